def attn_fwd(
    Q,
    K,
    V,
    Out,
    Lse,
    sm_scale,
    stride_qz,
    stride_qh,
    stride_qm,
    stride_qk,
    stride_kz,
    stride_kh,
    stride_kn,
    stride_kk,
    stride_vz,
    stride_vh,
    stride_vn,
    stride_vk,
    stride_oz,
    stride_oh,
    stride_om,
    stride_ok,
    seqlen_q,
    seqlen_k,
    BLOCK_M: tl.constexpr,
    BLOCK_N: tl.constexpr,
    HEAD_DIM: tl.constexpr,
    CAUSAL: tl.constexpr,
):
    start_m = tl.program_id(0)
    off_hz = tl.program_id(1)
    q_off = off_hz * stride_qh
    k_off = off_hz * stride_kh
    v_off = off_hz * stride_vh
    offs_m = start_m * BLOCK_M + tl.arange(0, BLOCK_M)
    offs_d = tl.arange(0, HEAD_DIM)
    offs_n = tl.arange(0, BLOCK_N)
    q_ptrs = Q + q_off + offs_m[:, None] * stride_qm + offs_d[None, :] * stride_qk
    k_ptrs = K + k_off + offs_d[:, None] * stride_kk + offs_n[None, :] * stride_kn
    v_ptrs = V + v_off + offs_n[:, None] * stride_vn + offs_d[None, :] * stride_vk
    m_i = tl.full([BLOCK_M], float("-inf"), dtype=tl.float32)
    l_i = tl.zeros([BLOCK_M], dtype=tl.float32) + 1.0
    acc = tl.zeros([BLOCK_M, HEAD_DIM], dtype=tl.float32)
    q = tl.load(q_ptrs)
    acc, l_i, m_i = _attn_fwd_inner(
        acc,
        l_i,
        m_i,
        q,
        k_ptrs,
        v_ptrs,
        sm_scale,
        stride_kn,
        stride_vn,
        start_m,
        seqlen_k,
        BLOCK_M,
        BLOCK_N,
        HEAD_DIM,
        CAUSAL,
    )
    acc = acc / l_i[:, None]
    lse = m_i + tl.math.log2(l_i) / 1.4426950408889634
    o_ptrs = (
        Out
        + off_hz * stride_oh
        + offs_m[:, None] * stride_om
        + offs_d[None, :] * stride_ok
    )
    tl.store(o_ptrs, acc.to(Out.dtype.element_ty))
    tl.store(Lse + off_hz * seqlen_q + offs_m, lse)

# config = {"BLOCK_M": 256, "BLOCK_N": 32, "HEAD_DIM": 512, "arch": "sm_80", "causal": false, "dtype": "fp16", "num_stages": 4, "num_warps": 16}
# arch = sm_80


// ===== COMPILED SASS (sm_80) =====

	.target	sm_80

	.elftype	@"ET_EXEC"


//--------------------- .note.nv.tkinfo           --------------------------
	.section	.note.nv.tkinfo,"",@"SHT_NOTE"
	.sectionflags	@"SHF_NOTE_NV_TKINFO"
	.tkinfo
        /*0018*/ 	.word	0x00000002
        /*0030*/ 	.string	""
        /*0030*/ 	.string	"ptxas"
        /*0030*/ 	.string	"Cuda compilation tools, release 13.0, V13.0.88"
        /*0030*/ 	.string	"Build cuda_13.0.r13.0/compiler.36424714_0"
        /*0030*/ 	.string	"-v  -suppress-debug-info  -lineinfo  -arch sm_80 "



//--------------------- .note.nv.cuinfo           --------------------------
	.section	.note.nv.cuinfo,"",@"SHT_NOTE"
	.sectionflags	@"SHF_NOTE_NV_CUINFO"
        /*0018*/ 	.short	0x0002
        /*001a*/ 	.short	0x0050
        /*001c*/ 	.short	0x0082
	.zero		2


//--------------------- .nv.info                  --------------------------
	.section	.nv.info,"",@"SHT_CUDA_INFO"
	.align	4


	//----- nvinfo : EIATTR_REGCOUNT
	.align		4
        /*0000*/ 	.byte	0x04, 0x2f
        /*0002*/ 	.short	(.L_2 - .L_1)
	.align		4
.L_1:
        /*0004*/ 	.word	index@(attn_fwd)
        /*0008*/ 	.word	0x00000080


	//----- nvinfo : EIATTR_FRAME_SIZE
	.align		4
.L_2:
        /*000c*/ 	.byte	0x04, 0x11
        /*000e*/ 	.short	(.L_4 - .L_3)
	.align		4
.L_3:
        /*0010*/ 	.word	index@(attn_fwd)
        /*0014*/ 	.word	0x00000c90


	//----- nvinfo : EIATTR_MIN_STACK_SIZE
	.align		4
.L_4:
        /*0018*/ 	.byte	0x04, 0x12
        /*001a*/ 	.short	(.L_6 - .L_5)
	.align		4
.L_5:
        /*001c*/ 	.word	index@(attn_fwd)
        /*0020*/ 	.word	0x00000c90
.L_6:


//--------------------- .nv.info.attn_fwd         --------------------------
	.section	.nv.info.attn_fwd,"",@"SHT_CUDA_INFO"
	.sectionflags	@""
	.align	4


	//----- nvinfo : EIATTR_CUDA_API_VERSION
	.align		4
        /*0000*/ 	.byte	0x04, 0x37
        /*0002*/ 	.short	(.L_8 - .L_7)
.L_7:
        /*0004*/ 	.word	0x00000082


	//----- nvinfo : EIATTR_SW2861232_WAR
	.align		4
.L_8:
        /*0008*/ 	.byte	0x01, 0x35
	.zero		2


	//----- nvinfo : EIATTR_PARAM_CBANK
	.align		4
        /*000c*/ 	.byte	0x04, 0x0a
        /*000e*/ 	.short	(.L_10 - .L_9)
	.align		4
.L_9:
        /*0010*/ 	.word	index@(.nv.constant0.attn_fwd)
        /*0014*/ 	.short	0x0160
        /*0016*/ 	.short	0x0088


	//----- nvinfo : EIATTR_CBANK_PARAM_SIZE
	.align		4
.L_10:
        /*0018*/ 	.byte	0x03, 0x19
        /*001a*/ 	.short	0x0088


	//----- nvinfo : EIATTR_KPARAM_INFO
	.align		4
        /*001c*/ 	.byte	0x04, 0x17
        /*001e*/ 	.short	(.L_12 - .L_11)
.L_11:
        /*0020*/ 	.word	0x00000000
        /*0024*/ 	.short	0x0019
        /*0026*/ 	.short	0x0080
        /*0028*/ 	.byte	0x00, 0xf4, 0x21, 0x00


	//----- nvinfo : EIATTR_KPARAM_INFO
	.align		4
.L_12:
        /*002c*/ 	.byte	0x04, 0x17
        /*002e*/ 	.short	(.L_14 - .L_13)
.L_13:
        /*0030*/ 	.word	0x00000000
        /*0034*/ 	.short	0x0018
        /*0036*/ 	.short	0x0078
        /*0038*/ 	.byte	0x00, 0xf4, 0x21, 0x00


	//----- nvinfo : EIATTR_KPARAM_INFO
	.align		4
.L_14:
        /*003c*/ 	.byte	0x04, 0x17
        /*003e*/ 	.short	(.L_16 - .L_15)
.L_15:
        /*0040*/ 	.word	0x00000000
        /*0044*/ 	.short	0x0017
        /*0046*/ 	.short	0x0070
        /*0048*/ 	.byte	0x00, 0xf0, 0x11, 0x00


	//----- nvinfo : EIATTR_KPARAM_INFO
	.align		4
.L_16:
        /*004c*/ 	.byte	0x04, 0x17
        /*004e*/ 	.short	(.L_18 - .L_17)
.L_17:
        /*0050*/ 	.word	0x00000000
        /*0054*/ 	.short	0x0016
        /*0056*/ 	.short	0x006c
        /*0058*/ 	.byte	0x00, 0xf0, 0x11, 0x00


	//----- nvinfo : EIATTR_KPARAM_INFO
	.align		4
.L_18:
        /*005c*/ 	.byte	0x04, 0x17
        /*005e*/ 	.short	(.L_20 - .L_19)
.L_19:
        /*0060*/ 	.word	0x00000000
        /*0064*/ 	.short	0x0015
        /*0066*/ 	.short	0x0068
        /*0068*/ 	.byte	0x00, 0xf0, 0x11, 0x00


	//----- nvinfo : EIATTR_KPARAM_INFO
	.align		4
.L_20:
        /*006c*/ 	.byte	0x04, 0x17
        /*006e*/ 	.short	(.L_22 - .L_21)
.L_21:
        /*0070*/ 	.word	0x00000000
        /*0074*/ 	.short	0x0014
        /*0076*/ 	.short	0x0064
        /*0078*/ 	.byte	0x00, 0xf0, 0x11, 0x00


	//----- nvinfo : EIATTR_KPARAM_INFO
	.align		4
.L_22:
        /*007c*/ 	.byte	0x04, 0x17
        /*007e*/ 	.short	(.L_24 - .L_23)
.L_23:
        /*0080*/ 	.word	0x00000000
        /*0084*/ 	.short	0x0013
        /*0086*/ 	.short	0x0060
        /*0088*/ 	.byte	0x00, 0xf0, 0x11, 0x00


	//----- nvinfo : EIATTR_KPARAM_INFO
	.align		4
.L_24:
        /*008c*/ 	.byte	0x04, 0x17
        /*008e*/ 	.short	(.L_26 - .L_25)
.L_25:
        /*0090*/ 	.word	0x00000000
        /*0094*/ 	.short	0x0012
        /*0096*/ 	.short	0x005c
        /*0098*/ 	.byte	0x00, 0xf0, 0x11, 0x00


	//----- nvinfo : EIATTR_KPARAM_INFO
	.align		4
.L_26:
        /*009c*/ 	.byte	0x04, 0x17
        /*009e*/ 	.short	(.L_28 - .L_27)
.L_27:
        /*00a0*/ 	.word	0x00000000
        /*00a4*/ 	.short	0x0011
        /*00a6*/ 	.short	0x0058
        /*00a8*/ 	.byte	0x00, 0xf0, 0x11, 0x00


	//----- nvinfo : EIATTR_KPARAM_INFO
	.align		4
.L_28:
        /*00ac*/ 	.byte	0x04, 0x17
        /*00ae*/ 	.short	(.L_30 - .L_29)
.L_29:
        /*00b0*/ 	.word	0x00000000
        /*00b4*/ 	.short	0x0010
        /*00b6*/ 	.short	0x0054
        /*00b8*/ 	.byte	0x00, 0xf0, 0x11, 0x00


	//----- nvinfo : EIATTR_KPARAM_INFO
	.align		4
.L_30:
        /*00bc*/ 	.byte	0x04, 0x17
        /*00be*/ 	.short	(.L_32 - .L_31)
.L_31:
        /*00c0*/ 	.word	0x00000000
        /*00c4*/ 	.short	0x000f
        /*00c6*/ 	.short	0x0050
        /*00c8*/ 	.byte	0x00, 0xf0, 0x11, 0x00


	//----- nvinfo : EIATTR_KPARAM_INFO
	.align		4
.L_32:
        /*00cc*/ 	.byte	0x04, 0x17
        /*00ce*/ 	.short	(.L_34 - .L_33)
.L_33:
        /*00d0*/ 	.word	0x00000000
        /*00d4*/ 	.short	0x000e
        /*00d6*/ 	.short	0x004c
        /*00d8*/ 	.byte	0x00, 0xf0, 0x11, 0x00


	//----- nvinfo : EIATTR_KPARAM_INFO
	.align		4
.L_34:
        /*00dc*/ 	.byte	0x04, 0x17
        /*00de*/ 	.short	(.L_36 - .L_35)
.L_35:
        /*00e0*/ 	.word	0x00000000
        /*00e4*/ 	.short	0x000d
        /*00e6*/ 	.short	0x0048
        /*00e8*/ 	.byte	0x00, 0xf0, 0x11, 0x00


	//----- nvinfo : EIATTR_KPARAM_INFO
	.align		4
.L_36:
        /*00ec*/ 	.byte	0x04, 0x17
        /*00ee*/ 	.short	(.L_38 - .L_37)
.L_37:
        /*00f0*/ 	.word	0x00000000
        /*00f4*/ 	.short	0x000c
        /*00f6*/ 	.short	0x0044
        /*00f8*/ 	.byte	0x00, 0xf0, 0x11, 0x00


	//----- nvinfo : EIATTR_KPARAM_INFO
	.align		4
.L_38:
        /*00fc*/ 	.byte	0x04, 0x17
        /*00fe*/ 	.short	(.L_40 - .L_39)
.L_39:
        /*0100*/ 	.word	0x00000000
        /*0104*/ 	.short	0x000b
        /*0106*/ 	.short	0x0040
        /*0108*/ 	.byte	0x00, 0xf0, 0x11, 0x00


	//----- nvinfo : EIATTR_KPARAM_INFO
	.align		4
.L_40:
        /*010c*/ 	.byte	0x04, 0x17
        /*010e*/ 	.short	(.L_42 - .L_41)
.L_41:
        /*0110*/ 	.word	0x00000000
        /*0114*/ 	.short	0x000a
        /*0116*/ 	.short	0x003c
        /*0118*/ 	.byte	0x00, 0xf0, 0x11, 0x00


	//----- nvinfo : EIATTR_KPARAM_INFO
	.align		4
.L_42:
        /*011c*/ 	.byte	0x04, 0x17
        /*011e*/ 	.short	(.L_44 - .L_43)
.L_43:
        /*0120*/ 	.word	0x00000000
        /*0124*/ 	.short	0x0009
        /*0126*/ 	.short	0x0038
        /*0128*/ 	.byte	0x00, 0xf0, 0x11, 0x00


	//----- nvinfo : EIATTR_KPARAM_INFO
	.align		4
.L_44:
        /*012c*/ 	.byte	0x04, 0x17
        /*012e*/ 	.short	(.L_46 - .L_45)
.L_45:
        /*0130*/ 	.word	0x00000000
        /*0134*/ 	.short	0x0008
        /*0136*/ 	.short	0x0034
        /*0138*/ 	.byte	0x00, 0xf0, 0x11, 0x00


	//----- nvinfo : EIATTR_KPARAM_INFO
	.align		4
.L_46:
        /*013c*/ 	.byte	0x04, 0x17
        /*013e*/ 	.short	(.L_48 - .L_47)
.L_47:
        /*0140*/ 	.word	0x00000000
        /*0144*/ 	.short	0x0007
        /*0146*/ 	.short	0x0030
        /*0148*/ 	.byte	0x00, 0xf0, 0x11, 0x00


	//----- nvinfo : EIATTR_KPARAM_INFO
	.align		4
.L_48:
        /*014c*/ 	.byte	0x04, 0x17
        /*014e*/ 	.short	(.L_50 - .L_49)
.L_49:
        /*0150*/ 	.word	0x00000000
        /*0154*/ 	.short	0x0006
        /*0156*/ 	.short	0x002c
        /*0158*/ 	.byte	0x00, 0xf0, 0x11, 0x00


	//----- nvinfo : EIATTR_KPARAM_INFO
	.align		4
.L_50:
        /*015c*/ 	.byte	0x04, 0x17
        /*015e*/ 	.short	(.L_52 - .L_51)
.L_51:
        /*0160*/ 	.word	0x00000000
        /*0164*/ 	.short	0x0005
        /*0166*/ 	.short	0x0028
        /*0168*/ 	.byte	0x00, 0xf0, 0x11, 0x00


	//----- nvinfo : EIATTR_KPARAM_INFO
	.align		4
.L_52:
        /*016c*/ 	.byte	0x04, 0x17
        /*016e*/ 	.short	(.L_54 - .L_53)
.L_53:
        /*0170*/ 	.word	0x00000000
        /*0174*/ 	.short	0x0004
        /*0176*/ 	.short	0x0020
        /*0178*/ 	.byte	0x00, 0xf4, 0x21, 0x00


	//----- nvinfo : EIATTR_KPARAM_INFO
	.align		4
.L_54:
        /*017c*/ 	.byte	0x04, 0x17
        /*017e*/ 	.short	(.L_56 - .L_55)
.L_55:
        /*0180*/ 	.word	0x00000000
        /*0184*/ 	.short	0x0003
        /*0186*/ 	.short	0x0018
        /*0188*/ 	.byte	0x00, 0xf4, 0x21, 0x00


	//----- nvinfo : EIATTR_KPARAM_INFO
	.align		4
.L_56:
        /*018c*/ 	.byte	0x04, 0x17
        /*018e*/ 	.short	(.L_58 - .L_57)
.L_57:
        /*0190*/ 	.word	0x00000000
        /*0194*/ 	.short	0x0002
        /*0196*/ 	.short	0x0010
        /*0198*/ 	.byte	0x00, 0xf4, 0x21, 0x00


	//----- nvinfo : EIATTR_KPARAM_INFO
	.align		4
.L_58:
        /*019c*/ 	.byte	0x04, 0x17
        /*019e*/ 	.short	(.L_60 - .L_59)
.L_59:
        /*01a0*/ 	.word	0x00000000
        /*01a4*/ 	.short	0x0001
        /*01a6*/ 	.short	0x0008
        /*01a8*/ 	.byte	0x00, 0xf4, 0x21, 0x00


	//----- nvinfo : EIATTR_KPARAM_INFO
	.align		4
.L_60:
        /*01ac*/ 	.byte	0x04, 0x17
        /*01ae*/ 	.short	(.L_62 - .L_61)
.L_61:
        /*01b0*/ 	.word	0x00000000
        /*01b4*/ 	.short	0x0000
        /*01b6*/ 	.short	0x0000
        /*01b8*/ 	.byte	0x00, 0xf4, 0x21, 0x00


	//----- nvinfo : EIATTR_MAXREG_COUNT
	.align		4
.L_62:
        /*01bc*/ 	.byte	0x03, 0x1b
        /*01be*/ 	.short	0x0080


	//----- nvinfo : EIATTR_NUM_BARRIERS
	.align		4
        /*01c0*/ 	.byte	0x02, 0x4c
        /*01c2*/ 	.byte	0x01
	.zero		1


	//----- nvinfo : EIATTR_ANNOTATIONS
	.align		4
        /*01c4*/ 	.byte	0x04, 0x55
        /*01c6*/ 	.short	(.L_64 - .L_63)


	//   ....[0]....
.L_63:
        /*01c8*/ 	.word	0x00000001
        /*01cc*/ 	.byte	0xf0, 0x00, 0x00, 0x00, 0x01, 0x00, 0x00, 0x00, 0x60, 0x06, 0x00, 0x00, 0x01, 0x00, 0x00, 0x00
        /* <DEDUP_REMOVED lines=2311> */
        /*924c*/ 	.byte	0x40, 0x32, 0x03, 0x00, 0x01, 0x00, 0x00, 0x00, 0x50, 0x32, 0x03, 0x00


	//----- nvinfo : EIATTR_MERCURY_ISA_VERSION
	.align		4
.L_64:
        /*9258*/ 	.byte	0x03, 0x5f
        /*925a*/ 	.short	0x0000


	//----- nvinfo : EIATTR_COOP_GROUP_MASK_REGIDS
	.align		4
        /*925c*/ 	.byte	0x04, 0x29
        /*925e*/ 	.short	(.L_66 - .L_65)


	//   ....[0]....
.L_65:
        /*9260*/ 	.word	0xffffffff


	//   ....[1]....
        /*9264*/ 	.word	0xffffffff


	//   ....[2]....
        /*9268*/ 	.word	0xffffffff


	//   ....[3]....
        /*926c*/ 	.word	0xffffffff


	//   ....[4]....
        /*9270*/ 	.word	0xffffffff


	//   ....[5]....
        /*9274*/ 	.word	0xffffffff


	//   ....[6]....
        /*9278*/ 	.word	0xffffffff


	//   ....[7]....
        /*927c*/ 	.word	0xffffffff


	//   ....[8]....
        /*9280*/ 	.word	0xffffffff


	//   ....[9]....
        /*9284*/ 	.word	0xffffffff


	//   ....[10]....
        /*9288*/ 	.word	0xffffffff


	//   ....[11]....
        /*928c*/ 	.word	0xffffffff


	//   ....[12]....
        /*9290*/ 	.word	0xffffffff


	//   ....[13]....
        /*9294*/ 	.word	0xffffffff


	//   ....[14]....
        /*9298*/ 	.word	0xffffffff


	//   ....[15]....
        /*929c*/ 	.word	0xffffffff


	//   ....[16]....
        /*92a0*/ 	.word	0xffffffff


	//   ....[17]....
        /*92a4*/ 	.word	0xffffffff


	//   ....[18]....
        /*92a8*/ 	.word	0xffffffff


	//   ....[19]....
        /*92ac*/ 	.word	0xffffffff


	//   ....[20]....
        /*92b0*/ 	.word	0xffffffff


	//   ....[21]....
        /*92b4*/ 	.word	0xffffffff


	//   ....[22]....
        /*92b8*/ 	.word	0xffffffff


	//   ....[23]....
        /*92bc*/ 	.word	0xffffffff


	//   ....[24]....
        /*92c0*/ 	.word	0xffffffff


	//   ....[25]....
        /*92c4*/ 	.word	0xffffffff


	//   ....[26]....
        /*92c8*/ 	.word	0xffffffff


	//   ....[27]....
        /*92cc*/ 	.word	0xffffffff


	//   ....[28]....
        /*92d0*/ 	.word	0xffffffff


	//   ....[29]....
        /*92d4*/ 	.word	0xffffffff


	//   ....[30]....
        /*92d8*/ 	.word	0xffffffff


	//   ....[31]....
        /*92dc*/ 	.word	0xffffffff


	//   ....[32]....
        /*92e0*/ 	.word	0xffffffff


	//   ....[33]....
        /*92e4*/ 	.word	0xffffffff


	//   ....[34]....
        /*92e8*/ 	.word	0xffffffff


	//   ....[35]....
        /*92ec*/ 	.word	0xffffffff


	//   ....[36]....
        /*92f0*/ 	.word	0xffffffff


	//   ....[37]....
        /*92f4*/ 	.word	0xffffffff


	//   ....[38]....
        /*92f8*/ 	.word	0xffffffff


	//   ....[39]....
        /*92fc*/ 	.word	0xffffffff


	//   ....[40]....
        /*9300*/ 	.word	0xffffffff


	//   ....[41]....
        /*9304*/ 	.word	0xffffffff


	//   ....[42]....
        /*9308*/ 	.word	0xffffffff


	//   ....[43]....
        /*930c*/ 	.word	0xffffffff


	//   ....[44]....
        /*9310*/ 	.word	0xffffffff


	//   ....[45]....
        /*9314*/ 	.word	0xffffffff


	//   ....[46]....
        /*9318*/ 	.word	0xffffffff


	//   ....[47]....
        /*931c*/ 	.word	0xffffffff


	//   ....[48]....
        /*9320*/ 	.word	0xffffffff


	//   ....[49]....
        /*9324*/ 	.word	0xffffffff


	//   ....[50]....
        /*9328*/ 	.word	0xffffffff


	//   ....[51]....
        /*932c*/ 	.word	0xffffffff


	//   ....[52]....
        /*9330*/ 	.word	0xffffffff


	//   ....[53]....
        /*9334*/ 	.word	0xffffffff


	//   ....[54]....
        /*9338*/ 	.word	0xffffffff


	//   ....[55]....
        /*933c*/ 	.word	0xffffffff


	//   ....[56]....
        /*9340*/ 	.word	0xffffffff


	//   ....[57]....
        /*9344*/ 	.word	0xffffffff


	//   ....[58]....
        /*9348*/ 	.word	0xffffffff


	//   ....[59]....
        /*934c*/ 	.word	0xffffffff


	//   ....[60]....
        /*9350*/ 	.word	0xffffffff


	//   ....[61]....
        /*9354*/ 	.word	0xffffffff


	//   ....[62]....
        /*9358*/ 	.word	0xffffffff


	//   ....[63]....
        /*935c*/ 	.word	0xffffffff


	//   ....[64]....
        /*9360*/ 	.word	0xffffffff


	//   ....[65]....
        /*9364*/ 	.word	0xffffffff


	//   ....[66]....
        /*9368*/ 	.word	0xffffffff


	//   ....[67]....
        /*936c*/ 	.word	0xffffffff


	//   ....[68]....
        /*9370*/ 	.word	0xffffffff


	//   ....[69]....
        /*9374*/ 	.word	0xffffffff


	//   ....[70]....
        /*9378*/ 	.word	0xffffffff


	//   ....[71]....
        /*937c*/ 	.word	0xffffffff


	//   ....[72]....
        /*9380*/ 	.word	0xffffffff


	//   ....[73]....
        /*9384*/ 	.word	0xffffffff


	//   ....[74]....
        /*9388*/ 	.word	0xffffffff


	//   ....[75]....
        /*938c*/ 	.word	0xffffffff


	//   ....[76]....
        /*9390*/ 	.word	0xffffffff


	//   ....[77]....
        /*9394*/ 	.word	0xffffffff


	//   ....[78]....
        /*9398*/ 	.word	0xffffffff


	//   ....[79]....
        /*939c*/ 	.word	0xffffffff


	//   ....[80]....
        /*93a0*/ 	.word	0xffffffff


	//   ....[81]....
        /*93a4*/ 	.word	0xffffffff


	//   ....[82]....
        /*93a8*/ 	.word	0xffffffff


	//   ....[83]....
        /*93ac*/ 	.word	0xffffffff


	//   ....[84]....
        /*93b0*/ 	.word	0xffffffff


	//   ....[85]....
        /*93b4*/ 	.word	0xffffffff


	//   ....[86]....
        /*93b8*/ 	.word	0xffffffff


	//   ....[87]....
        /*93bc*/ 	.word	0xffffffff


	//   ....[88]....
        /*93c0*/ 	.word	0xffffffff


	//   ....[89]....
        /*93c4*/ 	.word	0xffffffff


	//   ....[90]....
        /*93c8*/ 	.word	0xffffffff


	//   ....[91]....
        /*93cc*/ 	.word	0xffffffff


	//   ....[92]....
        /*93d0*/ 	.word	0xffffffff


	//   ....[93]....
        /*93d4*/ 	.word	0xffffffff


	//   ....[94]....
        /*93d8*/ 	.word	0xffffffff


	//   ....[95]....
        /*93dc*/ 	.word	0xffffffff


	//   ....[96]....
        /*93e0*/ 	.word	0xffffffff


	//   ....[97]....
        /*93e4*/ 	.word	0xffffffff


	//   ....[98]....
        /*93e8*/ 	.word	0xffffffff


	//   ....[99]....
        /*93ec*/ 	.word	0xffffffff


	//   ....[100]....
        /*93f0*/ 	.word	0xffffffff


	//   ....[101]....
        /*93f4*/ 	.word	0xffffffff


	//   ....[102]....
        /*93f8*/ 	.word	0xffffffff


	//   ....[103]....
        /*93fc*/ 	.word	0xffffffff


	//   ....[104]....
        /*9400*/ 	.word	0xffffffff


	//   ....[105]....
        /*9404*/ 	.word	0xffffffff


	//   ....[106]....
        /*9408*/ 	.word	0xffffffff


	//   ....[107]....
        /*940c*/ 	.word	0xffffffff


	//   ....[108]....
        /*9410*/ 	.word	0xffffffff


	//   ....[109]....
        /*9414*/ 	.word	0xffffffff


	//   ....[110]....
        /*9418*/ 	.word	0xffffffff


	//   ....[111]....
        /*941c*/ 	.word	0xffffffff


	//   ....[112]....
        /*9420*/ 	.word	0xffffffff


	//   ....[113]....
        /*9424*/ 	.word	0xffffffff


	//   ....[114]....
        /*9428*/ 	.word	0xffffffff


	//   ....[115]....
        /*942c*/ 	.word	0xffffffff


	//   ....[116]....
        /*9430*/ 	.word	0xffffffff


	//   ....[117]....
        /*9434*/ 	.word	0xffffffff


	//   ....[118]....
        /*9438*/ 	.word	0xffffffff


	//   ....[119]....
        /*943c*/ 	.word	0xffffffff


	//   ....[120]....
        /*9440*/ 	.word	0xffffffff


	//   ....[121]....
        /*9444*/ 	.word	0xffffffff


	//   ....[122]....
        /*9448*/ 	.word	0xffffffff


	//   ....[123]....
        /*944c*/ 	.word	0xffffffff


	//   ....[124]....
        /*9450*/ 	.word	0xffffffff


	//   ....[125]....
        /*9454*/ 	.word	0xffffffff


	//   ....[126]....
        /*9458*/ 	.word	0xffffffff


	//   ....[127]....
        /*945c*/ 	.word	0xffffffff


	//   ....[128]....
        /*9460*/ 	.word	0xffffffff


	//   ....[129]....
        /*9464*/ 	.word	0xffffffff


	//   ....[130]....
        /*9468*/ 	.word	0xffffffff


	//   ....[131]....
        /*946c*/ 	.word	0xffffffff


	//   ....[132]....
        /*9470*/ 	.word	0xffffffff


	//   ....[133]....
        /*9474*/ 	.word	0xffffffff


	//   ....[134]....
        /*9478*/ 	.word	0xffffffff


	//   ....[135]....
        /*947c*/ 	.word	0xffffffff


	//----- nvinfo : EIATTR_COOP_GROUP_INSTR_OFFSETS
	.align		4
.L_66:
        /*9480*/ 	.byte	0x04, 0x28
        /*9482*/ 	.short	(.L_68 - .L_67)


	//   ....[0]....
.L_67:
        /*9484*/ 	.word	0x0000f5d0


	//   ....[1]....
        /*9488*/ 	.word	0x0000f5f0


	//   ....[2]....
        /*948c*/ 	.word	0x0000f600


	//   ....[3]....
        /*9490*/ 	.word	0x0000f610


	//   ....[4]....
        /*9494*/ 	.word	0x0000f690


	//   ....[5]....
        /*9498*/ 	.word	0x0000f6b0


	//   ....[6]....
        /*949c*/ 	.word	0x0000f6d0


	//   ....[7]....
        /*94a0*/ 	.word	0x0000f6e0


	//   ....[8]....
        /*94a4*/ 	.word	0x0000f950


	//   ....[9]....
        /*94a8*/ 	.word	0x0000f980


	//   ....[10]....
        /*94ac*/ 	.word	0x0000f9b0


	//   ....[11]....
        /*94b0*/ 	.word	0x0000f9e0


	//   ....[12]....
        /*94b4*/ 	.word	0x0000fa00


	//   ....[13]....
        /*94b8*/ 	.word	0x0000fa80


	//   ....[14]....
        /*94bc*/ 	.word	0x0000fab0


	//   ....[15]....
        /*94c0*/ 	.word	0x0000fad0


	//   ....[16]....
        /*94c4*/ 	.word	0x0000fae0


	//   ....[17]....
        /*94c8*/ 	.word	0x0000fb00


	//   ....[18]....
        /*94cc*/ 	.word	0x0000fb20


	//   ....[19]....
        /*94d0*/ 	.word	0x0000fb40


	//   ....[20]....
        /*94d4*/ 	.word	0x0000fb50


	//   ....[21]....
        /*94d8*/ 	.word	0x0000fb80


	//   ....[22]....
        /*94dc*/ 	.word	0x0000fb90


	//   ....[23]....
        /*94e0*/ 	.word	0x0000fbe0


	//   ....[24]....
        /*94e4*/ 	.word	0x0000fc10


	//   ....[25]....
        /*94e8*/ 	.word	0x0000fc40


	//   ....[26]....
        /*94ec*/ 	.word	0x0000fc50


	//   ....[27]....
        /*94f0*/ 	.word	0x0000fc60


	//   ....[28]....
        /*94f4*/ 	.word	0x0000fc70


	//   ....[29]....
        /*94f8*/ 	.word	0x0000fca0


	//   ....[30]....
        /*94fc*/ 	.word	0x0000fcb0


	//   ....[31]....
        /*9500*/ 	.word	0x0000fcc0


	//   ....[32]....
        /*9504*/ 	.word	0x0000fcf0


	//   ....[33]....
        /*9508*/ 	.word	0x0000fe60


	//   ....[34]....
        /*950c*/ 	.word	0x000100d0


	//   ....[35]....
        /*9510*/ 	.word	0x00010100


	//   ....[36]....
        /*9514*/ 	.word	0x00010110


	//   ....[37]....
        /*9518*/ 	.word	0x00010150


	//   ....[38]....
        /*951c*/ 	.word	0x00010160


	//   ....[39]....
        /*9520*/ 	.word	0x00010180


	//   ....[40]....
        /*9524*/ 	.word	0x000101a0


	//   ....[41]....
        /*9528*/ 	.word	0x000101c0


	//   ....[42]....
        /*952c*/ 	.word	0x000101e0


	//   ....[43]....
        /*9530*/ 	.word	0x00010200


	//   ....[44]....
        /*9534*/ 	.word	0x00010220


	//   ....[45]....
        /*9538*/ 	.word	0x00010240


	//   ....[46]....
        /*953c*/ 	.word	0x00010250


	//   ....[47]....
        /*9540*/ 	.word	0x00010260


	//   ....[48]....
        /*9544*/ 	.word	0x00010270


	//   ....[49]....
        /*9548*/ 	.word	0x00010280


	//   ....[50]....
        /*954c*/ 	.word	0x000102a0


	//   ....[51]....
        /*9550*/ 	.word	0x000102c0


	//   ....[52]....
        /*9554*/ 	.word	0x000102d0


	//   ....[53]....
        /*9558*/ 	.word	0x00010300


	//   ....[54]....
        /*955c*/ 	.word	0x00010360


	//   ....[55]....
        /*9560*/ 	.word	0x00010390


	//   ....[56]....
        /*9564*/ 	.word	0x000103b0


	//   ....[57]....
        /*9568*/ 	.word	0x000103c0


	//   ....[58]....
        /*956c*/ 	.word	0x000103f0


	//   ....[59]....
        /*9570*/ 	.word	0x00010400


	//   ....[60]....
        /*9574*/ 	.word	0x00010410


	//   ....[61]....
        /*9578*/ 	.word	0x00010420


	//   ....[62]....
        /*957c*/ 	.word	0x00010430


	//   ....[63]....
        /*9580*/ 	.word	0x00010440


	//   ....[64]....
        /*9584*/ 	.word	0x00010640


	//   ....[65]....
        /*9588*/ 	.word	0x00010660


	//   ....[66]....
        /*958c*/ 	.word	0x000106a0


	//   ....[67]....
        /*9590*/ 	.word	0x000106c0


	//   ....[68]....
        /*9594*/ 	.word	0x00010b50


	//   ....[69]....
        /*9598*/ 	.word	0x00010be0


	//   ....[70]....
        /*959c*/ 	.word	0x00010c80


	//   ....[71]....
        /*95a0*/ 	.word	0x00010e20


	//   ....[72]....
        /*95a4*/ 	.word	0x00010e70


	//   ....[73]....
        /*95a8*/ 	.word	0x00010ea0


	//   ....[74]....
        /*95ac*/ 	.word	0x00010f10


	//   ....[75]....
        /*95b0*/ 	.word	0x000110d0


	//   ....[76]....
        /*95b4*/ 	.word	0x000110f0


	//   ....[77]....
        /*95b8*/ 	.word	0x00011140


	//   ....[78]....
        /*95bc*/ 	.word	0x00011150


	//   ....[79]....
        /*95c0*/ 	.word	0x000111c0


	//   ....[80]....
        /*95c4*/ 	.word	0x000111d0


	//   ....[81]....
        /*95c8*/ 	.word	0x00011200


	//   ....[82]....
        /*95cc*/ 	.word	0x00011240


	//   ....[83]....
        /*95d0*/ 	.word	0x000113e0


	//   ....[84]....
        /*95d4*/ 	.word	0x00011400


	//   ....[85]....
        /*95d8*/ 	.word	0x00011420


	//   ....[86]....
        /*95dc*/ 	.word	0x00011450


	//   ....[87]....
        /*95e0*/ 	.word	0x000114a0


	//   ....[88]....
        /*95e4*/ 	.word	0x00011620


	//   ....[89]....
        /*95e8*/ 	.word	0x000116f0


	//   ....[90]....
        /*95ec*/ 	.word	0x00011860


	//   ....[91]....
        /*95f0*/ 	.word	0x000118a0


	//   ....[92]....
        /*95f4*/ 	.word	0x000118d0


	//   ....[93]....
        /*95f8*/ 	.word	0x000118f0


	//   ....[94]....
        /*95fc*/ 	.word	0x00011990


	//   ....[95]....
        /*9600*/ 	.word	0x000119c0


	//   ....[96]....
        /*9604*/ 	.word	0x00011a00


	//   ....[97]....
        /*9608*/ 	.word	0x00011a20


	//   ....[98]....
        /*960c*/ 	.word	0x00011aa0


	//   ....[99]....
        /*9610*/ 	.word	0x00011ac0


	//   ....[100]....
        /*9614*/ 	.word	0x00011ae0


	//   ....[101]....
        /*9618*/ 	.word	0x00011b50


	//   ....[102]....
        /*961c*/ 	.word	0x00011b80


	//   ....[103]....
        /*9620*/ 	.word	0x00011ba0


	//   ....[104]....
        /*9624*/ 	.word	0x00011dc0


	//   ....[105]....
        /*9628*/ 	.word	0x00011df0


	//   ....[106]....
        /*962c*/ 	.word	0x00011e90


	//   ....[107]....
        /*9630*/ 	.word	0x00011ec0


	//   ....[108]....
        /*9634*/ 	.word	0x00011ed0


	//   ....[109]....
        /*9638*/ 	.word	0x00011ee0


	//   ....[110]....
        /*963c*/ 	.word	0x00011f30


	//   ....[111]....
        /*9640*/ 	.word	0x000120a0


	//   ....[112]....
        /*9644*/ 	.word	0x000121b0


	//   ....[113]....
        /*9648*/ 	.word	0x00012220


	//   ....[114]....
        /*964c*/ 	.word	0x000122c0


	//   ....[115]....
        /*9650*/ 	.word	0x00012330


	//   ....[116]....
        /*9654*/ 	.word	0x00012400


	//   ....[117]....
        /*9658*/ 	.word	0x00012430


	//   ....[118]....
        /*965c*/ 	.word	0x00012460


	//   ....[119]....
        /*9660*/ 	.word	0x000124b0


	//   ....[120]....
        /*9664*/ 	.word	0x00012540


	//   ....[121]....
        /*9668*/ 	.word	0x000125d0


	//   ....[122]....
        /*966c*/ 	.word	0x000127f0


	//   ....[123]....
        /*9670*/ 	.word	0x00012860


	//   ....[124]....
        /*9674*/ 	.word	0x00012870


	//   ....[125]....
        /*9678*/ 	.word	0x00012890


	//   ....[126]....
        /*967c*/ 	.word	0x000128f0


	//   ....[127]....
        /*9680*/ 	.word	0x00012910


	//   ....[128]....
        /*9684*/ 	.word	0x00012920


	//   ....[129]....
        /*9688*/ 	.word	0x00012950


	//   ....[130]....
        /*968c*/ 	.word	0x00012970


	//   ....[131]....
        /*9690*/ 	.word	0x00012980


	//   ....[132]....
        /*9694*/ 	.word	0x00012a60


	//   ....[133]....
        /*9698*/ 	.word	0x00012a80


	//   ....[134]....
        /*969c*/ 	.word	0x00012ac0


	//   ....[135]....
        /*96a0*/ 	.word	0x00012ae0


	//----- nvinfo : EIATTR_EXIT_INSTR_OFFSETS
	.align		4
.L_68:
        /*96a4*/ 	.byte	0x04, 0x1c
        /*96a6*/ 	.short	(.L_70 - .L_69)


	//   ....[0]....
.L_69:
        /*96a8*/ 	.word	0x00033230


	//   ....[1]....
        /*96ac*/ 	.word	0x00033300


	//----- nvinfo : EIATTR_REQNTID
	.align		4
.L_70:
        /*96b0*/ 	.byte	0x04, 0x10
        /*96b2*/ 	.short	(.L_72 - .L_71)
.L_71:
        /*96b4*/ 	.word	0x00000200
        /*96b8*/ 	.word	0x00000001
        /*96bc*/ 	.word	0x00000001
.L_72:


//--------------------- .nv.callgraph             --------------------------
	.section	.nv.callgraph,"",@"SHT_CUDA_CALLGRAPH"
	.align	4
	.sectionentsize	8
	.align		4
        /*0000*/ 	.word	0x00000000
	.align		4
        /*0004*/ 	.word	0xffffffff
	.align		4
        /*0008*/ 	.word	0x00000000
	.align		4
        /*000c*/ 	.word	0xfffffffe
	.align		4
        /*0010*/ 	.word	0x00000000
	.align		4
        /*0014*/ 	.word	0xfffffffd
	.align		4
        /*0018*/ 	.word	0x00000000
	.align		4
        /*001c*/ 	.word	0xfffffffc


//--------------------- .nv.rel.action            --------------------------
	.section	.nv.rel.action,"",@"SHT_CUDA_RELOCINFO"
	.align	8
	.sectionentsize	8
        /*0000*/ 	.byte	0x73, 0x00, 0x00, 0x00, 0x00, 0x00, 0x00, 0x00, 0x00, 0x00, 0x00, 0x11, 0x25, 0x00, 0x05, 0x36


//--------------------- .nv.constant4             --------------------------
	.section	.nv.constant4,"a",@progbits
	.align	8
	.align		8
.nv.constant4:
        /*0000*/ 	.dword	_$_str


//--------------------- .nv.constant0.attn_fwd    --------------------------
	.section	.nv.constant0.attn_fwd,"a",@progbits
	.sectionflags	@""
	.align	4
.nv.constant0.attn_fwd:
	.zero		488


//--------------------- .text.attn_fwd            --------------------------
	.section	.text.attn_fwd,"ax",@progbits
	.sectioninfo	@"SHI_REGISTERS=128"
	.align	128
        .global         attn_fwd
        .type           attn_fwd,@function
        .size           attn_fwd,(.L_x_3 - attn_fwd)
        .other          attn_fwd,@"STO_CUDA_ENTRY STV_DEFAULT"
attn_fwd:
.text.attn_fwd:
[----:B------:R-:W-:-:S04]  /*0000*/  IMAD.MOV.U32 R1, RZ, RZ, c[0x0][0x28] ;  /* 0x00000a00ff017624 */ /* 0x000fc800078e00ff */
[----:B------:R-:W0:Y:S01]  /*0010*/  S2R R5, SR_TID.X ;  /* 0x0000000000057919 */ /* 0x000e220000002100 */
[----:B------:R-:W-:Y:S01]  /*0020*/  IADD3 R1, R1, -0xc90, RZ ;  /* 0xfffff37001017810 */ /* 0x000fe20007ffe0ff */
[----:B------:R-:W-:Y:S01]  /*0030*/  IMAD.MOV.U32 R47, RZ, RZ, c[0x0][0x198] ;  /* 0x00006600ff2f7624 */ /* 0x000fe200078e00ff */
[----:B------:R-:W-:Y:S01]  /*0040*/  ULDC.64 UR4, c[0x0][0x118] ;  /* 0x0000460000047ab9 */ /* 0x000fe20000000a00 */
[----:B------:R-:W1:Y:S01]  /*0050*/  S2R R3, SR_CTAID.X ;  /* 0x0000000000037919 */ /* 0x000e620000002500 */
[--C-:B0-----:R-:W-:Y:S02]  /*0060*/  SHF.R.U32.HI R0, RZ, 0x8, R5.reuse ;  /* 0x00000008ff007819 */ /* 0x101fe40000011605 */
[----:B------:R-:W-:Y:S02]  /*0070*/  SHF.R.S32.HI R46, RZ, 0x8, R5 ;  /* 0x00000008ff2e7819 */ /* 0x000fe40000011405 */
[----:B------:R-:W-:Y:S02]  /*0080*/  SGXT.U32 R2, R0, 0x1 ;  /* 0x000000010002781a */ /* 0x000fe40000000000 */
[----:B------:R-:W0:Y:S01]  /*0090*/  S2R R0, SR_CTAID.Y ;  /* 0x0000000000007919 */ /* 0x000e220000002600 */
[----:B------:R-:W-:-:S02]  /*00a0*/  SGXT R46, R46, 0x1 ;  /* 0x000000012e2e781a */ /* 0x000fc40000000200 */
[----:B------:R-:W-:Y:S01]  /*00b0*/  IMAD R9, R2, c[0x0][0x198], RZ ;  /* 0x0000660002097a24 */ /* 0x000fe200078e02ff */
[----:B------:R-:W-:-:S04]  /*00c0*/  LOP3.LUT R2, R5, 0xff, RZ, 0xc0, !PT ;  /* 0x000000ff05027812 */ /* 0x000fc800078ec0ff */
[----:B-1----:R-:W-:Y:S02]  /*00d0*/  LEA R4, R3, R2, 0x8 ;  /* 0x0000000203047211 */ /* 0x002fe400078e40ff */
[----:B------:R-:W-:-:S03]  /*00e0*/  LEA R13, R47, R9, 0x1 ;  /* 0x000000092f0d7211 */ /* 0x000fc600078e08ff */
[----:B------:R1:W-:Y:S02]  /*00f0*/  STL [R1+0x91c], R4 ;  /* 0x00091c0401007387 */ /* 0x0003e40000100800 */
[----:B------:R-:W-:-:S04]  /*0100*/  IMAD R15, R47, 0x2, R13 ;  /* 0x000000022f0f7824 */ /* 0x000fc800078e020d */
[----:B------:R-:W-:Y:S02]  /*0110*/  IMAD R21, R47, 0x2, R15 ;  /* 0x000000022f157824 */ /* 0x000fe400078e020f */
[----:B-1----:R-:W-:-:S03]  /*0120*/  IMAD R4, R4, c[0x0][0x194], RZ ;  /* 0x0000650004047a24 */ /* 0x002fc600078e02ff */
[----:B------:R-:W-:Y:S01]  /*0130*/  LEA R25, R47, R21, 0x1 ;  /* 0x000000152f197211 */ /* 0x000fe200078e08ff */
[----:B0-----:R-:W-:Y:S02]  /*0140*/  IMAD R0, R0, c[0x0][0x190], RZ ;  /* 0x0000640000007a24 */ /* 0x001fe400078e02ff */
[----:B------:R-:W-:Y:S02]  /*0150*/  IMAD.SHL.U32 R6, R4, 0x2, RZ ;  /* 0x0000000204067824 */ /* 0x000fe400078e00ff */
[C---:B------:R-:W-:Y:S02]  /*0160*/  IMAD.SHL.U32 R3, R0.reuse, 0x2, RZ ;  /* 0x0000000200037824 */ /* 0x040fe400078e00ff */
[----:B------:R-:W-:-:S03]  /*0170*/  IMAD.HI R44, R0, 0x2, RZ ;  /* 0x00000002002c7827 */ /* 0x000fc600078e02ff */
[----:B------:R-:W-:Y:S01]  /*0180*/  IADD3 R0, P0, P1, R6, c[0x0][0x160], R3 ;  /* 0x0000580006007a10 */ /* 0x000fe2000791e003 */
[----:B------:R-:W-:-:S04]  /*0190*/  IMAD.HI R5, R4, 0x2, RZ ;  /* 0x0000000204057827 */ /* 0x000fc800078e02ff */
[----:B------:R-:W-:Y:S01]  /*01a0*/  IMAD.SHL.U32 R3, R2, 0x2, RZ ;  /* 0x0000000202037824 */ /* 0x000fe200078e00ff */
[----:B------:R-:W-:Y:S01]  /*01b0*/  IADD3.X R44, R5, c[0x0][0x164], R44, P0, P1 ;  /* 0x00005900052c7a10 */ /* 0x000fe200007e242c */
[----:B------:R-:W-:Y:S01]  /*01c0*/  IMAD R29, R47, 0x2, R25 ;  /* 0x000000022f1d7824 */ /* 0x000fe200078e0219 */
[----:B------:R-:W-:Y:S02]  /*01d0*/  LEA R2, P0, R9, R0, 0x1 ;  /* 0x0000000009027211 */ /* 0x000fe400078008ff */
[----:B------:R-:W-:Y:S01]  /*01e0*/  LOP3.LUT R46, R3, 0x210, R46, 0x78, !PT ;  /* 0x00000210032e7812 */ /* 0x000fe200078e782e */
[----:B------:R-:W-:Y:S01]  /*01f0*/  IMAD R33, R47, 0x2, R29 ;  /* 0x000000022f217824 */ /* 0x000fe200078e021d */
[----:B------:R-:W-:Y:S02]  /*0200*/  LEA.HI.X.SX32 R3, R9, R44, 0x1, P0 ;  /* 0x0000002c09037211 */ /* 0x000fe400000f0eff */
[-C--:B------:R-:W-:Y:S02]  /*0210*/  LEA R8, P0, R15, R0.reuse, 0x1 ;  /* 0x000000000f087211 */ /* 0x080fe400078008ff */
[----:B------:R-:W-:Y:S01]  /*0220*/  LEA R4, P1, R13, R0, 0x1 ;  /* 0x000000000d047211 */ /* 0x000fe200078208ff */
[----:B------:R0:W2:Y:S01]  /*0230*/  LDG.E.U16 R22, [R2.64] ;  /* 0x0000000402167981 */ /* 0x0000a2000c1e1500 */
[----:B------:R-:W-:-:S02]  /*0240*/  LEA.HI.X.SX32 R9, R15, R44, 0x1, P0 ;  /* 0x0000002c0f097211 */ /* 0x000fc400000f0eff */
[----:B------:R-:W-:Y:S02]  /*0250*/  LEA R14, P0, R21, R0, 0x1 ;  /* 0x00000000150e7211 */ /* 0x000fe400078008ff */
[-C--:B------:R-:W-:Y:S01]  /*0260*/  LEA.HI.X.SX32 R5, R13, R44.reuse, 0x1, P1 ;  /* 0x0000002c0d057211 */ /* 0x080fe200008f0eff */
[----:B------:R1:W3:Y:S01]  /*0270*/  LDG.E.U16 R6, [R8.64] ;  /* 0x0000000408067981 */ /* 0x0002e2000c1e1500 */
[----:B------:R-:W-:Y:S02]  /*0280*/  LEA.HI.X.SX32 R15, R21, R44, 0x1, P0 ;  /* 0x0000002c150f7211 */ /* 0x000fe400000f0eff */
[----:B------:R-:W-:Y:S01]  /*0290*/  LEA R35, R47, R33, 0x1 ;  /* 0x000000212f237211 */ /* 0x000fe200078e08ff */
[----:B------:R4:W5:Y:S01]  /*02a0*/  LDG.E.U16 R12, [R4.64] ;  /* 0x00000004040c7981 */ /* 0x000962000c1e1500 */
[-C--:B0-----:R-:W-:Y:S02]  /*02b0*/  LEA R2, P0, R29, R0.reuse, 0x1 ;  /* 0x000000001d027211 */ /* 0x081fe400078008ff */
[----:B------:R-:W-:Y:S01]  /*02c0*/  LEA R20, P1, R25, R0, 0x1 ;  /* 0x0000000019147211 */ /* 0x000fe200078208ff */
[----:B------:R-:W-:Y:S01]  /*02d0*/  IMAD R41, R47, 0x2, R35 ;  /* 0x000000022f297824 */ /* 0x000fe200078e0223 */
[-C--:B------:R-:W-:Y:S01]  /*02e0*/  LEA.HI.X.SX32 R3, R29, R44.reuse, 0x1, P0 ;  /* 0x0000002c1d037211 */ /* 0x080fe200000f0eff */
[----:B------:R0:W3:Y:S01]  /*02f0*/  LDG.E.U16 R15, [R14.64] ;  /* 0x000000040e0f7981 */ /* 0x0000e2000c1e1500 */
[----:B------:R-:W-:Y:S01]  /*0300*/  LEA.HI.X.SX32 R21, R25, R44, 0x1, P1 ;  /* 0x0000002c19157211 */ /* 0x000fe200008f0eff */
[----:B------:R-:W-:Y:S01]  /*0310*/  IMAD R49, R47, 0x2, R41 ;  /* 0x000000022f317824 */ /* 0x000fe200078e0229 */
[-C--:B----4-:R-:W-:Y:S01]  /*0320*/  LEA R4, P0, R33, R0.reuse, 0x1 ;  /* 0x0000000021047211 */ /* 0x090fe200078008ff */
[----:B------:R4:W3:Y:S01]  /*0330*/  LDG.E.U16 R10, [R2.64] ;  /* 0x00000004020a7981 */ /* 0x0008e2000c1e1500 */
[----:B------:R-:W-:-:S02]  /*0340*/  LEA R24, P1, R41, R0, 0x1 ;  /* 0x0000000029187211 */ /* 0x000fc400078208ff */
[----:B------:R-:W-:Y:S01]  /*0350*/  LEA.HI.X.SX32 R5, R33, R44, 0x1, P0 ;  /* 0x0000002c21057211 */ /* 0x000fe200000f0eff */
[----:B------:R0:W3:Y:S01]  /*0360*/  LDG.E.U16 R16, [R20.64] ;  /* 0x0000000414107981 */ /* 0x0000e2000c1e1500 */
[----:B-1----:R-:W-:Y:S02]  /*0370*/  LEA R8, P0, R35, R0, 0x1 ;  /* 0x0000000023087211 */ /* 0x002fe400078008ff */
[----:B------:R-:W-:Y:S01]  /*0380*/  LEA R71, R47, R49, 0x1 ;  /* 0x000000312f477211 */ /* 0x000fe200078e08ff */
[----:B------:R-:W3:Y:S01]  /*0390*/  LDG.E.U16 R4, [R4.64] ;  /* 0x0000000404047981 */ /* 0x000ee2000c1e1500 */
[-C--:B------:R-:W-:Y:S02]  /*03a0*/  LEA.HI.X.SX32 R9, R35, R44.reuse, 0x1, P0 ;  /* 0x0000002c23097211 */ /* 0x080fe400000f0eff */
[----:B------:R-:W-:Y:S01]  /*03b0*/  LEA.HI.X.SX32 R25, R41, R44, 0x1, P1 ;  /* 0x0000002c29197211 */ /* 0x000fe200008f0eff */
[----:B------:R-:W-:Y:S02]  /*03c0*/  IMAD R73, R47, 0x2, R71 ;  /* 0x000000022f497824 */ /* 0x000fe400078e0247 */
[----:B------:R1:W3:Y:S01]  /*03d0*/  LDG.E.U16 R18, [R8.64] ;  /* 0x0000000408127981 */ /* 0x0002e2000c1e1500 */
[----:B0-----:R-:W-:Y:S01]  /*03e0*/  LEA R20, P0, R49, R0, 0x1 ;  /* 0x0000000031147211 */ /* 0x001fe200078008ff */
[----:B------:R-:W-:-:S02]  /*03f0*/  IMAD R75, R47, 0x2, R73 ;  /* 0x000000022f4b7824 */ /* 0x000fc400078e0249 */
[----:B------:R-:W3:Y:S01]  /*0400*/  LDG.E.U16 R14, [R24.64] ;  /* 0x00000004180e7981 */ /* 0x000ee2000c1e1500 */
[----:B------:R-:W-:Y:S02]  /*0410*/  LEA.HI.X.SX32 R21, R49, R44, 0x1, P0 ;  /* 0x0000002c31157211 */ /* 0x000fe400000f0eff */
[----:B------:R-:W-:Y:S02]  /*0420*/  LEA R40, P0, R71, R0, 0x1 ;  /* 0x0000000047287211 */ /* 0x000fe400078008ff */
[----:B------:R-:W-:Y:S02]  /*0430*/  LEA R77, R47, R75, 0x1 ;  /* 0x0000004b2f4d7211 */ /* 0x000fe400078e08ff */
[----:B------:R-:W-:Y:S02]  /*0440*/  LEA.HI.X.SX32 R41, R71, R44, 0x1, P0 ;  /* 0x0000002c47297211 */ /* 0x000fe400000f0eff */
[----:B------:R-:W-:Y:S01]  /*0450*/  LEA R72, P0, R73, R0, 0x1 ;  /* 0x0000000049487211 */ /* 0x000fe200078008ff */
[----:B------:R-:W-:-:S03]  /*0460*/  IMAD R79, R47, 0x2, R77 ;  /* 0x000000022f4f7824 */ /* 0x000fc600078e024d */
[----:B------:R-:W-:Y:S01]  /*0470*/  LEA.HI.X.SX32 R73, R73, R44, 0x1, P0 ;  /* 0x0000002c49497211 */ /* 0x000fe200000f0eff */
[----:B------:R-:W-:Y:S01]  /*0480*/  IMAD R81, R47, 0x2, R79 ;  /* 0x000000022f517824 */ /* 0x000fe200078e024f */
[-C--:B-1----:R-:W-:Y:S02]  /*0490*/  LEA R8, P0, R77, R0.reuse, 0x1 ;  /* 0x000000004d087211 */ /* 0x082fe400078008ff */
[----:B----4-:R-:W-:Y:S01]  /*04a0*/  LEA R2, P1, R75, R0, 0x1 ;  /* 0x000000004b027211 */ /* 0x010fe200078208ff */
[----:B------:R-:W4:Y:S01]  /*04b0*/  LDG.E.U16 R32, [R72.64] ;  /* 0x0000000448207981 */ /* 0x000f22000c1e1500 */
[----:B------:R-:W-:Y:S02]  /*04c0*/  LEA.HI.X.SX32 R9, R77, R44, 0x1, P0 ;  /* 0x0000002c4d097211 */ /* 0x000fe400000f0eff */
[----:B------:R-:W-:Y:S02]  /*04d0*/  LEA R28, P0, R79, R0, 0x1 ;  /* 0x000000004f1c7211 */ /* 0x000fe400078008ff */
[----:B------:R-:W-:Y:S01]  /*04e0*/  LEA R83, R47, R81, 0x1 ;  /* 0x000000512f537211 */ /* 0x000fe200078e08ff */
[----:B------:R0:W4:Y:S01]  /*04f0*/  LDG.E.U16 R30, [R8.64] ;  /* 0x00000004081e7981 */ /* 0x000122000c1e1500 */
[----:B------:R-:W-:-:S02]  /*0500*/  LEA.HI.X.SX32 R29, R79, R44, 0x1, P0 ;  /* 0x0000002c4f1d7211 */ /* 0x000fc400000f0eff */
[----:B------:R-:W-:Y:S01]  /*0510*/  LEA.HI.X.SX32 R3, R75, R44, 0x1, P1 ;  /* 0x0000002c4b037211 */ /* 0x000fe200008f0eff */
[----:B------:R-:W-:Y:S01]  /*0520*/  IMAD R85, R47, 0x2, R83 ;  /* 0x000000022f557824 */ /* 0x000fe200078e0253 */
[----:B------:R-:W-:-:S03]  /*0530*/  LEA R70, P0, R81, R0, 0x1 ;  /* 0x0000000051467211 */ /* 0x000fc600078008ff */
[----:B------:R-:W-:Y:S01]  /*0540*/  IMAD R23, R47, 0x2, R85 ;  /* 0x000000022f177824 */ /* 0x000fe200078e0255 */
[----:B------:R-:W-:Y:S01]  /*0550*/  LEA.HI.X.SX32 R71, R81, R44, 0x1, P0 ;  /* 0x0000002c51477211 */ /* 0x000fe200000f0eff */
[----:B0-----:R-:W4:Y:S03]  /*0560*/  LDG.E.U16 R8, [R28.64] ;  /* 0x000000041c087981 */ /* 0x001f26000c1e1500 */
[C---:B------:R-:W-:Y:S01]  /*0570*/  LEA R19, R47.reuse, R23, 0x1 ;  /* 0x000000172f137211 */ /* 0x040fe200078e08ff */
[----:B------:R-:W4:Y:S04]  /*0580*/  LDG.E.U16 R26, [R70.64] ;  /* 0x00000004461a7981 */ /* 0x000f28000c1e1500 */
[----:B------:R-:W-:-:S04]  /*0590*/  IMAD R7, R47, 0x2, R19 ;  /* 0x000000022f077824 */ /* 0x000fc800078e0213 */
[----:B------:R-:W-:-:S05]  /*05a0*/  IMAD R43, R47, 0x2, R7 ;  /* 0x000000022f2b7824 */ /* 0x000fca00078e0207 */
[----:B------:R-:W-:-:S05]  /*05b0*/  LEA R39, R47, R43, 0x1 ;  /* 0x0000002b2f277211 */ /* 0x000fca00078e08ff */
[----:B------:R-:W-:-:S04]  /*05c0*/  IMAD R11, R47, 0x2, R39 ;  /* 0x000000022f0b7824 */ /* 0x000fc800078e0227 */
[----:B------:R-:W-:-:S04]  /*05d0*/  IMAD R27, R47, 0x2, R11 ;  /* 0x000000022f1b7824 */ /* 0x000fc800078e020b */
[----:B------:R-:W-:-:S04]  /*05e0*/  IMAD R17, R47, 0x2, R27 ;  /* 0x000000022f117824 */ /* 0x000fc800078e021b */
[----:B------:R-:W-:-:S05]  /*05f0*/  IMAD R31, R47, 0x2, R17 ;  /* 0x000000022f1f7824 */ /* 0x000fca00078e0211 */
[----:B------:R-:W-:-:S04]  /*0600*/  LEA R37, R47, R31, 0x1 ;  /* 0x0000001f2f257211 */ /* 0x000fc800078e08ff */
[----:B------:R-:W-:-:S05]  /*0610*/  LEA R69, R47, R37, 0x1 ;  /* 0x000000252f457211 */ /* 0x000fca00078e08ff */
[----:B------:R-:W-:-:S05]  /*0620*/  IMAD R67, R47, 0x2, R69 ;  /* 0x000000022f437824 */ /* 0x000fca00078e0245 */
[----:B------:R-:W-:-:S05]  /*0630*/  LEA R65, R47, R67, 0x1 ;  /* 0x000000432f417211 */ /* 0x000fca00078e08ff */
[----:B------:R-:W-:-:S04]  /*0640*/  IMAD R63, R47, 0x2, R65 ;  /* 0x000000022f3f7824 */ /* 0x000fc800078e0241 */
[----:B------:R-:W-:Y:S01]  /*0650*/  IMAD R45, R47, 0x2, R63 ;  /* 0x000000022f2d7824 */ /* 0x000fe200078e023f */
[----:B--2---:R-:W-:Y:S04]  /*0660*/  STL [R1+0x25c], R22 ;  /* 0x00025c1601007387 */ /* 0x004fe80000100800 */
[----:B-----5:R0:W-:Y:S04]  /*0670*/  STL [R1+0x2b4], R12 ;  /* 0x0002b40c01007387 */ /* 0x0201e80000100800 */
[----:B---3--:R1:W-:Y:S04]  /*0680*/  STL [R1+0x300], R6 ;  /* 0x0003000601007387 */ /* 0x0083e80000100800 */
[----:B------:R-:W-:Y:S04]  /*0690*/  STL [R1+0x304], R15 ;  /* 0x0003040f01007387 */ /* 0x000fe80000100800 */
[----:B0-----:R0:W2:Y:S04]  /*06a0*/  LDG.E.U16 R12, [R20.64] ;  /* 0x00000004140c7981 */ /* 0x0010a8000c1e1500 */
[----:B-1----:R1:W3:Y:S04]  /*06b0*/  LDG.E.U16 R6, [R40.64] ;  /* 0x0000000428067981 */ /* 0x0022e8000c1e1500 */
[----:B------:R-:W-:Y:S04]  /*06c0*/  STL [R1+0x250], R16 ;  /* 0x0002501001007387 */ /* 0x000fe80000100800 */
[----:B------:R5:W-:Y:S04]  /*06d0*/  STL [R1+0x2b0], R10 ;  /* 0x0002b00a01007387 */ /* 0x000be80000100800 */
[----:B------:R0:W-:Y:S04]  /*06e0*/  STL [R1+0x2fc], R4 ;  /* 0x0002fc0401007387 */ /* 0x0001e80000100800 */
[----:B-----5:R5:W4:Y:S01]  /*06f0*/  LDG.E.U16 R10, [R2.64] ;  /* 0x00000004020a7981 */ /* 0x020b22000c1e1500 */
[----:B0-----:R-:W-:-:S03]  /*0700*/  LEA R4, P1, R83, R0, 0x1 ;  /* 0x0000000053047211 */ /* 0x001fc600078208ff */
[----:B------:R-:W-:Y:S01]  /*0710*/  STL [R1+0x2f8], R18 ;  /* 0x0002f81201007387 */ /* 0x000fe20000100800 */
[----:B------:R-:W-:-:S03]  /*0720*/  LEA.HI.X.SX32 R5, R83, R44, 0x1, P1 ;  /* 0x0000002c53057211 */ /* 0x000fc600008f0eff */
[----:B------:R0:W-:Y:S04]  /*0730*/  STL [R1+0x24c], R14 ;  /* 0x00024c0e01007387 */ /* 0x0001e80000100800 */
[----:B0-----:R0:W4:Y:S01]  /*0740*/  LDG.E.U16 R14, [R4.64] ;  /* 0x00000004040e7981 */ /* 0x001122000c1e1500 */
[----:B-----5:R-:W-:-:S04]  /*0750*/  LEA R2, P0, R85, R0, 0x1 ;  /* 0x0000000055027211 */ /* 0x020fc800078008ff */
[----:B------:R-:W-:Y:S02]  /*0760*/  LEA.HI.X.SX32 R3, R85, R44, 0x1, P0 ;  /* 0x0000002c55037211 */ /* 0x000fe400000f0eff */
[----:B------:R-:W-:-:S03]  /*0770*/  LEA R24, P0, R23, R0, 0x1 ;  /* 0x0000000017187211 */ /* 0x000fc600078008ff */
[----:B------:R5:W4:Y:S01]  /*0780*/  LDG.E.U16 R20, [R2.64] ;  /* 0x0000000402147981 */ /* 0x000b22000c1e1500 */
[----:B------:R-:W-:Y:S02]  /*0790*/  LEA.HI.X.SX32 R25, R23, R44, 0x1, P0 ;  /* 0x0000002c17197211 */ /* 0x000fe400000f0eff */
[----:B------:R-:W-:-:S04]  /*07a0*/  LEA R18, P0, R19, R0, 0x1 ;  /* 0x0000000013127211 */ /* 0x000fc800078008ff */
[----:B------:R-:W-:Y:S02]  /*07b0*/  LEA.HI.X.SX32 R19, R19, R44, 0x1, P0 ;  /* 0x0000002c13137211 */ /* 0x000fe400000f0eff */
[----:B0-----:R-:W-:-:S03]  /*07c0*/  LEA R4, P0, R43, R0, 0x1 ;  /* 0x000000002b047211 */ /* 0x001fc600078008ff */
[----:B-1----:R0:W4:Y:S01]  /*07d0*/  LDG.E.U16 R40, [R18.64] ;  /* 0x0000000412287981 */ /* 0x002122000c1e1500 */
[----:B------:R-:W-:Y:S02]  /*07e0*/  LEA.HI.X.SX32 R5, R43, R44, 0x1, P0 ;  /* 0x0000002c2b057211 */ /* 0x000fe400000f0eff */
[----:B-----5:R-:W-:-:S04]  /*07f0*/  LEA R2, P0, R39, R0, 0x1 ;  /* 0x0000000027027211 */ /* 0x020fc800078008ff */
[----:B------:R-:W-:Y:S02]  /*0800*/  LEA.HI.X.SX32 R3, R39, R44, 0x1, P0 ;  /* 0x0000002c27037211 */ /* 0x000fe400000f0eff */
[----:B------:R-:W-:-:S04]  /*0810*/  LEA R38, P0, R11, R0, 0x1 ;  /* 0x000000000b267211 */ /* 0x000fc800078008ff */
[----:B------:R-:W-:Y:S01]  /*0820*/  LEA.HI.X.SX32 R39, R11, R44, 0x1, P0 ;  /* 0x0000002c0b277211 */ /* 0x000fe200000f0eff */
[----:B--2---:R1:W-:Y:S04]  /*0830*/  STL [R1+0x2ac], R12 ;  /* 0x0002ac0c01007387 */ /* 0x0043e80000100800 */
[----:B---3--:R2:W-:Y:S04]  /*0840*/  STL [R1+0x2f4], R6 ;  /* 0x0002f40601007387 */ /* 0x0085e80000100800 */
[----:B-1----:R1:W3:Y:S01]  /*0850*/  LDG.E.U16 R12, [R24.64] ;  /* 0x00000004180c7981 */ /* 0x0022e2000c1e1500 */
[----:B--2---:R-:W-:-:S03]  /*0860*/  LEA R6, P1, R7, R0, 0x1 ;  /* 0x0000000007067211 */ /* 0x004fc600078208ff */
[----:B----4-:R2:W-:Y:S01]  /*0870*/  STL [R1+0x2f0], R32 ;  /* 0x0002f02001007387 */ /* 0x0105e20000100800 */
[----:B------:R-:W-:-:S03]  /*0880*/  LEA.HI.X.SX32 R7, R7, R44, 0x1, P1 ;  /* 0x0000002c07077211 */ /* 0x000fc600008f0eff */
[----:B-1----:R1:W4:Y:S04]  /*0890*/  LDG.E.U16 R25, [R4.64] ;  /* 0x0000000404197981 */ /* 0x002328000c1e1500 */
[----:B------:R-:W-:Y:S01]  /*08a0*/  STL [R1+0x240], R10 ;  /* 0x0002400a01007387 */ /* 0x000fe20000100800 */
[----:B0-----:R-:W-:-:S03]  /*08b0*/  LEA R18, P1, R27, R0, 0x1 ;  /* 0x000000001b127211 */ /* 0x001fc600078208ff */
[----:B------:R-:W-:Y:S04]  /*08c0*/  STL [R1+0x2a4], R30 ;  /* 0x0002a41e01007387 */ /* 0x000fe80000100800 */
[----:B--2---:R0:W2:Y:S04]  /*08d0*/  LDG.E.U16 R32, [R6.64] ;  /* 0x0000000406207981 */ /* 0x0040a8000c1e1500 */
[----:B------:R5:W-:Y:S04]  /*08e0*/  STL [R1+0x2ec], R8 ;  /* 0x0002ec0801007387 */ /* 0x000be80000100800 */
[----:B------:R-:W-:Y:S04]  /*08f0*/  STL [R1+0x2e8], R26 ;  /* 0x0002e81a01007387 */ /* 0x000fe80000100800 */
[----:B------:R0:W-:Y:S04]  /*0900*/  STL [R1+0x23c], R14 ;  /* 0x00023c0e01007387 */ /* 0x0001e80000100800 */
[----:B-----5:R5:W4:Y:S01]  /*0910*/  LDG.E.U16 R8, [R2.64] ;  /* 0x0000000402087981 */ /* 0x020b22000c1e1500 */
[----:B------:R-:W-:-:S03]  /*0920*/  LEA.HI.X.SX32 R19, R27, R44, 0x1, P1 ;  /* 0x0000002c1b137211 */ /* 0x000fc600008f0eff */
[----:B0-----:R-:W4:Y:S04]  /*0930*/  LDG.E.U16 R14, [R38.64] ;  /* 0x00000004260e7981 */ /* 0x001f28000c1e1500 */
[----:B------:R-:W4:Y:S01]  /*0940*/  LDG.E.U16 R28, [R18.64] ;  /* 0x00000004121c7981 */ /* 0x000f22000c1e1500 */
[----:B------:R-:W-:-:S04]  /*0950*/  LEA R26, P0, R17, R0, 0x1 ;  /* 0x00000000111a7211 */ /* 0x000fc800078008ff */
[----:B------:R-:W-:Y:S02]  /*0960*/  LEA.HI.X.SX32 R27, R17, R44, 0x1, P0 ;  /* 0x0000002c111b7211 */ /* 0x000fe400000f0eff */
[-C--:B------:R-:W-:Y:S01]  /*0970*/  LEA R6, P0, R31, R0.reuse, 0x1 ;  /* 0x000000001f067211 */ /* 0x080fe200078008ff */
[----:B------:R0:W-:Y:S01]  /*0980*/  STL [R1+0x2a0], R20 ;  /* 0x0002a01401007387 */ /* 0x0001e20000100800 */
[----:B-----5:R-:W-:Y:S02]  /*0990*/  LEA R2, P1, R69, R0, 0x1 ;  /* 0x0000000045027211 */ /* 0x020fe400078208ff */
[----:B------:R-:W-:Y:S02]  /*09a0*/  LEA.HI.X.SX32 R7, R31, R44, 0x1, P0 ;  /* 0x0000002c1f077211 */ /* 0x000fe400000f0eff */
[----:B-1----:R-:W-:Y:S02]  /*09b0*/  LEA R4, P0, R37, R0, 0x1 ;  /* 0x0000000025047211 */ /* 0x002fe400078008ff */
[----:B------:R-:W-:-:S02]  /*09c0*/  LEA.HI.X.SX32 R3, R69, R44, 0x1, P1 ;  /* 0x0000002c45037211 */ /* 0x000fc400008f0eff */
[----:B------:R-:W-:Y:S01]  /*09d0*/  LEA.HI.X.SX32 R5, R37, R44, 0x1, P0 ;  /* 0x0000002c25057211 */ /* 0x000fe200000f0eff */
[----:B0-----:R0:W5:Y:S01]  /*09e0*/  LDG.E.U16 R20, [R26.64] ;  /* 0x000000041a147981 */ /* 0x001162000c1e1500 */
[----:B------:R-:W-:-:S03]  /*09f0*/  LEA R61, R47, R45, 0x1 ;  /* 0x0000002d2f3d7211 */ /* 0x000fc600078e08ff */
[----:B------:R1:W5:Y:S04]  /*0a00*/  LDG.E.U16 R50, [R4.64] ;  /* 0x0000000404327981 */ /* 0x000368000c1e1500 */
[----:B0-----:R0:W5:Y:S02]  /*0a10*/  LDG.E.U16 R26, [R6.64] ;  /* 0x00000004061a7981 */ /* 0x001164000c1e1500 */
[----:B0-----:R-:W-:-:S04]  /*0a20*/  LEA R6, P0, R67, R0, 0x1 ;  /* 0x0000000043067211 */ /* 0x001fc800078008ff */
[----:B------:R-:W-:Y:S02]  /*0a30*/  LEA.HI.X.SX32 R7, R67, R44, 0x1, P0 ;  /* 0x0000002c43077211 */ /* 0x000fe400000f0eff */
[----:B-1----:R-:W-:Y:S01]  /*0a40*/  LEA R4, P0, R65, R0, 0x1 ;  /* 0x0000000041047211 */ /* 0x002fe200078008ff */
[----:B------:R-:W-:Y:S02]  /*0a50*/  IMAD R59, R47, 0x2, R61 ;  /* 0x000000022f3b7824 */ /* 0x000fe400078e023d */
[----:B------:R0:W5:Y:S01]  /*0a60*/  LDG.E.U16 R27, [R6.64] ;  /* 0x00000004061b7981 */ /* 0x000162000c1e1500 */
[----:B------:R-:W-:Y:S02]  /*0a70*/  LEA.HI.X.SX32 R5, R65, R44, 0x1, P0 ;  /* 0x0000002c41057211 */ /* 0x000fe400000f0eff */
[----:B0-----:R-:W-:-:S04]  /*0a80*/  LEA R6, P0, R45, R0, 0x1 ;  /* 0x000000002d067211 */ /* 0x001fc800078008ff */
[----:B------:R-:W-:Y:S01]  /*0a90*/  LEA.HI.X.SX32 R7, R45, R44, 0x1, P0 ;  /* 0x0000002c2d077211 */ /* 0x000fe200000f0eff */
[----:B---3--:R-:W-:Y:S04]  /*0aa0*/  STL [R1+0x2e4], R12 ;  /* 0x0002e40c01007387 */ /* 0x008fe80000100800 */
[----:B------:R0:W-:Y:S04]  /*0ab0*/  STL [R1+0x2e0], R40 ;  /* 0x0002e02801007387 */ /* 0x0001e80000100800 */
[----:B0-----:R0:W3:Y:S02]  /*0ac0*/  LDG.E.U16 R40, [R2.64] ;  /* 0x0000000402287981 */ /* 0x0010e4000c1e1500 */
[----:B0-----:R-:W-:-:S02]  /*0ad0*/  LEA R2, P1, R63, R0, 0x1 ;  /* 0x000000003f027211 */ /* 0x001fc400078208ff */
[----:B--2---:R-:W-:Y:S02]  /*0ae0*/  STL [R1+0x230], R32 ;  /* 0x0002302001007387 */ /* 0x004fe40000100800 */
[----:B------:R-:W-:Y:S02]  /*0af0*/  LEA.HI.X.SX32 R3, R63, R44, 0x1, P1 ;  /* 0x0000002c3f037211 */ /* 0x000fe400008f0eff */
[----:B----4-:R-:W-:Y:S04]  /*0b00*/  STL [R1+0x29c], R25 ;  /* 0x00029c1901007387 */ /* 0x010fe80000100800 */
[----:B------:R0:W-:Y:S04]  /*0b10*/  STL [R1+0x2dc], R8 ;  /* 0x0002dc0801007387 */ /* 0x0001e80000100800 */
[----:B------:R1:W-:Y:S04]  /*0b20*/  STL [R1+0x2d8], R14 ;  /* 0x0002d80e01007387 */ /* 0x0003e80000100800 */
[----:B0-----:R0:W2:Y:S04]  /*0b30*/  LDG.E.U16 R8, [R4.64] ;  /* 0x0000000404087981 */ /* 0x0010a8000c1e1500 */
[----:B-1----:R1:W4:Y:S01]  /*0b40*/  LDG.E.U16 R14, [R2.64] ;  /* 0x00000004020e7981 */ /* 0x002322000c1e1500 */
[----:B0-----:R-:W-:-:S02]  /*0b50*/  LEA R4, P0, R61, R0, 0x1 ;  /* 0x000000003d047211 */ /* 0x001fc400078008ff */
[----:B-1----:R-:W-:Y:S02]  /*0b60*/  LEA R2, P1, R59, R0, 0x1 ;  /* 0x000000003b027211 */ /* 0x002fe400078208ff */
[-C--:B------:R-:W-:Y:S02]  /*0b70*/  LEA.HI.X.SX32 R5, R61, R44.reuse, 0x1, P0 ;  /* 0x0000002c3d057211 */ /* 0x080fe400000f0eff */
[----:B------:R-:W-:Y:S01]  /*0b80*/  LEA.HI.X.SX32 R3, R59, R44, 0x1, P1 ;  /* 0x0000002c3b037211 */ /* 0x000fe200008f0eff */
[----:B------:R0:W-:Y:S04]  /*0b90*/  STL [R1+0x22c], R28 ;  /* 0x00022c1c01007387 */ /* 0x0001e80000100800 */
[----:B------:R1:W4:Y:S04]  /*0ba0*/  LDG.E.U16 R58, [R4.64] ;  /* 0x00000004043a7981 */ /* 0x000328000c1e1500 */
[----:B------:R1:W4:Y:S04]  /*0bb0*/  LDG.E.U16 R56, [R2.64] ;  /* 0x0000000402387981 */ /* 0x000328000c1e1500 */
[----:B0-----:R0:W4:Y:S01]  /*0bc0*/  LDG.E.U16 R28, [R6.64] ;  /* 0x00000004061c7981 */ /* 0x001122000c1e1500 */
[----:B------:R-:W-:-:S05]  /*0bd0*/  IMAD R88, R47, 0x2, R59 ;  /* 0x000000022f587824 */ /* 0x000fca00078e023b */
[----:B------:R-:W-:-:S05]  /*0be0*/  LEA R57, R47, R88, 0x1 ;  /* 0x000000582f397211 */ /* 0x000fca00078e08ff */
[----:B------:R-:W-:-:S04]  /*0bf0*/  IMAD R55, R47, 0x2, R57 ;  /* 0x000000022f377824 */ /* 0x000fc800078e0239 */
[----:B------:R-:W-:-:S05]  /*0c00*/  IMAD R13, R47, 0x2, R55 ;  /* 0x000000022f0d7824 */ /* 0x000fca00078e0237 */
[----:B------:R-:W-:-:S05]  /*0c10*/  LEA R87, R47, R13, 0x1 ;  /* 0x0000000d2f577211 */ /* 0x000fca00078e08ff */
[----:B------:R-:W-:-:S04]  /*0c20*/  IMAD R53, R47, 0x2, R87 ;  /* 0x000000022f357824 */ /* 0x000fc800078e0257 */
[----:B------:R-:W-:Y:S01]  /*0c30*/  IMAD R33, R47, 0x2, R53 ;  /* 0x000000022f217824 */ /* 0x000fe200078e0235 */
[----:B0-----:R-:W-:-:S04]  /*0c40*/  LEA R6, P0, R57, R0, 0x1 ;  /* 0x0000000039067211 */ /* 0x001fc800078008ff */
[----:B------:R-:W-:Y:S02]  /*0c50*/  LEA R51, R47, R33, 0x1 ;  /* 0x000000212f337211 */ /* 0x000fe400078e08ff */
[----:B------:R-:W-:Y:S02]  /*0c60*/  LEA.HI.X.SX32 R7, R57, R44, 0x1, P0 ;  /* 0x0000002c39077211 */ /* 0x000fe400000f0eff */
[-C--:B-1----:R-:W-:Y:S01]  /*0c70*/  LEA R4, P0, R55, R0.reuse, 0x1 ;  /* 0x0000000037047211 */ /* 0x082fe200078008ff */
[----:B------:R-:W-:Y:S01]  /*0c80*/  IMAD R86, R47, 0x2, R51 ;  /* 0x000000022f567824 */ /* 0x000fe200078e0233 */
[----:B------:R-:W-:Y:S02]  /*0c90*/  LEA R2, P1, R13, R0, 0x1 ;  /* 0x000000000d027211 */ /* 0x000fe400078208ff */
[-C--:B------:R-:W-:Y:S01]  /*0ca0*/  LEA.HI.X.SX32 R5, R55, R44.reuse, 0x1, P0 ;  /* 0x0000002c37057211 */ /* 0x080fe200000f0eff */
[----:B------:R-:W-:Y:S01]  /*0cb0*/  IMAD R49, R47, 0x2, R86 ;  /* 0x000000022f317824 */ /* 0x000fe200078e0256 */
[----:B------:R0:W4:Y:S01]  /*0cc0*/  LDG.E.U16 R55, [R6.64] ;  /* 0x0000000406377981 */ /* 0x000122000c1e1500 */
[----:B------:R-:W-:-:S03]  /*0cd0*/  LEA.HI.X.SX32 R3, R13, R44, 0x1, P1 ;  /* 0x0000002c0d037211 */ /* 0x000fc600008f0eff */
[----:B-----5:R-:W-:Y:S01]  /*0ce0*/  STL [R1+0x294], R20 ;  /* 0x0002941401007387 */ /* 0x020fe20000100800 */
[----:B------:R-:W-:-:S03]  /*0cf0*/  LEA R34, R47, R49, 0x1 ;  /* 0x000000312f227211 */ /* 0x000fc600078e08ff */
[----:B------:R-:W-:Y:S01]  /*0d00*/  STL [R1+0x2d4], R26 ;  /* 0x0002d41a01007387 */ /* 0x000fe20000100800 */
[----:B0-----:R-:W-:-:S03]  /*0d10*/  LEA R6, P0, R53, R0, 0x1 ;  /* 0x0000000035067211 */ /* 0x001fc600078008ff */
[----:B------:R0:W-:Y:S01]  /*0d20*/  STL [R1+0x2d0], R50 ;  /* 0x0002d03201007387 */ /* 0x0001e20000100800 */
[----:B------:R-:W-:Y:S01]  /*0d30*/  LEA.HI.X.SX32 R7, R53, R44, 0x1, P0 ;  /* 0x0000002c35077211 */ /* 0x000fe200000f0eff */
[----:B------:R-:W-:Y:S02]  /*0d40*/  IMAD R15, R47, 0x2, R34 ;  /* 0x000000022f0f7824 */ /* 0x000fe400078e0222 */
[----:B------:R1:W5:Y:S04]  /*0d50*/  LDG.E.U16 R59, [R2.64] ;  /* 0x00000004023b7981 */ /* 0x000368000c1e1500 */
[----:B------:R1:W5:Y:S04]  /*0d60*/  LDG.E.U16 R57, [R6.64] ;  /* 0x0000000406397981 */ /* 0x000368000c1e1500 */
[----:B0-----:R0:W5:Y:S01]  /*0d70*/  LDG.E.U16 R50, [R4.64] ;  /* 0x0000000404327981 */ /* 0x001162000c1e1500 */
[-C--:B-1----:R-:W-:Y:S01]  /*0d80*/  LEA R2, P1, R51, R0.reuse, 0x1 ;  /* 0x0000000033027211 */ /* 0x082fe200078208ff */
[----:B------:R-:W-:Y:S01]  /*0d90*/  IMAD R84, R47, 0x2, R15 ;  /* 0x000000022f547824 */ /* 0x000fe200078e020f */
[----:B0-----:R-:W-:-:S04]  /*0da0*/  LEA R4, P0, R33, R0, 0x1 ;  /* 0x0000000021047211 */ /* 0x001fc800078008ff */
[----:B------:R-:W-:Y:S02]  /*0db0*/  LEA.HI.X.SX32 R5, R33, R44, 0x1, P0 ;  /* 0x0000002c21057211 */ /* 0x000fe400000f0eff */
[----:B------:R-:W-:Y:S02]  /*0dc0*/  LEA R6, P0, R49, R0, 0x1 ;  /* 0x0000000031067211 */ /* 0x000fe400078008ff */
[-C--:B------:R-:W-:Y:S02]  /*0dd0*/  LEA.HI.X.SX32 R3, R51, R44.reuse, 0x1, P1 ;  /* 0x0000002c33037211 */ /* 0x080fe400008f0eff */
[----:B------:R0:W5:Y:S01]  /*0de0*/  LDG.E.U16 R51, [R4.64] ;  /* 0x0000000404337981 */ /* 0x000162000c1e1500 */
[----:B------:R-:W-:Y:S02]  /*0df0*/  LEA.HI.X.SX32 R7, R49, R44, 0x1, P0 ;  /* 0x0000002c31077211 */ /* 0x000fe400000f0eff */
[----:B------:R-:W-:Y:S01]  /*0e00*/  LEA R21, R47, R84, 0x1 ;  /* 0x000000542f157211 */ /* 0x000fe200078e08ff */
[----:B------:R1:W5:Y:S01]  /*0e10*/  LDG.E.U16 R54, [R2.64] ;  /* 0x0000000402367981 */ /* 0x000362000c1e1500 */
[----:B0-----:R-:W-:-:S04]  /*0e20*/  LEA R4, P0, R34, R0, 0x1 ;  /* 0x0000000022047211 */ /* 0x001fc800078008ff */
[----:B------:R-:W-:Y:S01]  /*0e30*/  LEA.HI.X.SX32 R5, R34, R44, 0x1, P0 ;  /* 0x0000002c22057211 */ /* 0x000fe200000f0eff */
[----:B---3--:R-:W-:Y:S04]  /*0e40*/  STL [R1+0x220], R40 ;  /* 0x0002202801007387 */ /* 0x008fe80000100800 */
[----:B------:R-:W-:Y:S04]  /*0e50*/  STL [R1+0x290], R27 ;  /* 0x0002901b01007387 */ /* 0x000fe80000100800 */
[----:B--2---:R-:W-:Y:S04]  /*0e60*/  STL [R1+0x2cc], R8 ;  /* 0x0002cc0801007387 */ /* 0x004fe80000100800 */
[----:B----4-:R-:W-:Y:S04]  /*0e70*/  STL [R1+0x2c8], R14 ;  /* 0x0002c80e01007387 */ /* 0x010fe80000100800 */
[----:B------:R-:W-:Y:S04]  /*0e80*/  STL [R1+0x21c], R28 ;  /* 0x00021c1c01007387 */ /* 0x000fe80000100800 */
[----:B------:R0:W-:Y:S04]  /*0e90*/  STL [R1+0x28c], R58 ;  /* 0x00028c3a01007387 */ /* 0x0001e80000100800 */
[----:B------:R2:W-:Y:S01]  /*0ea0*/  STL [R1+0x2c4], R56 ;  /* 0x0002c43801007387 */ /* 0x0005e20000100800 */
[----:B------:R-:W-:Y:S01]  /*0eb0*/  IMAD R35, R47, 0x2, R21 ;  /* 0x000000022f237824 */ /* 0x000fe200078e0215 */
[----:B-1----:R-:W-:-:S02]  /*0ec0*/  LEA R2, P1, R15, R0, 0x1 ;  /* 0x000000000f027211 */ /* 0x002fc400078208ff */
[----:B0-----:R0:W3:Y:S04]  /*0ed0*/  LDG.E.U16 R58, [R4.64] ;  /* 0x00000004043a7981 */ /* 0x0010e8000c1e1500 */
[----:B--2---:R1:W2:Y:S02]  /*0ee0*/  LDG.E.U16 R56, [R6.64] ;  /* 0x0000000406387981 */ /* 0x0042a4000c1e1500 */
[----:B-1----:R-:W-:-:S04]  /*0ef0*/  LEA R6, P0, R21, R0, 0x1 ;  /* 0x0000000015067211 */ /* 0x002fc800078008ff */
[----:B------:R-:W-:-:S05]  /*0f00*/  LEA.HI.X.SX32 R7, R21, R44, 0x1, P0 ;  /* 0x0000002c15077211 */ /* 0x000fca00000f0eff */
[----:B------:R-:W4:Y:S01]  /*0f10*/  LDG.E.U16 R6, [R6.64] ;  /* 0x0000000406067981 */ /* 0x000f22000c1e1500 */
[----:B------:R-:W-:Y:S01]  /*0f20*/  IMAD R16, R47, 0x2, R35 ;  /* 0x000000022f107824 */ /* 0x000fe200078e0223 */
[----:B------:R-:W-:-:S04]  /*0f30*/  LEA.HI.X.SX32 R3, R15, R44, 0x1, P1 ;  /* 0x0000002c0f037211 */ /* 0x000fc800008f0eff */
[----:B------:R-:W-:Y:S01]  /*0f40*/  LEA R82, R47, R16, 0x1 ;  /* 0x000000102f527211 */ /* 0x000fe200078e08ff */
[----:B------:R1:W-:Y:S01]  /*0f50*/  STL [R1+0x210], R55 ;  /* 0x0002103701007387 */ /* 0x0003e20000100800 */
[----:B0-----:R-:W-:-:S03]  /*0f60*/  LEA R4, P0, R35, R0, 0x1 ;  /* 0x0000000023047211 */ /* 0x001fc600078008ff */
[----:B------:R-:W-:Y:S01]  /*0f70*/  IMAD R22, R47, 0x2, R82 ;  /* 0x000000022f167824 */ /* 0x000fe200078e0252 */
[----:B------:R-:W-:-:S03]  /*0f80*/  LEA.HI.X.SX32 R5, R35, R44, 0x1, P0 ;  /* 0x0000002c23057211 */ /* 0x000fc600000f0eff */
[C---:B------:R-:W-:Y:S01]  /*0f90*/  IMAD R36, R47.reuse, 0x2, R22 ;  /* 0x000000022f247824 */ /* 0x040fe200078e0216 */
[----:B-1----:R0:W2:Y:S04]  /*0fa0*/  LDG.E.U16 R55, [R2.64] ;  /* 0x0000000402377981 */ /* 0x0020a8000c1e1500 */
[----:B------:R-:W-:Y:S01]  /*0fb0*/  LEA R9, R47, R36, 0x1 ;  /* 0x000000242f097211 */ /* 0x000fe200078e08ff */
[----:B------:R1:W2:Y:S01]  /*0fc0*/  LDG.E.U16 R61, [R4.64] ;  /* 0x00000004043d7981 */ /* 0x0002a2000c1e1500 */
[----:B0-----:R-:W-:-:S03]  /*0fd0*/  LEA R2, P1, R16, R0, 0x1 ;  /* 0x0000000010027211 */ /* 0x001fc600078208ff */
[----:B-----5:R-:W-:Y:S04]  /*0fe0*/  STL [R1+0x284], R50 ;  /* 0x0002843201007387 */ /* 0x020fe80000100800 */
[----:B------:R-:W-:Y:S01]  /*0ff0*/  STL [R1+0x2c0], R59 ;  /* 0x0002c03b01007387 */ /* 0x000fe20000100800 */
[----:B------:R-:W-:-:S05]  /*1000*/  LEA.HI.X.SX32 R3, R16, R44, 0x1, P1 ;  /* 0x0000002c10037211 */ /* 0x000fca00008f0eff */
[----:B------:R0:W5:Y:S02]  /*1010*/  LDG.E.U16 R49, [R2.64] ;  /* 0x0000000402317981 */ /* 0x000164000c1e1500 */
[----:B0-----:R-:W-:-:S04]  /*1020*/  LEA R2, P1, R9, R0, 0x1 ;  /* 0x0000000009027211 */ /* 0x001fc800078208ff */
[----:B------:R-:W-:Y:S01]  /*1030*/  LEA.HI.X.SX32 R3, R9, R44, 0x1, P1 ;  /* 0x0000002c09037211 */ /* 0x000fe200008f0eff */
[----:B----4-:R0:W-:Y:S04]  /*1040*/  STL [R1+0x1fc], R6 ;  /* 0x0001fc0601007387 */ /* 0x0101e80000100800 */
[----:B------:R-:W-:Y:S01]  /*1050*/  STL [R1+0x20c], R57 ;  /* 0x00020c3901007387 */ /* 0x000fe20000100800 */
[----:B0-----:R-:W-:-:S03]  /*1060*/  LEA R6, P0, R22, R0, 0x1 ;  /* 0x0000000016067211 */ /* 0x001fc600078008ff */
[----:B------:R-:W-:Y:S01]  /*1070*/  STL [R1+0x280], R51 ;  /* 0x0002803301007387 */ /* 0x000fe20000100800 */
[----:B------:R-:W-:-:S03]  /*1080*/  LEA.HI.X.SX32 R7, R22, R44, 0x1, P0 ;  /* 0x0000002c16077211 */ /* 0x000fc600000f0eff */
[----:B------:R0:W-:Y:S01]  /*1090*/  STL [R1+0x2bc], R54 ;  /* 0x0002bc3601007387 */ /* 0x0001e20000100800 */
[----:B-1----:R-:W-:-:S04]  /*10a0*/  LEA R4, P0, R36, R0, 0x1 ;  /* 0x0000000024047211 */ /* 0x002fc800078008ff */
[----:B------:R-:W-:Y:S01]  /*10b0*/  LEA.HI.X.SX32 R5, R36, R44, 0x1, P0 ;  /* 0x0000002c24057211 */ /* 0x000fe200000f0eff */
[----:B0-----:R0:W4:Y:S04]  /*10c0*/  LDG.E.U16 R54, [R6.64] ;  /* 0x0000000406367981 */ /* 0x001128000c1e1500 */
[----:B--2---:R1:W-:Y:S04]  /*10d0*/  STL [R1+0x200], R56 ;  /* 0x0002003801007387 */ /* 0x0043e80000100800 */
[----:B------:R2:W4:Y:S04]  /*10e0*/  LDG.E.U16 R57, [R4.64] ;  /* 0x0000000404397981 */ /* 0x000528000c1e1500 */
[----:B-1----:R1:W4:Y:S01]  /*10f0*/  LDG.E.U16 R56, [R2.64] ;  /* 0x0000000402387981 */ /* 0x002322000c1e1500 */
        /* <DEDUP_REMOVED lines=8> */
[-C--:B--2---:R-:W-:Y:S01]  /*1180*/  LEA R4, P0, R29, R0.reuse, 0x1 ;  /* 0x000000001d047211 */ /* 0x084fe200078008ff */
[----:B------:R-:W-:Y:S01]  /*1190*/  IMAD R30, R47, 0x2, R24 ;  /* 0x000000022f1e7824 */ /* 0x000fe200078e0218 */
[C---:B-1----:R-:W-:Y:S01]  /*11a0*/  LEA R2, P1, R10.reuse, R0, 0x1 ;  /* 0x000000000a027211 */ /* 0x042fe200078208ff */
[----:B------:R0:W2:Y:S01]  /*11b0*/  LDG.E.U16 R59, [R6.64] ;  /* 0x00000004063b7981 */ /* 0x0000a2000c1e1500 */
[-C--:B------:R-:W-:Y:S01]  /*11c0*/  LEA.HI.X.SX32 R5, R29, R44.reuse, 0x1, P0 ;  /* 0x0000002c1d057211 */ /* 0x080fe200000f0eff */
[----:B------:R-:W-:Y:S01]  /*11d0*/  IMAD R11, R47, 0x2, R30 ;  /* 0x000000022f0b7824 */ /* 0x000fe200078e021e */
[----:B------:R-:W-:Y:S01]  /*11e0*/  LEA.HI.X.SX32 R3, R10, R44, 0x1, P1 ;  /* 0x0000002c0a037211 */ /* 0x000fe200008f0eff */
[----:B---3--:R1:W-:Y:S01]  /*11f0*/  STL [R1+0x27c], R58 ;  /* 0x00027c3a01007387 */ /* 0x0083e20000100800 */
[----:B0-----:R-:W-:-:S03]  /*1200*/  LEA R6, P0, R24, R0, 0x1 ;  /* 0x0000000018067211 */ /* 0x001fc600078008ff */
[----:B------:R0:W-:Y:S01]  /*1210*/  STL [R1+0x2b8], R55 ;  /* 0x0002b83701007387 */ /* 0x0001e20000100800 */
[C---:B------:R-:W-:Y:S02]  /*1220*/  LEA R43, R47.reuse, R11, 0x1 ;  /* 0x0000000b2f2b7211 */ /* 0x040fe400078e08ff */
[----:B------:R-:W-:Y:S01]  /*1230*/  LEA.HI.X.SX32 R7, R24, R44, 0x1, P0 ;  /* 0x0000002c18077211 */ /* 0x000fe200000f0eff */
[----:B-1----:R1:W3:Y:S04]  /*1240*/  LDG.E.U16 R58, [R4.64] ;  /* 0x00000004043a7981 */ /* 0x0022e8000c1e1500 */
[----:B0-----:R0:W2:Y:S01]  /*1250*/  LDG.E.U16 R55, [R2.64] ;  /* 0x0000000402377981 */ /* 0x0010a2000c1e1500 */
[-C--:B-1----:R-:W-:Y:S01]  /*1260*/  LEA R4, P0, R30, R0.reuse, 0x1 ;  /* 0x000000001e047211 */ /* 0x082fe200078008ff */
[----:B------:R-:W-:Y:S01]  /*1270*/  IMAD R17, R47, 0x2, R43 ;  /* 0x000000022f117824 */ /* 0x000fe200078e022b */
[----:B0-----:R-:W-:-:S02]  /*1280*/  LEA R2, P1, R11, R0, 0x1 ;  /* 0x000000000b027211 */ /* 0x001fc400078208ff */
[-C--:B------:R-:W-:Y:S02]  /*1290*/  LEA.HI.X.SX32 R5, R30, R44.reuse, 0x1, P0 ;  /* 0x0000002c1e057211 */ /* 0x080fe400000f0eff */
[----:B------:R-:W-:Y:S01]  /*12a0*/  LEA.HI.X.SX32 R3, R11, R44, 0x1, P1 ;  /* 0x0000002c0b037211 */ /* 0x000fe200008f0eff */
[----:B------:R0:W-:Y:S04]  /*12b0*/  STL [R1+0x274], R61 ;  /* 0x0002743d01007387 */ /* 0x0001e80000100800 */
[----:B-----5:R1:W-:Y:S04]  /*12c0*/  STL [R1+0x2a8], R49 ;  /* 0x0002a83101007387 */ /* 0x0203e80000100800 */
[----:B0-----:R0:W5:Y:S04]  /*12d0*/  LDG.E.U16 R61, [R6.64] ;  /* 0x00000004063d7981 */ /* 0x001168000c1e1500 */
[----:B-1----:R1:W5:Y:S01]  /*12e0*/  LDG.E.U16 R49, [R4.64] ;  /* 0x0000000404317981 */ /* 0x002362000c1e1500 */
[----:B0-----:R-:W-:-:S04]  /*12f0*/  LEA R6, P0, R17, R0, 0x1 ;  /* 0x0000000011067211 */ /* 0x001fc800078008ff */
[----:B------:R-:W-:Y:S01]  /*1300*/  LEA.HI.X.SX32 R7, R17, R44, 0x1, P0 ;  /* 0x0000002c11077211 */ /* 0x000fe200000f0eff */
[----:B----4-:R0:W-:Y:S04]  /*1310*/  STL [R1+0x1f0], R54 ;  /* 0x0001f03601007387 */ /* 0x0101e80000100800 */
[----:B0-----:R0:W4:Y:S04]  /*1320*/  LDG.E.U16 R54, [R2.64] ;  /* 0x0000000402367981 */ /* 0x001128000c1e1500 */
[----:B------:R-:W-:Y:S04]  /*1330*/  STL [R1+0x270], R57 ;  /* 0x0002703901007387 */ /* 0x000fe80000100800 */
[----:B------:R0:W-:Y:S04]  /*1340*/  STL [R1+0x298], R56 ;  /* 0x0002983801007387 */ /* 0x0001e80000100800 */
[----:B0-----:R0:W4:Y:S01]  /*1350*/  LDG.E.U16 R56, [R6.64] ;  /* 0x0000000406387981 */ /* 0x001122000c1e1500 */
[----:B------:R-:W-:-:S05]  /*1360*/  IMAD R31, R47, 0x2, R17 ;  /* 0x000000022f1f7824 */ /* 0x000fca00078e0211 */
[----:B------:R-:W-:-:S05]  /*1370*/  LEA R12, R47, R31, 0x1 ;  /* 0x0000001f2f0c7211 */ /* 0x000fca00078e08ff */
[----:B------:R-:W-:-:S04]  /*1380*/  IMAD R37, R47, 0x2, R12 ;  /* 0x000000022f257824 */ /* 0x000fc800078e020c */
[----:B------:R-:W-:-:S05]  /*1390*/  IMAD R18, R47, 0x2, R37 ;  /* 0x000000022f127824 */ /* 0x000fca00078e0225 */
[----:B------:R-:W-:-:S05]  /*13a0*/  LEA R32, R47, R18, 0x1 ;  /* 0x000000122f207211 */ /* 0x000fca00078e08ff */
[----:B------:R-:W-:Y:S01]  /*13b0*/  IMAD R48, R47, 0x2, R32 ;  /* 0x000000022f307824 */ /* 0x000fe200078e0220 */
[----:B-1----:R-:W-:-:S03]  /*13c0*/  LEA R4, P0, R31, R0, 0x1 ;  /* 0x000000001f047211 */ /* 0x002fc600078008ff */
[----:B------:R-:W-:Y:S01]  /*13d0*/  IMAD R38, R47, 0x2, R48 ;  /* 0x000000022f267824 */ /* 0x000fe200078e0230 */
[C---:B------:R-:W-:Y:S02]  /*13e0*/  LEA R2, P1, R12.reuse, R0, 0x1 ;  /* 0x000000000c027211 */ /* 0x040fe400078208ff */
[----:B------:R-:W-:Y:S02]  /*13f0*/  LEA.HI.X.SX32 R5, R31, R44, 0x1, P0 ;  /* 0x0000002c1f057211 */ /* 0x000fe400000f0eff */
[C---:B------:R-:W-:Y:S02]  /*1400*/  LEA R19, R47.reuse, R38, 0x1 ;  /* 0x000000262f137211 */ /* 0x040fe400078e08ff */
[----:B------:R-:W-:Y:S01]  /*1410*/  LEA.HI.X.SX32 R3, R12, R44, 0x1, P1 ;  /* 0x0000002c0c037211 */ /* 0x000fe200008f0eff */
[----:B------:R1:W4:Y:S01]  /*1420*/  LDG.E.U16 R57, [R4.64] ;  /* 0x0000000404397981 */ /* 0x000322000c1e1500 */
[----:B0-----:R-:W-:Y:S01]  /*1430*/  LEA R6, P0, R18, R0, 0x1 ;  /* 0x0000000012067211 */ /* 0x001fe200078008ff */
[----:B------:R-:W-:-:S02]  /*1440*/  IMAD R25, R47, 0x2, R19 ;  /* 0x000000022f197824 */ /* 0x000fc400078e0213 */
[----:B--2---:R0:W-:Y:S01]  /*1450*/  STL [R1+0x1ec], R59 ;  /* 0x0001ec3b01007387 */ /* 0x0041e20000100800 */
[----:B------:R-:W-:Y:S01]  /*1460*/  LEA.HI.X.SX32 R7, R18, R44, 0x1, P0 ;  /* 0x0000002c12077211 */ /* 0x000fe200000f0eff */
[----:B------:R-:W-:Y:S01]  /*1470*/  IMAD R45, R47, 0x2, R25 ;  /* 0x000000022f2d7824 */ /* 0x000fe200078e0219 */
[C---:B-1----:R-:W-:Y:S01]  /*1480*/  LEA R4, P0, R32.reuse, R0, 0x1 ;  /* 0x0000000020047211 */ /* 0x042fe200078008ff */
[----:B0-----:R0:W2:Y:S03]  /*1490*/  LDG.E.U16 R59, [R2.64] ;  /* 0x00000004023b7981 */ /* 0x0010a6000c1e1500 */
[----:B------:R-:W-:Y:S01]  /*14a0*/  LEA.HI.X.SX32 R5, R32, R44, 0x1, P0 ;  /* 0x0000002c20057211 */ /* 0x000fe200000f0eff */
[----:B---3--:R1:W-:Y:S01]  /*14b0*/  STL [R1+0x26c], R58 ;  /* 0x00026c3a01007387 */ /* 0x0083e20000100800 */
[----:B0-----:R-:W-:-:S03]  /*14c0*/  LEA R2, P1, R48, R0, 0x1 ;  /* 0x0000000030027211 */ /* 0x001fc600078208ff */
[----:B------:R0:W-:Y:S01]  /*14d0*/  STL [R1+0x288], R55 ;  /* 0x0002883701007387 */ /* 0x0001e20000100800 */
[C---:B------:R-:W-:Y:S02]  /*14e0*/  LEA R39, R47.reuse, R45, 0x1 ;  /* 0x0000002d2f277211 */ /* 0x040fe400078e08ff */
[----:B------:R-:W-:Y:S01]  /*14f0*/  LEA.HI.X.SX32 R3, R48, R44, 0x1, P1 ;  /* 0x0000002c30037211 */ /* 0x000fe200008f0eff */
[----:B-1----:R1:W3:Y:S04]  /*1500*/  LDG.E.U16 R58, [R4.64] ;  /* 0x00000004043a7981 */ /* 0x0022e8000c1e1500 */
[----:B0-----:R0:W3:Y:S01]  /*1510*/  LDG.E.U16 R55, [R6.64] ;  /* 0x0000000406377981 */ /* 0x0010e2000c1e1500 */
[----:B------:R-:W-:-:S03]  /*1520*/  IMAD R20, R47, 0x2, R39 ;  /* 0x000000022f147824 */ /* 0x000fc600078e0227 */
[----:B------:R1:W3:Y:S01]  /*1530*/  LDG.E.U16 R64, [R2.64] ;  /* 0x0000000402407981 */ /* 0x0002e2000c1e1500 */
[----:B0-----:R-:W-:-:S03]  /*1540*/  LEA R6, P0, R19, R0, 0x1 ;  /* 0x0000000013067211 */ /* 0x001fc600078008ff */
[----:B-----5:R-:W-:Y:S01]  /*1550*/  STL [R1+0x1e0], R61 ;  /* 0x0001e03d01007387 */ /* 0x020fe20000100800 */
[----:B------:R-:W-:Y:S02]  /*1560*/  LEA.HI.X.SX32 R7, R19, R44, 0x1, P0 ;  /* 0x0000002c13077211 */ /* 0x000fe400000f0eff */
[-C--:B-1----:R-:W-:Y:S01]  /*1570*/  LEA R4, P0, R25, R0.reuse, 0x1 ;  /* 0x0000000019047211 */ /* 0x082fe200078008ff */
[----:B------:R-:W-:Y:S01]  /*1580*/  STL [R1+0x264], R49 ;  /* 0x0002643101007387 */ /* 0x000fe20000100800 */
[----:B------:R-:W-:Y:S02]  /*1590*/  LEA R2, P1, R45, R0, 0x1 ;  /* 0x000000002d027211 */ /* 0x000fe400078208ff */
[-C--:B------:R-:W-:Y:S02]  /*15a0*/  LEA.HI.X.SX32 R5, R25, R44.reuse, 0x1, P0 ;  /* 0x0000002c19057211 */ /* 0x080fe400000f0eff */
[----:B------:R-:W-:-:S03]  /*15b0*/  LEA.HI.X.SX32 R3, R45, R44, 0x1, P1 ;  /* 0x0000002c2d037211 */ /* 0x000fc600008f0eff */
[----:B------:R0:W5:Y:S04]  /*15c0*/  LDG.E.U16 R67, [R4.64] ;  /* 0x0000000404437981 */ /* 0x000168000c1e1500 */
[----:B----4-:R1:W-:Y:S04]  /*15d0*/  STL [R1+0x278], R54 ;  /* 0x0002783601007387 */ /* 0x0103e80000100800 */
[----:B-1----:R1:W4:Y:S02]  /*15e0*/  LDG.E.U16 R54, [R6.64] ;  /* 0x0000000406367981 */ /* 0x002324000c1e1500 */
[----:B-1----:R-:W-:-:S02]  /*15f0*/  LEA R6, P0, R20, R0, 0x1 ;  /* 0x0000000014067211 */ /* 0x002fc400078008ff */
[----:B------:R1:W-:Y:S02]  /*1600*/  STL [R1+0x1dc], R56 ;  /* 0x0001dc3801007387 */ /* 0x0003e40000100800 */
[----:B------:R-:W-:-:S05]  /*1610*/  LEA.HI.X.SX32 R7, R20, R44, 0x1, P0 ;  /* 0x0000002c14077211 */ /* 0x000fca00000f0eff */
[----:B------:R0:W5:Y:S04]  /*1620*/  LDG.E.U16 R66, [R6.64] ;  /* 0x0000000406427981 */ /* 0x000168000c1e1500 */
[----:B-1----:R1:W5:Y:S01]  /*1630*/  LDG.E.U16 R56, [R2.64] ;  /* 0x0000000402387981 */ /* 0x002362000c1e1500 */
[----:B------:R-:W-:-:S05]  /*1640*/  IMAD R26, R47, 0x2, R20 ;  /* 0x000000022f1a7824 */ /* 0x000fca00078e0214 */
[----:B------:R-:W-:-:S05]  /*1650*/  LEA R52, R47, R26, 0x1 ;  /* 0x0000001a2f347211 */ /* 0x000fca00078e08ff */
[----:B------:R-:W-:-:S04]  /*1660*/  IMAD R40, R47, 0x2, R52 ;  /* 0x000000022f287824 */ /* 0x000fc800078e0234 */
[----:B------:R-:W-:-:S05]  /*1670*/  IMAD R13, R47, 0x2, R40 ;  /* 0x000000022f0d7824 */ /* 0x000fca00078e0228 */
[----:B------:R-:W-:Y:S02]  /*1680*/  LEA R27, R47, R13, 0x1 ;  /* 0x0000000d2f1b7211 */ /* 0x000fe400078e08ff */
[----:B0-----:R-:W-:-:S03]  /*1690*/  LEA R4, P0, R26, R0, 0x1 ;  /* 0x000000001a047211 */ /* 0x001fc600078008ff */
[----:B------:R-:W-:Y:S01]  /*16a0*/  IMAD R8, R47, 0x2, R27 ;  /* 0x000000022f087824 */ /* 0x000fe200078e021b */
[----:B-1----:R-:W-:-:S03]  /*16b0*/  LEA R2, P1, R52, R0, 0x1 ;  /* 0x0000000034027211 */ /* 0x002fc600078208ff */
[----:B------:R-:W-:Y:S01]  /*16c0*/  IMAD R33, R47, 0x2, R8 ;  /* 0x000000022f217824 */ /* 0x000fe200078e0208 */
[-C--:B------:R-:W-:Y:S02]  /*16d0*/  LEA.HI.X.SX32 R5, R26, R44.reuse, 0x1, P0 ;  /* 0x0000002c1a057211 */ /* 0x080fe400000f0eff */
[----:B------:R-:W-:Y:S02]  /*16e0*/  LEA.HI.X.SX32 R3, R52, R44, 0x1, P1 ;  /* 0x0000002c34037211 */ /* 0x000fe400008f0eff */
[----:B------:R-:W-:Y:S01]  /*16f0*/  LEA R6, P0, R13, R0, 0x1 ;  /* 0x000000000d067211 */ /* 0x000fe200078008ff */
[----:B------:R-:W-:Y:S01]  /*1700*/  STL [R1+0x260], R57 ;  /* 0x0002603901007387 */ /* 0x000fe20000100800 */
[----:B------:R-:W-:Y:S02]  /*1710*/  LEA R14, R47, R33, 0x1 ;  /* 0x000000212f0e7211 */ /* 0x000fe400078e08ff */
[----:B------:R-:W-:Y:S01]  /*1720*/  LEA.HI.X.SX32 R7, R13, R44, 0x1, P0 ;  /* 0x0000002c0d077211 */ /* 0x000fe200000f0eff */
[----:B--2---:R-:W-:Y:S04]  /*1730*/  STL [R1+0x268], R59 ;  /* 0x0002683b01007387 */ /* 0x004fe80000100800 */
[----:B------:R0:W2:Y:S01]  /*1740*/  LDG.E.U16 R61, [R4.64] ;  /* 0x00000004043d7981 */ /* 0x0000a2000c1e1500 */
[----:B------:R-:W-:Y:S01]  /*1750*/  IMAD R28, R47, 0x2, R14 ;  /* 0x000000022f1c7824 */ /* 0x000fe200078e020e */
[----:B0-----:R-:W-:-:S02]  /*1760*/  LEA R4, P0, R27, R0, 0x1 ;  /* 0x000000001b047211 */ /* 0x001fc400078008ff */
[----:B---3--:R0:W-:Y:S02]  /*1770*/  STL [R1+0x1d0], R55 ;  /* 0x0001d03701007387 */ /* 0x0081e40000100800 */
[----:B------:R-:W-:Y:S02]  /*1780*/  LEA.HI.X.SX32 R5, R27, R44, 0x1, P0 ;  /* 0x0000002c1b057211 */ /* 0x000fe400000f0eff */
[----:B------:R-:W-:Y:S04]  /*1790*/  STL [R1+0x254], R58 ;  /* 0x0002543a01007387 */ /* 0x000fe80000100800 */
[----:B0-----:R0:W3:Y:S01]  /*17a0*/  LDG.E.U16 R55, [R2.64] ;  /* 0x0000000402377981 */ /* 0x0010e2000c1e1500 */
[----:B------:R-:W-:-:S03]  /*17b0*/  IMAD R53, R47, 0x2, R28 ;  /* 0x000000022f357824 */ /* 0x000fc600078e021c */
[----:B------:R1:W-:Y:S04]  /*17c0*/  STL [R1+0x258], R64 ;  /* 0x0002584001007387 */ /* 0x0003e80000100800 */
[----:B------:R1:W3:Y:S01]  /*17d0*/  LDG.E.U16 R68, [R4.64] ;  /* 0x0000000404447981 */ /* 0x0002e2000c1e1500 */
[----:B0-----:R-:W-:-:S03]  /*17e0*/  LEA R2, P1, R8, R0, 0x1 ;  /* 0x0000000008027211 */ /* 0x001fc600078208ff */
[----:B-1----:R0:W3:Y:S01]  /*17f0*/  LDG.E.U16 R64, [R6.64] ;  /* 0x0000000406407981 */ /* 0x0020e2000c1e1500 */
[----:B------:R-:W-:Y:S02]  /*1800*/  LEA.HI.X.SX32 R3, R8, R44, 0x1, P1 ;  /* 0x0000002c08037211 */ /* 0x000fe400008f0eff */
[----:B------:R-:W-:Y:S02]  /*1810*/  LEA R34, R47, R53, 0x1 ;  /* 0x000000352f227211 */ /* 0x000fe400078e08ff */
[----:B0-----:R-:W-:-:S04]  /*1820*/  LEA R6, P0, R14, R0, 0x1 ;  /* 0x000000000e067211 */ /* 0x001fc800078008ff */
[----:B------:R-:W-:Y:S02]  /*1830*/  LEA.HI.X.SX32 R7, R14, R44, 0x1, P0 ;  /* 0x0000002c0e077211 */ /* 0x000fe400000f0eff */
[C---:B------:R-:W-:Y:S01]  /*1840*/  LEA R4, P0, R28.reuse, R0, 0x1 ;  /* 0x000000001c047211 */ /* 0x040fe200078008ff */
[----:B------:R-:W-:Y:S02]  /*1850*/  IMAD R15, R47, 0x2, R34 ;  /* 0x000000022f0f7824 */ /* 0x000fe400078e0222 */
[----:B------:R0:W3:Y:S01]  /*1860*/  LDG.E.U16 R70, [R6.64] ;  /* 0x0000000406467981 */ /* 0x0000e2000c1e1500 */
[----:B------:R-:W-:-:S05]  /*1870*/  LEA.HI.X.SX32 R5, R28, R44, 0x1, P0 ;  /* 0x0000002c1c057211 */ /* 0x000fca00000f0eff */
[----:B------:R1:W3:Y:S01]  /*1880*/  LDG.E.U16 R69, [R4.64] ;  /* 0x0000000404457981 */ /* 0x0002e2000c1e1500 */
[----:B0-----:R-:W-:-:S04]  /*1890*/  LEA R6, P0, R15, R0, 0x1 ;  /* 0x000000000f067211 */ /* 0x001fc800078008ff */
[----:B------:R-:W-:Y:S01]  /*18a0*/  LEA.HI.X.SX32 R7, R15, R44, 0x1, P0 ;  /* 0x0000002c0f077211 */ /* 0x000fe200000f0eff */
[----:B----4-:R0:W-:Y:S04]  /*18b0*/  STL [R1+0x1cc], R54 ;  /* 0x0001cc3601007387 */ /* 0x0101e80000100800 */
[----:B0-----:R0:W4:Y:S04]  /*18c0*/  LDG.E.U16 R54, [R2.64] ;  /* 0x0000000402367981 */ /* 0x001128000c1e1500 */
[----:B-----5:R5:W-:Y:S01]  /*18d0*/  STL [R1+0x244], R67 ;  /* 0x0002444301007387 */ /* 0x020be20000100800 */
[----:B0-----:R-:W-:-:S04]  /*18e0*/  LEA R2, P1, R53, R0, 0x1 ;  /* 0x0000000035027211 */ /* 0x001fc800078208ff */
[----:B------:R-:W-:Y:S01]  /*18f0*/  LEA.HI.X.SX32 R3, R53, R44, 0x1, P1 ;  /* 0x0000002c35037211 */ /* 0x000fe200008f0eff */
[----:B------:R-:W-:Y:S04]  /*1900*/  STL [R1+0x248], R56 ;  /* 0x0002483801007387 */ /* 0x000fe80000100800 */
[----:B------:R0:W-:Y:S04]  /*1910*/  STL [R1+0x1c0], R66 ;  /* 0x0001c04201007387 */ /* 0x0001e80000100800 */
[----:B-----5:R5:W4:Y:S04]  /*1920*/  LDG.E.U16 R67, [R6.64] ;  /* 0x0000000406437981 */ /* 0x020b28000c1e1500 */
        /* <DEDUP_REMOVED lines=8> */
[----:B-1----:R-:W-:-:S04]  /*19b0*/  LEA R4, P0, R21, R0, 0x1 ;  /* 0x0000000015047211 */ /* 0x002fc800078008ff */
[----:B------:R-:W-:Y:S02]  /*19c0*/  LEA R9, R47, R36, 0x1 ;  /* 0x000000242f097211 */ /* 0x000fe400078e08ff */
[----:B0-----:R-:W-:Y:S02]  /*19d0*/  LEA R2, P1, R50, R0, 0x1 ;  /* 0x0000000032027211 */ /* 0x001fe400078208ff */
[----:B------:R-:W-:Y:S01]  /*19e0*/  LEA.HI.X.SX32 R5, R21, R44, 0x1, P0 ;  /* 0x0000002c15057211 */ /* 0x000fe200000f0eff */
[C---:B------:R-:W-:Y:S01]  /*19f0*/  IMAD R23, R47.reuse, 0x2, R9 ;  /* 0x000000022f177824 */ /* 0x040fe200078e0209 */
[----:B-----5:R-:W-:Y:S01]  /*1a00*/  LEA R6, P0, R16, R0, 0x1 ;  /* 0x0000000010067211 */ /* 0x020fe200078008ff */
[----:B--2---:R0:W-:Y:S01]  /*1a10*/  STL [R1+0x234], R61 ;  /* 0x0002343d01007387 */ /* 0x0041e20000100800 */
[-C--:B------:R-:W-:Y:S01]  /*1a20*/  LEA.HI.X.SX32 R3, R50, R44.reuse, 0x1, P1 ;  /* 0x0000002c32037211 */ /* 0x080fe200008f0eff */
[C---:B------:R-:W-:Y:S01]  /*1a30*/  IMAD R60, R47.reuse, 0x2, R23 ;  /* 0x000000022f3c7824 */ /* 0x040fe200078e0217 */
[----:B------:R-:W-:Y:S01]  /*1a40*/  LEA.HI.X.SX32 R7, R16, R44, 0x1, P0 ;  /* 0x0000002c10077211 */ /* 0x000fe200000f0eff */
[----:B0-----:R0:W2:Y:S04]  /*1a50*/  LDG.E.U16 R61, [R4.64] ;  /* 0x00000004043d7981 */ /* 0x0010a8000c1e1500 */
[----:B---3--:R-:W-:Y:S01]  /*1a60*/  STL [R1+0x238], R55 ;  /* 0x0002383701007387 */ /* 0x008fe20000100800 */
[----:B------:R-:W-:-:S02]  /*1a70*/  LEA R29, R47, R60, 0x1 ;  /* 0x0000003c2f1d7211 */ /* 0x000fc400078e08ff */
[C---:B0-----:R-:W-:Y:S01]  /*1a80*/  LEA R4, P0, R22.reuse, R0, 0x1 ;  /* 0x0000000016047211 */ /* 0x041fe200078008ff */
[----:B------:R0:W-:Y:S03]  /*1a90*/  STL [R1+0x1bc], R64 ;  /* 0x0001bc4001007387 */ /* 0x0001e60000100800 */
[----:B------:R-:W-:Y:S01]  /*1aa0*/  LEA.HI.X.SX32 R5, R22, R44, 0x1, P0 ;  /* 0x0000002c16057211 */ /* 0x000fe200000f0eff */
[----:B------:R1:W-:Y:S01]  /*1ab0*/  STL [R1+0x224], R68 ;  /* 0x0002244401007387 */ /* 0x0003e20000100800 */
[----:B------:R-:W-:-:S03]  /*1ac0*/  IMAD R10, R47, 0x2, R29 ;  /* 0x000000022f0a7824 */ /* 0x000fc600078e021d */
[----:B------:R3:W5:Y:S04]  /*1ad0*/  LDG.E.U16 R72, [R4.64] ;  /* 0x0000000404487981 */ /* 0x000768000c1e1500 */
[----:B0-----:R0:W5:Y:S04]  /*1ae0*/  LDG.E.U16 R64, [R2.64] ;  /* 0x0000000402407981 */ /* 0x001168000c1e1500 */
[----:B-1----:R1:W5:Y:S01]  /*1af0*/  LDG.E.U16 R68, [R6.64] ;  /* 0x0000000406447981 */ /* 0x002362000c1e1500 */
[-C--:B0-----:R-:W-:Y:S02]  /*1b00*/  LEA R2, P1, R51, R0.reuse, 0x1 ;  /* 0x0000000033027211 */ /* 0x081fe400078208ff */
[----:B-1----:R-:W-:-:S02]  /*1b10*/  LEA R6, P0, R9, R0, 0x1 ;  /* 0x0000000009067211 */ /* 0x002fc400078008ff */
[-C--:B------:R-:W-:Y:S02]  /*1b20*/  LEA.HI.X.SX32 R3, R51, R44.reuse, 0x1, P1 ;  /* 0x0000002c33037211 */ /* 0x080fe400008f0eff */
[----:B------:R-:W-:Y:S02]  /*1b30*/  LEA.HI.X.SX32 R7, R9, R44, 0x1, P0 ;  /* 0x0000002c09077211 */ /* 0x000fe400000f0eff */
[C---:B---3--:R-:W-:Y:S01]  /*1b40*/  LEA R4, P0, R23.reuse, R0, 0x1 ;  /* 0x0000000017047211 */ /* 0x048fe200078008ff */
[----:B------:R0:W3:Y:S03]  /*1b50*/  LDG.E.U16 R71, [R2.64] ;  /* 0x0000000402477981 */ /* 0x0000e6000c1e1500 */
[----:B------:R-:W-:Y:S02]  /*1b60*/  LEA.HI.X.SX32 R5, R23, R44, 0x1, P0 ;  /* 0x0000002c17057211 */ /* 0x000fe400000f0eff */
[----:B0-----:R-:W-:-:S04]  /*1b70*/  LEA R2, P1, R60, R0, 0x1 ;  /* 0x000000003c027211 */ /* 0x001fc800078208ff */
[----:B------:R-:W-:Y:S01]  /*1b80*/  LEA.HI.X.SX32 R3, R60, R44, 0x1, P1 ;  /* 0x0000002c3c037211 */ /* 0x000fe200008f0eff */
[----:B----4-:R-:W-:Y:S04]  /*1b90*/  STL [R1+0x228], R54 ;  /* 0x0002283601007387 */ /* 0x010fe80000100800 */
[----:B------:R0:W-:Y:S04]  /*1ba0*/  STL [R1+0x1b0], R70 ;  /* 0x0001b04601007387 */ /* 0x0001e80000100800 */
[----:B------:R1:W-:Y:S04]  /*1bb0*/  STL [R1+0x214], R69 ;  /* 0x0002144501007387 */ /* 0x0003e80000100800 */
[----:B0-----:R0:W4:Y:S04]  /*1bc0*/  LDG.E.U16 R70, [R4.64] ;  /* 0x0000000404467981 */ /* 0x001128000c1e1500 */
[----:B-1----:R1:W4:Y:S04]  /*1bd0*/  LDG.E.U16 R69, [R2.64] ;  /* 0x0000000402457981 */ /* 0x002328000c1e1500 */
[----:B------:R0:W-:Y:S04]  /*1be0*/  STL [R1+0x218], R66 ;  /* 0x0002184201007387 */ /* 0x0001e80000100800 */
[----:B0-----:R0:W4:Y:S02]  /*1bf0*/  LDG.E.U16 R66, [R6.64] ;  /* 0x0000000406427981 */ /* 0x001124000c1e1500 */
[----:B0-----:R-:W-:-:S04]  /*1c00*/  LEA R6, P0, R10, R0, 0x1 ;  /* 0x000000000a067211 */ /* 0x001fc800078008ff */
[----:B------:R-:W-:Y:S01]  /*1c10*/  LEA.HI.X.SX32 R7, R10, R44, 0x1, P0 ;  /* 0x0000002c0a077211 */ /* 0x000fe200000f0eff */
[----:B------:R0:W-:Y:S04]  /*1c20*/  STL [R1+0x1ac], R67 ;  /* 0x0001ac4301007387 */ /* 0x0001e80000100800 */
[----:B0-----:R0:W4:Y:S01]  /*1c30*/  LDG.E.U16 R67, [R6.64] ;  /* 0x0000000406437981 */ /* 0x001122000c1e1500 */
[----:B------:R-:W-:-:S05]  /*1c40*/  IMAD R24, R47, 0x2, R10 ;  /* 0x000000022f187824 */ /* 0x000fca00078e020a */
[----:B------:R-:W-:-:S05]  /*1c50*/  LEA R62, R47, R24, 0x1 ;  /* 0x000000182f3e7211 */ /* 0x000fca00078e08ff */
[----:B------:R-:W-:-:S04]  /*1c60*/  IMAD R30, R47, 0x2, R62 ;  /* 0x000000022f1e7824 */ /* 0x000fc800078e023e */
[----:B------:R-:W-:-:S05]  /*1c70*/  IMAD R11, R47, 0x2, R30 ;  /* 0x000000022f0b7824 */ /* 0x000fca00078e021e */
[----:B------:R-:W-:-:S05]  /*1c80*/  LEA R17, R47, R11, 0x1 ;  /* 0x0000000b2f117211 */ /* 0x000fca00078e08ff */
[C---:B------:R-:W-:Y:S01]  /*1c90*/  IMAD R63, R47.reuse, 0x2, R17 ;  /* 0x000000022f3f7824 */ /* 0x040fe200078e0211 */
[-C--:B------:R-:W-:Y:S02]  /*1ca0*/  LEA R4, P0, R24, R0.reuse, 0x1 ;  /* 0x0000000018047211 */ /* 0x080fe400078008ff */
[----:B-1----:R-:W-:Y:S01]  /*1cb0*/  LEA R2, P1, R62, R0, 0x1 ;  /* 0x000000003e027211 */ /* 0x002fe200078208ff */
[C---:B------:R-:W-:Y:S01]  /*1cc0*/  IMAD R31, R47.reuse, 0x2, R63 ;  /* 0x000000022f1f7824 */ /* 0x040fe200078e023f */
[-C--:B------:R-:W-:Y:S02]  /*1cd0*/  LEA.HI.X.SX32 R5, R24, R44.reuse, 0x1, P0 ;  /* 0x0000002c18057211 */ /* 0x080fe400000f0eff */
[----:B------:R-:W-:Y:S02]  /*1ce0*/  LEA.HI.X.SX32 R3, R62, R44, 0x1, P1 ;  /* 0x0000002c3e037211 */ /* 0x000fe400008f0eff */
[----:B------:R-:W-:Y:S01]  /*1cf0*/  LEA R12, R47, R31, 0x1 ;  /* 0x0000001f2f0c7211 */ /* 0x000fe200078e08ff */
[----:B--2---:R-:W-:Y:S01]  /*1d00*/  STL [R1+0x204], R61 ;  /* 0x0002043d01007387 */ /* 0x004fe20000100800 */
[----:B0-----:R-:W-:-:S03]  /*1d10*/  LEA R6, P0, R11, R0, 0x1 ;  /* 0x000000000b067211 */ /* 0x001fc600078008ff */
[----:B------:R0:W2:Y:S01]  /*1d20*/  LDG.E.U16 R76, [R4.64] ;  /* 0x00000004044c7981 */ /* 0x0000a2000c1e1500 */
[----:B------:R-:W-:Y:S01]  /*1d30*/  LEA.HI.X.SX32 R7, R11, R44, 0x1, P0 ;  /* 0x0000002c0b077211 */ /* 0x000fe200000f0eff */
[----:B------:R-:W-:Y:S02]  /*1d40*/  IMAD R18, R47, 0x2, R12 ;  /* 0x000000022f127824 */ /* 0x000fe400078e020c */
[----:B-----5:R-:W-:Y:S04]  /*1d50*/  STL [R1+0x208], R64 ;  /* 0x0002084001007387 */ /* 0x020fe80000100800 */
[----:B------:R1:W-:Y:S01]  /*1d60*/  STL [R1+0x1a0], R68 ;  /* 0x0001a04401007387 */ /* 0x0003e20000100800 */
[----:B0-----:R-:W-:Y:S01]  /*1d70*/  LEA R4, P0, R17, R0, 0x1 ;  /* 0x0000000011047211 */ /* 0x001fe200078008ff */
[----:B------:R-:W-:-:S02]  /*1d80*/  IMAD R65, R47, 0x2, R18 ;  /* 0x000000022f417824 */ /* 0x000fc400078e0212 */
[----:B------:R0:W5:Y:S01]  /*1d90*/  LDG.E.U16 R75, [R6.64] ;  /* 0x00000004064b7981 */ /* 0x000162000c1e1500 */
[----:B------:R-:W-:-:S03]  /*1da0*/  LEA.HI.X.SX32 R5, R17, R44, 0x1, P0 ;  /* 0x0000002c11057211 */ /* 0x000fc600000f0eff */
[----:B-1----:R1:W2:Y:S01]  /*1db0*/  LDG.E.U16 R68, [R2.64] ;  /* 0x0000000402447981 */ /* 0x0022a2000c1e1500 */
[----:B0-----:R-:W-:-:S03]  /*1dc0*/  LEA R6, P0, R12, R0, 0x1 ;  /* 0x000000000c067211 */ /* 0x001fc600078008ff */
[----:B------:R-:W-:Y:S01]  /*1dd0*/  STL [R1+0x1f4], R72 ;  /* 0x0001f44801007387 */ /* 0x000fe20000100800 */
[----:B------:R-:W-:-:S03]  /*1de0*/  LEA R32, R47, R65, 0x1 ;  /* 0x000000412f207211 */ /* 0x000fc600078e08ff */
[----:B------:R0:W5:Y:S01]  /*1df0*/  LDG.E.U16 R74, [R4.64] ;  /* 0x00000004044a7981 */ /* 0x000162000c1e1500 */
[----:B-1----:R-:W-:-:S04]  /*1e00*/  LEA R2, P1, R63, R0, 0x1 ;  /* 0x000000003f027211 */ /* 0x002fc800078208ff */
[-C--:B------:R-:W-:Y:S01]  /*1e10*/  LEA.HI.X.SX32 R3, R63, R44.reuse, 0x1, P1 ;  /* 0x0000002c3f037211 */ /* 0x080fe200008f0eff */
[----:B---3--:R-:W-:Y:S01]  /*1e20*/  STL [R1+0x1f8], R71 ;  /* 0x0001f84701007387 */ /* 0x008fe20000100800 */
[----:B------:R-:W-:Y:S02]  /*1e30*/  LEA.HI.X.SX32 R7, R12, R44, 0x1, P0 ;  /* 0x0000002c0c077211 */ /* 0x000fe400000f0eff */
[----:B0-----:R-:W-:Y:S01]  /*1e40*/  LEA R4, P0, R18, R0, 0x1 ;  /* 0x0000000012047211 */ /* 0x001fe200078008ff */
[----:B------:R-:W-:-:S03]  /*1e50*/  IMAD R48, R47, 0x2, R32 ;  /* 0x000000022f307824 */ /* 0x000fc600078e0220 */
[----:B------:R-:W-:Y:S01]  /*1e60*/  LEA.HI.X.SX32 R5, R18, R44, 0x1, P0 ;  /* 0x0000002c12057211 */ /* 0x000fe200000f0eff */
[----:B----4-:R0:W-:Y:S04]  /*1e70*/  STL [R1+0x19c], R66 ;  /* 0x00019c4201007387 */ /* 0x0101e80000100800 */
[----:B0-----:R0:W3:Y:S04]  /*1e80*/  LDG.E.U16 R66, [R2.64] ;  /* 0x0000000402427981 */ /* 0x0010e8000c1e1500 */
[----:B------:R1:W-:Y:S01]  /*1e90*/  STL [R1+0x1e4], R70 ;  /* 0x0001e44601007387 */ /* 0x0003e20000100800 */
[----:B0-----:R-:W-:-:S03]  /*1ea0*/  LEA R2, P1, R65, R0, 0x1 ;  /* 0x0000000041027211 */ /* 0x001fc600078208ff */
[----:B------:R0:W-:Y:S01]  /*1eb0*/  STL [R1+0x1e8], R69 ;  /* 0x0001e84501007387 */ /* 0x0001e20000100800 */
[----:B------:R-:W-:-:S03]  /*1ec0*/  LEA.HI.X.SX32 R3, R65, R44, 0x1, P1 ;  /* 0x0000002c41037211 */ /* 0x000fc600008f0eff */
[----:B-1----:R1:W4:Y:S04]  /*1ed0*/  LDG.E.U16 R70, [R6.64] ;  /* 0x0000000406467981 */ /* 0x002328000c1e1500 */
[----:B------:R1:W-:Y:S04]  /*1ee0*/  STL [R1+0x190], R67 ;  /* 0x0001904301007387 */ /* 0x0003e80000100800 */
[----:B0-----:R0:W4:Y:S01]  /*1ef0*/  LDG.E.U16 R69, [R4.64] ;  /* 0x0000000404457981 */ /* 0x001122000c1e1500 */
[----:B-1----:R-:W-:-:S03]  /*1f00*/  LEA R6, P0, R48, R0, 0x1 ;  /* 0x0000000030067211 */ /* 0x002fc600078008ff */
[----:B------:R1:W4:Y:S01]  /*1f10*/  LDG.E.U16 R67, [R2.64] ;  /* 0x0000000402437981 */ /* 0x000322000c1e1500 */
[----:B------:R-:W-:-:S05]  /*1f20*/  LEA.HI.X.SX32 R7, R48, R44, 0x1, P0 ;  /* 0x0000002c30077211 */ /* 0x000fca00000f0eff */
[----:B------:R0:W4:Y:S01]  /*1f30*/  LDG.E.U16 R65, [R6.64] ;  /* 0x0000000406417981 */ /* 0x000122000c1e1500 */
[----:B------:R-:W-:-:S05]  /*1f40*/  IMAD R19, R47, 0x2, R48 ;  /* 0x000000022f137824 */ /* 0x000fca00078e0230 */
[----:B------:R-:W-:-:S05]  /*1f50*/  LEA R49, R47, R19, 0x1 ;  /* 0x000000132f317211 */ /* 0x000fca00078e08ff */
[----:B------:R-:W-:-:S04]  /*1f60*/  IMAD R25, R47, 0x2, R49 ;  /* 0x000000022f197824 */ /* 0x000fc800078e0231 */
[----:B------:R-:W-:-:S05]  /*1f70*/  IMAD R45, R47, 0x2, R25 ;  /* 0x000000022f2d7824 */ /* 0x000fca00078e0219 */
[----:B------:R-:W-:-:S05]  /*1f80*/  LEA R20, R47, R45, 0x1 ;  /* 0x0000002d2f147211 */ /* 0x000fca00078e08ff */
[----:B------:R-:W-:Y:S01]  /*1f90*/  IMAD R57, R47, 0x2, R20 ;  /* 0x000000022f397824 */ /* 0x000fe200078e0214 */
[----:B0-----:R-:W-:-:S03]  /*1fa0*/  LEA R4, P0, R19, R0, 0x1 ;  /* 0x0000000013047211 */ /* 0x001fc600078008ff */
[----:B------:R-:W-:Y:S01]  /*1fb0*/  IMAD R26, R47, 0x2, R57 ;  /* 0x000000022f1a7824 */ /* 0x000fe200078e0239 */
[----:B-1----:R-:W-:Y:S02]  /*1fc0*/  LEA R2, P1, R49, R0, 0x1 ;  /* 0x0000000031027211 */ /* 0x002fe400078208ff */
[----:B------:R-:W-:Y:S02]  /*1fd0*/  LEA.HI.X.SX32 R5, R19, R44, 0x1, P0 ;  /* 0x0000002c13057211 */ /* 0x000fe400000f0eff */
[----:B------:R-:W-:Y:S02]  /*1fe0*/  LEA R59, R47, R26, 0x1 ;  /* 0x0000001a2f3b7211 */ /* 0x000fe400078e08ff */
[----:B------:R-:W-:Y:S02]  /*1ff0*/  LEA.HI.X.SX32 R3, R49, R44, 0x1, P1 ;  /* 0x0000002c31037211 */ /* 0x000fe400008f0eff */
[----:B------:R-:W-:Y:S01]  /*2000*/  LEA R6, P0, R45, R0, 0x1 ;  /* 0x000000002d067211 */ /* 0x000fe200078008ff */
[----:B--2---:R-:W-:Y:S01]  /*2010*/  STL [R1+0x1d4], R76 ;  /* 0x0001d44c01007387 */ /* 0x004fe20000100800 */
[----:B------:R-:W-:-:S02]  /*2020*/  IMAD R13, R47, 0x2, R59 ;  /* 0x000000022f0d7824 */ /* 0x000fc400078e023b */
[----:B------:R-:W-:Y:S01]  /*2030*/  LEA.HI.X.SX32 R7, R45, R44, 0x1, P0 ;  /* 0x0000002c2d077211 */ /* 0x000fe200000f0eff */
[----:B------:R0:W-:Y:S01]  /*2040*/  STL [R1+0x1d8], R68 ;  /* 0x0001d84401007387 */ /* 0x0001e20000100800 */
[----:B------:R-:W-:-:S03]  /*2050*/  IMAD R58, R47, 0x2, R13 ;  /* 0x000000022f3a7824 */ /* 0x000fc600078e020d */
[----:B-----5:R1:W-:Y:S04]  /*2060*/  STL [R1+0x18c], R75 ;  /* 0x00018c4b01007387 */ /* 0x0203e80000100800 */
[----:B0-----:R0:W2:Y:S04]  /*2070*/  LDG.E.U16 R68, [R4.64] ;  /* 0x0000000404447981 */ /* 0x0010a8000c1e1500 */
[----:B-1----:R1:W5:Y:S01]  /*2080*/  LDG.E.U16 R75, [R2.64] ;  /* 0x00000004024b7981 */ /* 0x002362000c1e1500 */
[----:B0-----:R-:W-:-:S03]  /*2090*/  LEA R4, P0, R20, R0, 0x1 ;  /* 0x0000000014047211 */ /* 0x001fc600078008ff */
[----:B------:R0:W-:Y:S01]  /*20a0*/  STL [R1+0x1c4], R74 ;  /* 0x0001c44a01007387 */ /* 0x0001e20000100800 */
[C---:B-1----:R-:W-:Y:S02]  /*20b0*/  LEA R2, P1, R57.reuse, R0, 0x1 ;  /* 0x0000000039027211 */ /* 0x042fe400078208ff */
[-C--:B------:R-:W-:Y:S02]  /*20c0*/  LEA.HI.X.SX32 R5, R20, R44.reuse, 0x1, P0 ;  /* 0x0000002c14057211 */ /* 0x080fe400000f0eff */
[----:B------:R-:W-:Y:S02]  /*20d0*/  LEA.HI.X.SX32 R3, R57, R44, 0x1, P1 ;  /* 0x0000002c39037211 */ /* 0x000fe400008f0eff */
[C---:B------:R-:W-:Y:S01]  /*20e0*/  LEA R27, R47.reuse, R58, 0x1 ;  /* 0x0000003a2f1b7211 */ /* 0x040fe200078e08ff */
[----:B------:R1:W5:Y:S04]  /*20f0*/  LDG.E.U16 R78, [R4.64] ;  /* 0x00000004044e7981 */ /* 0x000368000c1e1500 */
[----:B0-----:R0:W5:Y:S01]  /*2100*/  LDG.E.U16 R74, [R2.64] ;  /* 0x00000004024a7981 */ /* 0x001162000c1e1500 */
[----:B------:R-:W-:-:S04]  /*2110*/  IMAD R8, R47, 0x2, R27 ;  /* 0x000000022f087824 */ /* 0x000fc800078e021b */
[----:B------:R-:W-:Y:S01]  /*2120*/  IMAD R14, R47, 0x2, R8 ;  /* 0x000000022f0e7824 */ /* 0x000fe200078e0208 */
[----:B0-----:R-:W-:-:S04]  /*2130*/  LEA R2, P1, R58, R0, 0x1 ;  /* 0x000000003a027211 */ /* 0x001fc800078208ff */
[----:B------:R-:W-:Y:S01]  /*2140*/  LEA.HI.X.SX32 R3, R58, R44, 0x1, P1 ;  /* 0x0000002c3a037211 */ /* 0x000fe200008f0eff */
[----:B---3--:R0:W-:Y:S04]  /*2150*/  STL [R1+0x1c8], R66 ;  /* 0x0001c84201007387 */ /* 0x0081e80000100800 */
[----:B0-----:R0:W3:Y:S02]  /*2160*/  LDG.E.U16 R66, [R6.64] ;  /* 0x0000000406427981 */ /* 0x0010e4000c1e1500 */
[C---:B0-----:R-:W-:Y:S02]  /*2170*/  LEA R6, P0, R59.reuse, R0, 0x1 ;  /* 0x000000003b067211 */ /* 0x041fe400078008ff */
[----:B----4-:R-:W-:Y:S02]  /*2180*/  STL [R1+0x180], R70 ;  /* 0x0001804601007387 */ /* 0x010fe40000100800 */
[----:B------:R-:W-:-:S02]  /*2190*/  LEA.HI.X.SX32 R7, R59, R44, 0x1, P0 ;  /* 0x0000002c3b077211 */ /* 0x000fc400000f0eff */
[C---:B-1----:R-:W-:Y:S01]  /*21a0*/  LEA R4, P0, R13.reuse, R0, 0x1 ;  /* 0x000000000d047211 */ /* 0x042fe200078008ff */
[----:B------:R-:W-:Y:S03]  /*21b0*/  STL [R1+0x1b4], R69 ;  /* 0x0001b44501007387 */ /* 0x000fe60000100800 */
[----:B------:R-:W-:Y:S01]  /*21c0*/  LEA.HI.X.SX32 R5, R13, R44, 0x1, P0 ;  /* 0x0000002c0d057211 */ /* 0x000fe200000f0eff */
[----:B------:R0:W-:Y:S04]  /*21d0*/  STL [R1+0x1b8], R67 ;  /* 0x0001b84301007387 */ /* 0x0001e80000100800 */
[----:B------:R1:W4:Y:S04]  /*21e0*/  LDG.E.U16 R80, [R4.64] ;  /* 0x0000000404507981 */ /* 0x000328000c1e1500 */
[----:B0-----:R0:W4:Y:S04]  /*21f0*/  LDG.E.U16 R67, [R6.64] ;  /* 0x0000000406437981 */ /* 0x001128000c1e1500 */
[----:B------:R1:W-:Y:S01]  /*2200*/  STL [R1+0x17c], R65 ;  /* 0x00017c4101007387 */ /* 0x0003e20000100800 */
[----:B0-----:R-:W-:-:S04]  /*2210*/  LEA R6, P0, R8, R0, 0x1 ;  /* 0x0000000008067211 */ /* 0x001fc800078008ff */
[----:B------:R-:W-:Y:S01]  /*2220*/  LEA.HI.X.SX32 R7, R8, R44, 0x1, P0 ;  /* 0x0000002c08077211 */ /* 0x000fe200000f0eff */
[----:B-1----:R0:W4:Y:S01]  /*2230*/  LDG.E.U16 R65, [R2.64] ;  /* 0x0000000402417981 */ /* 0x002122000c1e1500 */
[----:B------:R-:W-:-:S03]  /*2240*/  LEA R4, P0, R14, R0, 0x1 ;  /* 0x000000000e047211 */ /* 0x000fc600078008ff */
[----:B------:R1:W4:Y:S01]  /*2250*/  LDG.E.U16 R77, [R6.64] ;  /* 0x00000004064d7981 */ /* 0x000322000c1e1500 */
[----:B------:R-:W-:-:S05]  /*2260*/  LEA.HI.X.SX32 R5, R14, R44, 0x1, P0 ;  /* 0x0000002c0e057211 */ /* 0x000fca00000f0eff */
[----:B------:R0:W4:Y:S01]  /*2270*/  LDG.E.U16 R79, [R4.64] ;  /* 0x00000004044f7981 */ /* 0x000122000c1e1500 */
[----:B------:R-:W-:-:S05]  /*2280*/  LEA R52, R47, R14, 0x1 ;  /* 0x0000000e2f347211 */ /* 0x000fca00078e08ff */
[----:B------:R-:W-:-:S04]  /*2290*/  IMAD R28, R47, 0x2, R52 ;  /* 0x000000022f1c7824 */ /* 0x000fc800078e0234 */
[----:B------:R-:W-:-:S05]  /*22a0*/  IMAD R56, R47, 0x2, R28 ;  /* 0x000000022f387824 */ /* 0x000fca00078e021c */
[----:B------:R-:W-:-:S05]  /*22b0*/  LEA R15, R47, R56, 0x1 ;  /* 0x000000382f0f7211 */ /* 0x000fca00078e08ff */
[----:B------:R-:W-:Y:S01]  /*22c0*/  IMAD R53, R47, 0x2, R15 ;  /* 0x000000022f357824 */ /* 0x000fe200078e020f */
[----:B0-----:R-:W-:-:S03]  /*22d0*/  LEA R2, P1, R52, R0, 0x1 ;  /* 0x0000000034027211 */ /* 0x001fc600078208ff */
[C---:B------:R-:W-:Y:S01]  /*22e0*/  IMAD R21, R47.reuse, 0x2, R53 ;  /* 0x000000022f157824 */ /* 0x040fe200078e0235 */
[----:B------:R-:W-:Y:S02]  /*22f0*/  LEA.HI.X.SX32 R3, R52, R44, 0x1, P1 ;  /* 0x0000002c34037211 */ /* 0x000fe400008f0eff */
[C---:B-1----:R-:W-:Y:S02]  /*2300*/  LEA R6, P0, R56.reuse, R0, 0x1 ;  /* 0x0000000038067211 */ /* 0x042fe400078008ff */
[----:B------:R-:W-:Y:S01]  /*2310*/  LEA R55, R47, R21, 0x1 ;  /* 0x000000152f377211 */ /* 0x000fe200078e08ff */
[----:B--2---:R-:W-:Y:S01]  /*2320*/  STL [R1+0x1a4], R68 ;  /* 0x0001a44401007387 */ /* 0x004fe20000100800 */
[----:B------:R-:W-:Y:S02]  /*2330*/  LEA.HI.X.SX32 R7, R56, R44, 0x1, P0 ;  /* 0x0000002c38077211 */ /* 0x000fe400000f0eff */
[----:B------:R-:W-:Y:S01]  /*2340*/  LEA R4, P0, R15, R0, 0x1 ;  /* 0x000000000f047211 */ /* 0x000fe200078008ff */
[----:B-----5:R0:W-:Y:S01]  /*2350*/  STL [R1+0x1a8], R75 ;  /* 0x0001a84b01007387 */ /* 0x0201e20000100800 */
[----:B------:R-:W-:-:S02]  /*2360*/  IMAD R16, R47, 0x2, R55 ;  /* 0x000000022f107824 */ /* 0x000fc400078e0237 */
[----:B------:R-:W-:Y:S02]  /*2370*/  LEA.HI.X.SX32 R5, R15, R44, 0x1, P0 ;  /* 0x0000002c0f057211 */ /* 0x000fe400000f0eff */
[----:B------:R-:W-:-:S03]  /*2380*/  IMAD R50, R47, 0x2, R16 ;  /* 0x000000022f327824 */ /* 0x000fc600078e0210 */
[----:B------:R1:W2:Y:S04]  /*2390*/  LDG.E.U16 R81, [R4.64] ;  /* 0x0000000404517981 */ /* 0x0002a8000c1e1500 */
[----:B0-----:R0:W5:Y:S01]  /*23a0*/  LDG.E.U16 R75, [R2.64] ;  /* 0x00000004024b7981 */ /* 0x001162000c1e1500 */
[----:B------:R-:W-:Y:S02]  /*23b0*/  LEA R22, R47, R50, 0x1 ;  /* 0x000000322f167211 */ /* 0x000fe400078e08ff */
[----:B0-----:R-:W-:-:S04]  /*23c0*/  LEA R2, P1, R53, R0, 0x1 ;  /* 0x0000000035027211 */ /* 0x001fc800078208ff */
[----:B------:R-:W-:Y:S01]  /*23d0*/  LEA.HI.X.SX32 R3, R53, R44, 0x1, P1 ;  /* 0x0000002c35037211 */ /* 0x000fe200008f0eff */
[----:B------:R-:W-:-:S04]  /*23e0*/  IMAD R54, R47, 0x2, R22 ;  /* 0x000000022f367824 */ /* 0x000fc800078e0216 */
[----:B------:R-:W-:Y:S01]  /*23f0*/  IMAD R9, R47, 0x2, R54 ;  /* 0x000000022f097824 */ /* 0x000fe200078e0236 */
[----:B---3--:R-:W-:Y:S04]  /*2400*/  STL [R1+0x170], R66 ;  /* 0x0001704201007387 */ /* 0x008fe80000100800 */
[----:B------:R0:W-:Y:S04]  /*2410*/  STL [R1+0x194], R78 ;  /* 0x0001944e01007387 */ /* 0x0001e80000100800 */
[----:B------:R3:W-:Y:S04]  /*2420*/  STL [R1+0x198], R74 ;  /* 0x0001984a01007387 */ /* 0x0007e80000100800 */
[----:B0-----:R0:W2:Y:S04]  /*2430*/  LDG.E.U16 R78, [R2.64] ;  /* 0x00000004024e7981 */ /* 0x0010a8000c1e1500 */
[----:B---3--:R3:W2:Y:S02]  /*2440*/  LDG.E.U16 R74, [R6.64] ;  /* 0x00000004064a7981 */ /* 0x0086a4000c1e1500 */
[----:B---3--:R-:W-:-:S02]  /*2450*/  LEA R6, P0, R55, R0, 0x1 ;  /* 0x0000000037067211 */ /* 0x008fc400078008ff */
[----:B0-----:R-:W-:Y:S02]  /*2460*/  LEA R2, P1, R50, R0, 0x1 ;  /* 0x0000000032027211 */ /* 0x001fe400078208ff */
[----:B------:R-:W-:Y:S02]  /*2470*/  LEA.HI.X.SX32 R7, R55, R44, 0x1, P0 ;  /* 0x0000002c37077211 */ /* 0x000fe400000f0eff */
[----:B-1----:R-:W-:Y:S01]  /*2480*/  LEA R4, P0, R16, R0, 0x1 ;  /* 0x0000000010047211 */ /* 0x002fe200078008ff */
[----:B----4-:R-:W-:Y:S01]  /*2490*/  STL [R1+0x16c], R67 ;  /* 0x00016c4301007387 */ /* 0x010fe20000100800 */
[-C--:B------:R-:W-:Y:S02]  /*24a0*/  LEA.HI.X.SX32 R3, R50, R44.reuse, 0x1, P1 ;  /* 0x0000002c32037211 */ /* 0x080fe400008f0eff */
[----:B------:R-:W-:Y:S01]  /*24b0*/  LEA.HI.X.SX32 R5, R16, R44, 0x1, P0 ;  /* 0x0000002c10057211 */ /* 0x000fe200000f0eff */
[----:B------:R-:W-:Y:S04]  /*24c0*/  STL [R1+0x184], R80 ;  /* 0x0001845001007387 */ /* 0x000fe80000100800 */
[----:B------:R0:W3:Y:S04]  /*24d0*/  LDG.E.U16 R85, [R4.64] ;  /* 0x0000000404557981 */ /* 0x0000e8000c1e1500 */
[----:B------:R1:W-:Y:S04]  /*24e0*/  STL [R1+0x188], R65 ;  /* 0x0001884101007387 */ /* 0x0003e80000100800 */
[----:B------:R4:W-:Y:S04]  /*24f0*/  STL [R1+0x160], R77 ;  /* 0x0001604d01007387 */ /* 0x0009e80000100800 */
[----:B-1----:R1:W3:Y:S04]  /*2500*/  LDG.E.U16 R65, [R6.64] ;  /* 0x0000000406417981 */ /* 0x0022e8000c1e1500 */
[----:B----4-:R4:W3:Y:S01]  /*2510*/  LDG.E.U16 R77, [R2.64] ;  /* 0x00000004024d7981 */ /* 0x0108e2000c1e1500 */
[----:B-1----:R-:W-:-:S04]  /*2520*/  LEA R6, P0, R54, R0, 0x1 ;  /* 0x0000000036067211 */ /* 0x002fc800078008ff */
[----:B------:R-:W-:Y:S01]  /*2530*/  LEA.HI.X.SX32 R7, R54, R44, 0x1, P0 ;  /* 0x0000002c36077211 */ /* 0x000fe200000f0eff */
[----:B------:R1:W-:Y:S01]  /*2540*/  STL [R1+0x174], R79 ;  /* 0x0001744f01007387 */ /* 0x0003e20000100800 */
[----:B0-----:R-:W-:-:S03]  /*2550*/  LEA R4, P0, R9, R0, 0x1 ;  /* 0x0000000009047211 */ /* 0x001fc600078008ff */
[----:B-1----:R0:W3:Y:S01]  /*2560*/  LDG.E.U16 R79, [R6.64] ;  /* 0x00000004064f7981 */ /* 0x0020e2000c1e1500 */
[----:B------:R-:W-:-:S05]  /*2570*/  LEA.HI.X.SX32 R5, R9, R44, 0x1, P0 ;  /* 0x0000002c09057211 */ /* 0x000fca00000f0eff */
[----:B------:R1:W3:Y:S01]  /*2580*/  LDG.E.U16 R80, [R4.64] ;  /* 0x0000000404507981 */ /* 0x0002e2000c1e1500 */
[----:B------:R-:W-:-:S05]  /*2590*/  LEA R51, R47, R9, 0x1 ;  /* 0x000000092f337211 */ /* 0x000fca00078e08ff */
[----:B------:R-:W-:-:S04]  /*25a0*/  IMAD R23, R47, 0x2, R51 ;  /* 0x000000022f177824 */ /* 0x000fc800078e0233 */
[----:B------:R-:W-:-:S05]  /*25b0*/  IMAD R60, R47, 0x2, R23 ;  /* 0x000000022f3c7824 */ /* 0x000fca00078e0217 */
[----:B------:R-:W-:-:S05]  /*25c0*/  LEA R10, R47, R60, 0x1 ;  /* 0x0000003c2f0a7211 */ /* 0x000fca00078e08ff */
[----:B------:R-:W-:Y:S01]  /*25d0*/  IMAD R61, R47, 0x2, R10 ;  /* 0x000000022f3d7824 */ /* 0x000fe200078e020a */
[----:B----4-:R-:W-:-:S03]  /*25e0*/  LEA R2, P1, R51, R0, 0x1 ;  /* 0x0000000033027211 */ /* 0x010fc600078208ff */
[----:B------:R-:W-:Y:S01]  /*25f0*/  IMAD R24, R47, 0x2, R61 ;  /* 0x000000022f187824 */ /* 0x000fe200078e023d */
[C---:B0-----:R-:W-:Y:S02]  /*2600*/  LEA R6, P0, R60.reuse, R0, 0x1 ;  /* 0x000000003c067211 */ /* 0x041fe400078008ff */
[----:B------:R-:W-:Y:S02]  /*2610*/  LEA.HI.X.SX32 R3, R51, R44, 0x1, P1 ;  /* 0x0000002c33037211 */ /* 0x000fe400008f0eff */
[C---:B------:R-:W-:Y:S02]  /*2620*/  LEA R64, R47.reuse, R24, 0x1 ;  /* 0x000000182f407211 */ /* 0x040fe400078e08ff */
[----:B------:R-:W-:Y:S01]  /*2630*/  LEA.HI.X.SX32 R7, R60, R44, 0x1, P0 ;  /* 0x0000002c3c077211 */ /* 0x000fe200000f0eff */
[----:B-----5:R0:W-:Y:S01]  /*2640*/  STL [R1+0x178], R75 ;  /* 0x0001784b01007387 */ /* 0x0201e20000100800 */
[----:B-1----:R-:W-:Y:S01]  /*2650*/  LEA R4, P0, R10, R0, 0x1 ;  /* 0x000000000a047211 */ /* 0x002fe200078008ff */
[----:B------:R-:W-:-:S02]  /*2660*/  IMAD R11, R47, 0x2, R64 ;  /* 0x000000022f0b7824 */ /* 0x000fc400078e0240 */
[----:B------:R1:W4:Y:S01]  /*2670*/  LDG.E.U16 R83, [R6.64] ;  /* 0x0000000406537981 */ /* 0x000322000c1e1500 */
[----:B------:R-:W-:Y:S01]  /*2680*/  LEA.HI.X.SX32 R5, R10, R44, 0x1, P0 ;  /* 0x0000002c0a057211 */ /* 0x000fe200000f0eff */
[----:B------:R-:W-:Y:S02]  /*2690*/  IMAD R62, R47, 0x2, R11 ;  /* 0x000000022f3e7824 */ /* 0x000fe400078e020b */
[----:B0-----:R0:W5:Y:S01]  /*26a0*/  LDG.E.U16 R75, [R2.64] ;  /* 0x00000004024b7981 */ /* 0x001162000c1e1500 */
[-C--:B-1----:R-:W-:Y:S02]  /*26b0*/  LEA R6, P0, R64, R0.reuse, 0x1 ;  /* 0x0000000040067211 */ /* 0x082fe400078008ff */
[----:B0-----:R-:W-:Y:S02]  /*26c0*/  LEA R2, P1, R61, R0, 0x1 ;  /* 0x000000003d027211 */ /* 0x001fe400078208ff */
[----:B------:R-:W-:Y:S02]  /*26d0*/  LEA R17, R47, R62, 0x1 ;  /* 0x0000003e2f117211 */ /* 0x000fe400078e08ff */
[----:B------:R-:W-:-:S02]  /*26e0*/  LEA.HI.X.SX32 R3, R61, R44, 0x1, P1 ;  /* 0x0000002c3d037211 */ /* 0x000fc400008f0eff */
[----:B------:R-:W-:Y:S01]  /*26f0*/  LEA.HI.X.SX32 R7, R64, R44, 0x1, P0 ;  /* 0x0000002c40077211 */ /* 0x000fe200000f0eff */
[----:B------:R-:W-:-:S04]  /*2700*/  IMAD R63, R47, 0x2, R17 ;  /* 0x000000022f3f7824 */ /* 0x000fc800078e0211 */
[----:B------:R-:W-:-:S05]  /*2710*/  IMAD R12, R47, 0x2, R63 ;  /* 0x000000022f0c7824 */ /* 0x000fca00078e023f */
[----:B------:R-:W-:Y:S01]  /*2720*/  LEA R73, R47, R12, 0x1 ;  /* 0x0000000c2f497211 */ /* 0x000fe200078e08ff */
[----:B--2---:R-:W-:Y:S04]  /*2730*/  STL [R1+0x15c], R74 ;  /* 0x00015c4a01007387 */ /* 0x004fe80000100800 */
[----:B------:R0:W-:Y:S04]  /*2740*/  STL [R1+0x164], R81 ;  /* 0x0001645101007387 */ /* 0x0001e80000100800 */
[----:B------:R1:W-:Y:S04]  /*2750*/  STL [R1+0x168], R78 ;  /* 0x0001684e01007387 */ /* 0x0003e80000100800 */
[----:B0-----:R0:W2:Y:S04]  /*2760*/  LDG.E.U16 R81, [R4.64] ;  /* 0x0000000404517981 */ /* 0x0010a8000c1e1500 */
[----:B-1----:R1:W2:Y:S01]  /*2770*/  LDG.E.U16 R78, [R2.64] ;  /* 0x00000004024e7981 */ /* 0x0022a2000c1e1500 */
[----:B0-----:R-:W-:-:S02]  /*2780*/  LEA R4, P0, R11, R0, 0x1 ;  /* 0x000000000b047211 */ /* 0x001fc400078008ff */
[C---:B-1----:R-:W-:Y:S02]  /*2790*/  LEA R2, P1, R62.reuse, R0, 0x1 ;  /* 0x000000003e027211 */ /* 0x042fe400078208ff */
[-C--:B------:R-:W-:Y:S02]  /*27a0*/  LEA.HI.X.SX32 R5, R11, R44.reuse, 0x1, P0 ;  /* 0x0000002c0b057211 */ /* 0x080fe400000f0eff */
[----:B------:R-:W-:-:S03]  /*27b0*/  LEA.HI.X.SX32 R3, R62, R44, 0x1, P1 ;  /* 0x0000002c3e037211 */ /* 0x000fc600008f0eff */
[----:B------:R0:W2:Y:S04]  /*27c0*/  LDG.E.U16 R91, [R4.64] ;  /* 0x00000004045b7981 */ /* 0x0000a8000c1e1500 */
[----:B---3--:R-:W-:Y:S04]  /*27d0*/  STL [R1+0x150], R65 ;  /* 0x0001504101007387 */ /* 0x008fe80000100800 */
[----:B------:R-:W-:Y:S04]  /*27e0*/  STL [R1+0x154], R85 ;  /* 0x0001545501007387 */ /* 0x000fe80000100800 */
[----:B------:R1:W-:Y:S04]  /*27f0*/  STL [R1+0x158], R77 ;  /* 0x0001584d01007387 */ /* 0x0003e80000100800 */
[----:B-1----:R1:W3:Y:S04]  /*2800*/  LDG.E.U16 R77, [R6.64] ;  /* 0x00000004064d7981 */ /* 0x0022e8000c1e1500 */
[----:B------:R0:W-:Y:S01]  /*2810*/  STL [R1+0x14c], R79 ;  /* 0x00014c4f01007387 */ /* 0x0001e20000100800 */
[----:B-1----:R-:W-:-:S04]  /*2820*/  LEA R6, P0, R63, R0, 0x1 ;  /* 0x000000003f067211 */ /* 0x002fc800078008ff */
[----:B------:R-:W-:Y:S01]  /*2830*/  LEA.HI.X.SX32 R7, R63, R44, 0x1, P0 ;  /* 0x0000002c3f077211 */ /* 0x000fe200000f0eff */
[----:B0-----:R0:W3:Y:S01]  /*2840*/  LDG.E.U16 R79, [R2.64] ;  /* 0x00000004024f7981 */ /* 0x0010e2000c1e1500 */
[----:B------:R-:W-:-:S04]  /*2850*/  LEA R4, P0, R12, R0, 0x1 ;  /* 0x000000000c047211 */ /* 0x000fc800078008ff */
[----:B------:R-:W-:Y:S02]  /*2860*/  LEA.HI.X.SX32 R5, R12, R44, 0x1, P0 ;  /* 0x0000002c0c057211 */ /* 0x000fe400000f0eff */
[C---:B0-----:R-:W-:Y:S01]  /*2870*/  LEA R2, P1, R73.reuse, R0, 0x1 ;  /* 0x0000000049027211 */ /* 0x041fe200078208ff */
[----:B------:R0:W-:Y:S03]  /*2880*/  STL [R1+0x144], R80 ;  /* 0x0001445001007387 */ /* 0x0001e60000100800 */
[----:B------:R-:W-:Y:S01]  /*2890*/  LEA.HI.X.SX32 R3, R73, R44, 0x1, P1 ;  /* 0x0000002c49037211 */ /* 0x000fe200008f0eff */
[----:B------:R1:W3:Y:S04]  /*28a0*/  LDG.E.U16 R89, [R4.64] ;  /* 0x0000000404597981 */ /* 0x0002e8000c1e1500 */
[----:B------:R1:W3:Y:S04]  /*28b0*/  LDG.E.U16 R85, [R2.64] ;  /* 0x0000000402557981 */ /* 0x0002e8000c1e1500 */
[----:B0-----:R0:W3:Y:S01]  /*28c0*/  LDG.E.U16 R80, [R6.64] ;  /* 0x0000000406507981 */ /* 0x0010e2000c1e1500 */
[----:B------:R-:W-:-:S04]  /*28d0*/  IMAD R18, R47, 0x2, R73 ;  /* 0x000000022f127824 */ /* 0x000fc800078e0249 */
[----:B------:R-:W-:-:S05]  /*28e0*/  IMAD R72, R47, 0x2, R18 ;  /* 0x000000022f487824 */ /* 0x000fca00078e0212 */
[----:B------:R-:W-:-:S05]  /*28f0*/  LEA R71, R47, R72, 0x1 ;  /* 0x000000482f477211 */ /* 0x000fca00078e08ff */
[----:B------:R-:W-:-:S04]  /*2900*/  IMAD R48, R47, 0x2, R71 ;  /* 0x000000022f307824 */ /* 0x000fc800078e0247 */
[----:B------:R-:W-:Y:S01]  /*2910*/  IMAD R19, R47, 0x2, R48 ;  /* 0x000000022f137824 */ /* 0x000fe200078e0230 */
[----:B0-----:R-:W-:-:S04]  /*2920*/  LEA R6, P0, R72, R0, 0x1 ;  /* 0x0000000048067211 */ /* 0x001fc800078008ff */
[----:B------:R-:W-:Y:S02]  /*2930*/  LEA R49, R47, R19, 0x1 ;  /* 0x000000132f317211 */ /* 0x000fe400078e08ff */
[----:B------:R-:W-:-:S03]  /*2940*/  LEA.HI.X.SX32 R7, R72, R44, 0x1, P0 ;  /* 0x0000002c48077211 */ /* 0x000fc600000f0eff */
[----:B------:R-:W-:Y:S01]  /*2950*/  IMAD R76, R47, 0x2, R49 ;  /* 0x000000022f4c7824 */ /* 0x000fe200078e0231 */
[-C--:B-1----:R-:W-:Y:S02]  /*2960*/  LEA R4, P0, R71, R0.reuse, 0x1 ;  /* 0x0000000047047211 */ /* 0x082fe400078008ff */
[C---:B------:R-:W-:Y:S01]  /*2970*/  LEA R2, P1, R48.reuse, R0, 0x1 ;  /* 0x0000000030027211 */ /* 0x040fe200078208ff */
[----:B------:R-:W-:Y:S01]  /*2980*/  IMAD R45, R47, 0x2, R76 ;  /* 0x000000022f2d7824 */ /* 0x000fe200078e024c */
[----:B-----5:R-:W-:Y:S01]  /*2990*/  STL [R1+0x148], R75 ;  /* 0x0001484b01007387 */ /* 0x020fe20000100800 */
[-C--:B------:R-:W-:Y:S02]  /*29a0*/  LEA.HI.X.SX32 R5, R71, R44.reuse, 0x1, P0 ;  /* 0x0000002c47057211 */ /* 0x080fe400000f0eff */
[----:B------:R-:W-:Y:S01]  /*29b0*/  LEA.HI.X.SX32 R3, R48, R44, 0x1, P1 ;  /* 0x0000002c30037211 */ /* 0x000fe200008f0eff */
[----:B----4-:R-:W-:Y:S01]  /*29c0*/  STL [R1+0x140], R83 ;  /* 0x0001405301007387 */ /* 0x010fe20000100800 */
[----:B------:R-:W-:-:S02]  /*29d0*/  LEA R48, P0, R49, R0, 0x1 ;  /* 0x0000000031307211 */ /* 0x000fc400078008ff */
[----:B------:R-:W-:Y:S01]  /*29e0*/  LEA R20, R47, R45, 0x1 ;  /* 0x0000002d2f147211 */ /* 0x000fe200078e08ff */
[----:B------:R0:W4:Y:S01]  /*29f0*/  LDG.E.U16 R93, [R4.64] ;  /* 0x00000004045d7981 */ /* 0x000122000c1e1500 */
[----:B------:R-:W-:-:S03]  /*2a00*/  LEA.HI.X.SX32 R49, R49, R44, 0x1, P0 ;  /* 0x0000002c31317211 */ /* 0x000fc600000f0eff */
[----:B------:R-:W-:Y:S01]  /*2a10*/  IMAD R57, R47, 0x2, R20 ;  /* 0x000000022f397824 */ /* 0x000fe200078e0214 */
[----:B0-----:R-:W-:-:S03]  /*2a20*/  LEA R4, P0, R76, R0, 0x1 ;  /* 0x000000004c047211 */ /* 0x001fc600078008ff */
[----:B------:R-:W-:Y:S01]  /*2a30*/  IMAD R70, R47, 0x2, R57 ;  /* 0x000000022f467824 */ /* 0x000fe200078e0239 */
[----:B------:R-:W-:-:S04]  /*2a40*/  LEA.HI.X.SX32 R5, R76, R44, 0x1, P0 ;  /* 0x0000002c4c057211 */ /* 0x000fc800000f0eff */
[----:B------:R-:W-:Y:S01]  /*2a50*/  LEA R69, R47, R70, 0x1 ;  /* 0x000000462f457211 */ /* 0x000fe200078e08ff */
[----:B------:R0:W5:Y:S04]  /*2a60*/  LDG.E.U16 R92, [R4.64] ;  /* 0x00000004045c7981 */ /* 0x000168000c1e1500 */
[----:B--2---:R-:W-:Y:S04]  /*2a70*/  STL [R1+0x13c], R81 ;  /* 0x00013c5101007387 */ /* 0x004fe80000100800 */
[----:B------:R1:W-:Y:S04]  /*2a80*/  STL [R1+0x138], R78 ;  /* 0x0001384e01007387 */ /* 0x0003e80000100800 */
[----:B-1----:R-:W2:Y:S04]  /*2a90*/  LDG.E.U16 R78, [R6.64] ;  /* 0x00000004064e7981 */ /* 0x002ea8000c1e1500 */
[----:B---3--:R1:W-:Y:S04]  /*2aa0*/  STL [R1+0x134], R77 ;  /* 0x0001344d01007387 */ /* 0x0083e80000100800 */
[----:B------:R-:W-:Y:S04]  /*2ab0*/  STL [R1+0x130], R91 ;  /* 0x0001305b01007387 */ /* 0x000fe80000100800 */
[----:B-1----:R1:W3:Y:S04]  /*2ac0*/  LDG.E.U16 R77, [R2.64] ;  /* 0x00000004024d7981 */ /* 0x0022e8000c1e1500 */
[----:B------:R0:W-:Y:S01]  /*2ad0*/  STL [R1+0x12c], R79 ;  /* 0x00012c4f01007387 */ /* 0x0001e20000100800 */
[----:B-1----:R-:W-:-:S04]  /*2ae0*/  LEA R2, P1, R45, R0, 0x1 ;  /* 0x000000002d027211 */ /* 0x002fc800078208ff */
[----:B------:R-:W-:Y:S01]  /*2af0*/  LEA.HI.X.SX32 R3, R45, R44, 0x1, P1 ;  /* 0x0000002c2d037211 */ /* 0x000fe200008f0eff */
[----:B0-----:R0:W5:Y:S04]  /*2b00*/  LDG.E.U16 R79, [R48.64] ;  /* 0x00000004304f7981 */ /* 0x001168000c1e1500 */
[----:B------:R1:W5:Y:S01]  /*2b10*/  LDG.E.U16 R91, [R2.64] ;  /* 0x00000004025b7981 */ /* 0x000362000c1e1500 */
[----:B0-----:R-:W-:-:S04]  /*2b20*/  LEA R48, P0, R57, R0, 0x1 ;  /* 0x0000000039307211 */ /* 0x001fc800078008ff */
[----:B------:R-:W-:Y:S02]  /*2b30*/  LEA.HI.X.SX32 R49, R57, R44, 0x1, P0 ;  /* 0x0000002c39317211 */ /* 0x000fe400000f0eff */
[CC--:B------:R-:W-:Y:S02]  /*2b40*/  LEA R4, P0, R70.reuse, R0.reuse, 0x1 ;  /* 0x0000000046047211 */ /* 0x0c0fe400078008ff */
[C---:B-1----:R-:W-:Y:S01]  /*2b50*/  LEA R2, P1, R69.reuse, R0, 0x1 ;  /* 0x0000000045027211 */ /* 0x042fe200078208ff */
[----:B------:R-:W-:Y:S01]  /*2b60*/  STL [R1+0x128], R80 ;  /* 0x0001285001007387 */ /* 0x000fe20000100800 */
[-C--:B------:R-:W-:Y:S02]  /*2b70*/  LEA.HI.X.SX32 R5, R70, R44.reuse, 0x1, P0 ;  /* 0x0000002c46057211 */ /* 0x080fe400000f0eff */
[----:B------:R-:W-:Y:S01]  /*2b80*/  LEA.HI.X.SX32 R3, R69, R44, 0x1, P1 ;  /* 0x0000002c45037211 */ /* 0x000fe200008f0eff */
[----:B------:R0:W-:Y:S04]  /*2b90*/  STL [R1+0x124], R89 ;  /* 0x0001245901007387 */ /* 0x0001e80000100800 */
[----:B------:R1:W-:Y:S04]  /*2ba0*/  STL [R1+0x120], R85 ;  /* 0x0001205501007387 */ /* 0x0003e80000100800 */
[----:B------:R4:W5:Y:S04]  /*2bb0*/  LDG.E.U16 R76, [R2.64] ;  /* 0x00000004024c7981 */ /* 0x000968000c1e1500 */
[----:B0-----:R0:W5:Y:S04]  /*2bc0*/  LDG.E.U16 R89, [R4.64] ;  /* 0x0000000404597981 */ /* 0x001168000c1e1500 */
[----:B-1----:R1:W5:Y:S01]  /*2bd0*/  LDG.E.U16 R85, [R48.64] ;  /* 0x0000000430557981 */ /* 0x002362000c1e1500 */
[----:B------:R-:W-:-:S04]  /*2be0*/  IMAD R13, R47, 0x2, R69 ;  /* 0x000000022f0d7824 */ /* 0x000fc800078e0245 */
[----:B------:R-:W-:-:S05]  /*2bf0*/  IMAD R58, R47, 0x2, R13 ;  /* 0x000000022f3a7824 */ /* 0x000fca00078e020d */
[----:B------:R-:W-:-:S05]  /*2c00*/  LEA R8, R47, R58, 0x1 ;  /* 0x0000003a2f087211 */ /* 0x000fca00078e08ff */
[----:B------:R-:W-:-:S05]  /*2c10*/  IMAD R68, R47, 0x2, R8 ;  /* 0x000000022f447824 */ /* 0x000fca00078e0208 */
[----:B------:R-:W-:-:S05]  /*2c20*/  LEA R14, R47, R68, 0x1 ;  /* 0x000000442f0e7211 */ /* 0x000fca00078e08ff */
[----:B------:R-:W-:Y:S01]  /*2c30*/  IMAD R52, R47, 0x2, R14 ;  /* 0x000000022f347824 */ /* 0x000fe200078e020e */
[----:B-1----:R-:W-:-:S04]  /*2c40*/  LEA R48, P0, R58, R0, 0x1 ;  /* 0x000000003a307211 */ /* 0x002fc800078008ff */
[C---:B------:R-:W-:Y:S02]  /*2c50*/  LEA R66, R47.reuse, R52, 0x1 ;  /* 0x000000342f427211 */ /* 0x040fe400078e08ff */
[----:B------:R-:W-:Y:S02]  /*2c60*/  LEA.HI.X.SX32 R49, R58, R44, 0x1, P0 ;  /* 0x0000002c3a317211 */ /* 0x000fe400000f0eff */
[----:B0-----:R-:W-:Y:S01]  /*2c70*/  LEA R4, P0, R8, R0, 0x1 ;  /* 0x0000000008047211 */ /* 0x001fe200078008ff */
[----:B------:R-:W-:-:S03]  /*2c80*/  IMAD R59, R47, 0x2, R66 ;  /* 0x000000022f3b7824 */ /* 0x000fc600078e0242 */
[----:B------:R-:W-:Y:S02]  /*2c90*/  LEA.HI.X.SX32 R5, R8, R44, 0x1, P0 ;  /* 0x0000002c08057211 */ /* 0x000fe400000f0eff */
[C---:B------:R-:W-:Y:S02]  /*2ca0*/  LEA R15, R47.reuse, R59, 0x1 ;  /* 0x0000003b2f0f7211 */ /* 0x040fe400078e08ff */
[C---:B----4-:R-:W-:Y:S01]  /*2cb0*/  LEA R2, P1, R68.reuse, R0, 0x1 ;  /* 0x0000000044027211 */ /* 0x050fe200078208ff */
[----:B------:R0:W4:Y:S02]  /*2cc0*/  LDG.E.U16 R94, [R4.64] ;  /* 0x00000004045e7981 */ /* 0x000124000c1e1500 */
[----:B------:R-:W-:Y:S01]  /*2cd0*/  IMAD R53, R47, 0x2, R15 ;  /* 0x000000022f357824 */ /* 0x000fe200078e020f */
[----:B------:R-:W-:-:S04]  /*2ce0*/  LEA.HI.X.SX32 R3, R68, R44, 0x1, P1 ;  /* 0x0000002c44037211 */ /* 0x000fc800008f0eff */
[----:B------:R-:W-:Y:S01]  /*2cf0*/  LEA R67, R47, R53, 0x1 ;  /* 0x000000352f437211 */ /* 0x000fe200078e08ff */
[----:B------:R1:W4:Y:S02]  /*2d00*/  LDG.E.U16 R68, [R2.64] ;  /* 0x0000000402447981 */ /* 0x000324000c1e1500 */
[----:B-1----:R-:W-:-:S04]  /*2d10*/  LEA R2, P1, R59, R0, 0x1 ;  /* 0x000000003b027211 */ /* 0x002fc800078208ff */
[----:B------:R-:W-:Y:S01]  /*2d20*/  LEA.HI.X.SX32 R3, R59, R44, 0x1, P1 ;  /* 0x0000002c3b037211 */ /* 0x000fe200008f0eff */
[----:B--2---:R-:W-:Y:S04]  /*2d30*/  STL [R1+0x11c], R78 ;  /* 0x00011c4e01007387 */ /* 0x004fe80000100800 */
[----:B------:R-:W-:Y:S04]  /*2d40*/  STL [R1+0x118], R93 ;  /* 0x0001185d01007387 */ /* 0x000fe80000100800 */
[----:B---3--:R1:W-:Y:S04]  /*2d50*/  STL [R1+0x114], R77 ;  /* 0x0001144d01007387 */ /* 0x0083e80000100800 */
[----:B-1----:R1:W2:Y:S02]  /*2d60*/  LDG.E.U16 R77, [R48.64] ;  /* 0x00000004304d7981 */ /* 0x0022a4000c1e1500 */
[----:B-1----:R-:W-:-:S02]  /*2d70*/  LEA R48, P0, R52, R0, 0x1 ;  /* 0x0000000034307211 */ /* 0x002fc400078008ff */
[----:B-----5:R-:W-:Y:S02]  /*2d80*/  STL [R1+0x110], R79 ;  /* 0x0001104f01007387 */ /* 0x020fe40000100800 */
[----:B------:R-:W-:Y:S02]  /*2d90*/  LEA.HI.X.SX32 R49, R52, R44, 0x1, P0 ;  /* 0x0000002c34317211 */ /* 0x000fe400000f0eff */
[C---:B0-----:R-:W-:Y:S01]  /*2da0*/  LEA R4, P0, R66.reuse, R0, 0x1 ;  /* 0x0000000042047211 */ /* 0x041fe200078008ff */
[----:B------:R0:W-:Y:S03]  /*2db0*/  STL [R1+0x10c], R92 ;  /* 0x00010c5c01007387 */ /* 0x0001e60000100800 */
[----:B------:R-:W-:Y:S01]  /*2dc0*/  LEA.HI.X.SX32 R5, R66, R44, 0x1, P0 ;  /* 0x0000002c42057211 */ /* 0x000fe200000f0eff */
[----:B------:R1:W-:Y:S04]  /*2dd0*/  STL [R1+0x108], R91 ;  /* 0x0001085b01007387 */ /* 0x0003e80000100800 */
[----:B0-----:R0:W3:Y:S04]  /*2de0*/  LDG.E.U16 R92, [R48.64] ;  /* 0x00000004305c7981 */ /* 0x0010e8000c1e1500 */
[----:B-1----:R1:W5:Y:S01]  /*2df0*/  LDG.E.U16 R91, [R4.64] ;  /* 0x00000004045b7981 */ /* 0x002362000c1e1500 */
[----:B0-----:R-:W-:-:S04]  /*2e00*/  LEA R48, P0, R53, R0, 0x1 ;  /* 0x0000000035307211 */ /* 0x001fc800078008ff */
[----:B------:R-:W-:Y:S02]  /*2e10*/  LEA.HI.X.SX32 R49, R53, R44, 0x1, P0 ;  /* 0x0000002c35317211 */ /* 0x000fe400000f0eff */
[C---:B-1----:R-:W-:Y:S01]  /*2e20*/  LEA R4, P0, R67.reuse, R0, 0x1 ;  /* 0x0000000043047211 */ /* 0x042fe200078008ff */
[----:B------:R0:W-:Y:S03]  /*2e30*/  STL [R1+0x104], R85 ;  /* 0x0001045501007387 */ /* 0x0001e60000100800 */
[----:B------:R-:W-:Y:S01]  /*2e40*/  LEA.HI.X.SX32 R5, R67, R44, 0x1, P0 ;  /* 0x0000002c43057211 */ /* 0x000fe200000f0eff */
[----:B------:R-:W-:Y:S04]  /*2e50*/  STL [R1+0x100], R89 ;  /* 0x0001005901007387 */ /* 0x000fe80000100800 */
[----:B------:R1:W-:Y:S04]  /*2e60*/  STL [R1+0xfc], R76 ;  /* 0x0000fc4c01007387 */ /* 0x0003e80000100800 */
[----:B0-----:R0:W5:Y:S04]  /*2e70*/  LDG.E.U16 R85, [R2.64] ;  /* 0x0000000402557981 */ /* 0x001168000c1e1500 */
[----:B------:R0:W5:Y:S04]  /*2e80*/  LDG.E.U16 R93, [R4.64] ;  /* 0x00000004045d7981 */ /* 0x000168000c1e1500 */
[----:B-1----:R1:W5:Y:S01]  /*2e90*/  LDG.E.U16 R76, [R48.64] ;  /* 0x00000004304c7981 */ /* 0x002362000c1e1500 */
[----:B------:R-:W-:-:S05]  /*2ea0*/  IMAD R56, R47, 0x2, R67 ;  /* 0x000000022f387824 */ /* 0x000fca00078e0243 */
[----:B------:R-:W-:-:S05]  /*2eb0*/  LEA R16, R47, R56, 0x1 ;  /* 0x000000382f107211 */ /* 0x000fca00078e08ff */
[----:B------:R-:W-:-:S05]  /*2ec0*/  IMAD R50, R47, 0x2, R16 ;  /* 0x000000022f327824 */ /* 0x000fca00078e0210 */
[----:B------:R-:W-:-:S05]  /*2ed0*/  LEA R55, R47, R50, 0x1 ;  /* 0x000000322f377211 */ /* 0x000fca00078e08ff */
[----:B------:R-:W-:-:S05]  /*2ee0*/  IMAD R54, R47, 0x2, R55 ;  /* 0x000000022f367824 */ /* 0x000fca00078e0237 */
[----:B------:R-:W-:Y:S02]  /*2ef0*/  LEA R9, R47, R54, 0x1 ;  /* 0x000000362f097211 */ /* 0x000fe400078e08ff */
[----:B0-----:R-:W-:-:S03]  /*2f00*/  LEA R2, P1, R56, R0, 0x1 ;  /* 0x0000000038027211 */ /* 0x001fc600078208ff */
[C---:B------:R-:W-:Y:S01]  /*2f10*/  IMAD R51, R47.reuse, 0x2, R9 ;  /* 0x000000022f337824 */ /* 0x040fe200078e0209 */
[----:B------:R-:W-:Y:S02]  /*2f20*/  LEA.HI.X.SX32 R3, R56, R44, 0x1, P1 ;  /* 0x0000002c38037211 */ /* 0x000fe400008f0eff */
[C---:B-1----:R-:W-:Y:S02]  /*2f30*/  LEA R48, P0, R50.reuse, R0, 0x1 ;  /* 0x0000000032307211 */ /* 0x042fe400078008ff */
[----:B------:R-:W-:Y:S01]  /*2f40*/  LEA R74, R47, R51, 0x1 ;  /* 0x000000332f4a7211 */ /* 0x000fe200078e08ff */
[----:B------:R0:W5:Y:S01]  /*2f50*/  LDG.E.U16 R89, [R2.64] ;  /* 0x0000000402597981 */ /* 0x000162000c1e1500 */
[----:B------:R-:W-:Y:S02]  /*2f60*/  LEA.HI.X.SX32 R49, R50, R44, 0x1, P0 ;  /* 0x0000002c32317211 */ /* 0x000fe400000f0eff */
[----:B------:R-:W-:Y:S01]  /*2f70*/  LEA R4, P0, R55, R0, 0x1 ;  /* 0x0000000037047211 */ /* 0x000fe200078008ff */
[----:B------:R-:W-:-:S02]  /*2f80*/  IMAD R60, R47, 0x2, R74 ;  /* 0x000000022f3c7824 */ /* 0x000fc400078e024a */
[----:B------:R1:W5:Y:S01]  /*2f90*/  LDG.E.U16 R98, [R48.64] ;  /* 0x0000000430627981 */ /* 0x000362000c1e1500 */
[C---:B0-----:R-:W-:Y:S02]  /*2fa0*/  LEA R2, P1, R54.reuse, R0, 0x1 ;  /* 0x0000000036027211 */ /* 0x041fe400078208ff */
[-C--:B------:R-:W-:Y:S02]  /*2fb0*/  LEA.HI.X.SX32 R5, R55, R44.reuse, 0x1, P0 ;  /* 0x0000002c37057211 */ /* 0x080fe400000f0eff */
[----:B------:R-:W-:Y:S02]  /*2fc0*/  LEA.HI.X.SX32 R3, R54, R44, 0x1, P1 ;  /* 0x0000002c36037211 */ /* 0x000fe400008f0eff */
[----:B------:R-:W-:Y:S01]  /*2fd0*/  LEA R10, R47, R60, 0x1 ;  /* 0x0000003c2f0a7211 */ /* 0x000fe200078e08ff */
[----:B------:R-:W5:Y:S01]  /*2fe0*/  LDG.E.U16 R97, [R4.64] ;  /* 0x0000000404617981 */ /* 0x000f62000c1e1500 */
[----:B------:R-:W-:-:S03]  /*2ff0*/  LEA R54, P0, R51, R0, 0x1 ;  /* 0x0000000033367211 */ /* 0x000fc600078008ff */
[----:B------:R0:W5:Y:S01]  /*3000*/  LDG.E.U16 R96, [R2.64] ;  /* 0x0000000402607981 */ /* 0x000162000c1e1500 */
[----:B------:R-:W-:Y:S01]  /*3010*/  LEA.HI.X.SX32 R55, R51, R44, 0x1, P0 ;  /* 0x0000002c33377211 */ /* 0x000fe200000f0eff */
[----:B------:R-:W-:Y:S01]  /*3020*/  IMAD R61, R47, 0x2, R10 ;  /* 0x000000022f3d7824 */ /* 0x000fe200078e020a */
[-C--:B-1----:R-:W-:Y:S02]  /*3030*/  LEA R48, P0, R74, R0.reuse, 0x1 ;  /* 0x000000004a307211 */ /* 0x082fe400078008ff */
[----:B0-----:R-:W-:Y:S02]  /*3040*/  LEA R2, P1, R60, R0, 0x1 ;  /* 0x000000003c027211 */ /* 0x001fe400078208ff */
[-C--:B------:R-:W-:Y:S02]  /*3050*/  LEA.HI.X.SX32 R49, R74, R44.reuse, 0x1, P0 ;  /* 0x0000002c4a317211 */ /* 0x080fe400000f0eff */
[----:B------:R-:W-:Y:S02]  /*3060*/  LEA.HI.X.SX32 R3, R60, R44, 0x1, P1 ;  /* 0x0000002c3c037211 */ /* 0x000fe400008f0eff */
[----:B------:R-:W-:Y:S01]  /*3070*/  LEA R60, P0, R61, R0, 0x1 ;  /* 0x000000003d3c7211 */ /* 0x000fe200078008ff */
[----:B------:R0:W5:Y:S01]  /*3080*/  LDG.E.U16 R95, [R48.64] ;  /* 0x00000004305f7981 */ /* 0x000162000c1e1500 */
[----:B------:R-:W-:-:S02]  /*3090*/  LEA R65, R47, R61, 0x1 ;  /* 0x0000003d2f417211 */ /* 0x000fc400078e08ff */
[----:B------:R-:W-:Y:S02]  /*30a0*/  LEA.HI.X.SX32 R61, R61, R44, 0x1, P0 ;  /* 0x0000002c3d3d7211 */ /* 0x000fe400000f0eff */
[----:B0-----:R-:W-:-:S04]  /*30b0*/  LEA R48, P0, R65, R0, 0x1 ;  /* 0x0000000041307211 */ /* 0x001fc800078008ff */
[----:B------:R-:W-:Y:S01]  /*30c0*/  LEA.HI.X.SX32 R49, R65, R44, 0x1, P0 ;  /* 0x0000002c41317211 */ /* 0x000fe200000f0eff */
[----:B--2---:R-:W-:Y:S04]  /*30d0*/  STL [R1+0xf8], R77 ;  /* 0x0000f84d01007387 */ /* 0x004fe80000100800 */
[----:B----4-:R0:W-:Y:S04]  /*30e0*/  STL [R1+0xf4], R94 ;  /* 0x0000f45e01007387 */ /* 0x0101e80000100800 */
[----:B------:R-:W-:Y:S04]  /*30f0*/  STL [R1+0xf0], R68 ;  /* 0x0000f04401007387 */ /* 0x000fe80000100800 */
[----:B0-----:R-:W2:Y:S04]  /*3100*/  LDG.E.U16 R94, [R48.64] ;  /* 0x00000004305e7981 */ /* 0x001ea8000c1e1500 */
[----:B---3--:R0:W-:Y:S04]  /*3110*/  STL [R1+0xec], R92 ;  /* 0x0000ec5c01007387 */ /* 0x0081e80000100800 */
[----:B-----5:R1:W-:Y:S04]  /*3120*/  STL [R1+0xe8], R91 ;  /* 0x0000e85b01007387 */ /* 0x0203e80000100800 */
[----:B0-----:R0:W3:Y:S04]  /*3130*/  LDG.E.U16 R92, [R54.64] ;  /* 0x00000004365c7981 */ /* 0x0010e8000c1e1500 */
[----:B-1----:R1:W4:Y:S04]  /*3140*/  LDG.E.U16 R91, [R2.64] ;  /* 0x00000004025b7981 */ /* 0x002328000c1e1500 */
[----:B------:R-:W-:Y:S04]  /*3150*/  STL [R1+0xe4], R85 ;  /* 0x0000e45501007387 */ /* 0x000fe80000100800 */
[----:B------:R-:W-:Y:S04]  /*3160*/  STL [R1+0xe0], R76 ;  /* 0x0000e04c01007387 */ /* 0x000fe80000100800 */
[----:B------:R5:W-:Y:S04]  /*3170*/  STL [R1+0xdc], R93 ;  /* 0x0000dc5d01007387 */ /* 0x000be80000100800 */
[----:B-----5:R5:W2:Y:S01]  /*3180*/  LDG.E.U16 R93, [R60.64] ;  /* 0x000000043c5d7981 */ /* 0x020aa2000c1e1500 */
[----:B------:R-:W-:-:S05]  /*3190*/  IMAD R64, R47, 0x2, R65 ;  /* 0x000000022f407824 */ /* 0x000fca00078e0241 */
[----:B------:R-:W-:-:S05]  /*31a0*/  LEA R11, R47, R64, 0x1 ;  /* 0x000000402f0b7211 */ /* 0x000fca00078e08ff */
[----:B------:R-:W-:-:S05]  /*31b0*/  IMAD R62, R47, 0x2, R11 ;  /* 0x000000022f3e7824 */ /* 0x000fca00078e020b */
[----:B------:R-:W-:-:S05]  /*31c0*/  LEA R63, R47, R62, 0x1 ;  /* 0x0000003e2f3f7211 */ /* 0x000fca00078e08ff */
[----:B------:R-:W-:-:S05]  /*31d0*/  IMAD R90, R47, 0x2, R63 ;  /* 0x000000022f5a7824 */ /* 0x000fca00078e023f */
[----:B------:R-:W-:-:S05]  /*31e0*/  LEA R12, R47, R90, 0x1 ;  /* 0x0000005a2f0c7211 */ /* 0x000fca00078e08ff */
[----:B------:R-:W-:-:S05]  /*31f0*/  IMAD R75, R47, 0x2, R12 ;  /* 0x000000022f4b7824 */ /* 0x000fca00078e020c */
[----:B------:R-:W-:-:S05]  /*3200*/  LEA R73, R47, R75, 0x1 ;  /* 0x0000004b2f497211 */ /* 0x000fca00078e08ff */
[----:B------:R-:W-:-:S05]  /*3210*/  IMAD R83, R47, 0x2, R73 ;  /* 0x000000022f537824 */ /* 0x000fca00078e0249 */
[----:B------:R-:W-:Y:S02]  /*3220*/  LEA R105, R47, R83, 0x1 ;  /* 0x000000532f697211 */ /* 0x000fe400078e08ff */
[----:B-1----:R-:W-:-:S03]  /*3230*/  LEA R2, P1, R64, R0, 0x1 ;  /* 0x0000000040027211 */ /* 0x002fc600078208ff */
[C---:B------:R-:W-:Y:S01]  /*3240*/  IMAD R72, R47.reuse, 0x2, R105 ;  /* 0x000000022f487824 */ /* 0x040fe200078e0269 */
[----:B------:R-:W-:Y:S02]  /*3250*/  LEA.HI.X.SX32 R3, R64, R44, 0x1, P1 ;  /* 0x0000002c40037211 */ /* 0x000fe400008f0eff */
[C---:B------:R-:W-:Y:S02]  /*3260*/  LEA R64, P0, R62.reuse, R0, 0x1 ;  /* 0x000000003e407211 */ /* 0x040fe400078008ff */
[----:B------:R-:W-:Y:S01]  /*3270*/  LEA R81, R47, R72, 0x1 ;  /* 0x000000482f517211 */ /* 0x000fe200078e08ff */
[----:B------:R-:W-:Y:S01]  /*3280*/  STL [R1+0xd8], R89 ;  /* 0x0000d85901007387 */ /* 0x000fe20000100800 */
[----:B------:R-:W-:Y:S02]  /*3290*/  LEA.HI.X.SX32 R65, R62, R44, 0x1, P0 ;  /* 0x0000002c3e417211 */ /* 0x000fe400000f0eff */
[-C--:B------:R-:W-:Y:S01]  /*32a0*/  LEA R62, P0, R63, R0.reuse, 0x1 ;  /* 0x000000003f3e7211 */ /* 0x080fe200078008ff */
[----:B------:R-:W-:Y:S01]  /*32b0*/  IMAD R71, R47, 0x2, R81 ;  /* 0x000000022f477824 */ /* 0x000fe200078e0251 */
[----:B------:R-:W-:Y:S01]  /*32c0*/  STL [R1+0xd4], R98 ;  /* 0x0000d46201007387 */ /* 0x000fe20000100800 */
[----:B-----5:R-:W-:-:S02]  /*32d0*/  LEA R60, P1, R90, R0, 0x1 ;  /* 0x000000005a3c7211 */ /* 0x020fc400078208ff */
[-C--:B------:R-:W-:Y:S01]  /*32e0*/  LEA.HI.X.SX32 R63, R63, R44.reuse, 0x1, P0 ;  /* 0x0000002c3f3f7211 */ /* 0x080fe200000f0eff */
[----:B------:R1:W-:Y:S01]  /*32f0*/  STL [R1+0xd0], R97 ;  /* 0x0000d06101007387 */ /* 0x0003e20000100800 */
[C---:B------:R-:W-:Y:S02]  /*3300*/  LEA R6, R47.reuse, R71, 0x1 ;  /* 0x000000472f067211 */ /* 0x040fe400078e08ff */
[----:B------:R-:W-:Y:S01]  /*3310*/  LEA.HI.X.SX32 R61, R90, R44, 0x1, P1 ;  /* 0x0000002c5a3d7211 */ /* 0x000fe200008f0eff */
[----:B0-----:R0:W5:Y:S04]  /*3320*/  LDG.E.U16 R55, [R62.64] ;  /* 0x000000043e377981 */ /* 0x001168000c1e1500 */
[----:B------:R0:W5:Y:S04]  /*3330*/  LDG.E.U16 R4, [R2.64] ;  /* 0x0000000402047981 */ /* 0x000168000c1e1500 */
[----:B-1----:R1:W5:Y:S01]  /*3340*/  LDG.E.U16 R97, [R64.64] ;  /* 0x0000000440617981 */ /* 0x002362000c1e1500 */
[----:B------:R-:W-:-:S03]  /*3350*/  IMAD R45, R47, 0x2, R6 ;  /* 0x000000022f2d7824 */ /* 0x000fc600078e0206 */
[----:B------:R0:W-:Y:S01]  /*3360*/  STL [R1+0xcc], R96 ;  /* 0x0000cc6001007387 */ /* 0x0001e20000100800 */
[----:B-1----:R-:W-:-:S04]  /*3370*/  LEA R64, P0, R75, R0, 0x1 ;  /* 0x000000004b407211 */ /* 0x002fc800078008ff */
[----:B------:R-:W-:Y:S02]  /*3380*/  LEA.HI.X.SX32 R65, R75, R44, 0x1, P0 ;  /* 0x0000002c4b417211 */ /* 0x000fe400000f0eff */
[----:B0-----:R-:W-:-:S03]  /*3390*/  LEA R62, P0, R73, R0, 0x1 ;  /* 0x00000000493e7211 */ /* 0x001fc600078008ff */
[----:B------:R0:W5:Y:S01]  /*33a0*/  LDG.E.U16 R96, [R64.64] ;  /* 0x0000000440607981 */ /* 0x000162000c1e1500 */
[----:B------:R-:W-:Y:S02]  /*33b0*/  LEA.HI.X.SX32 R63, R73, R44, 0x1, P0 ;  /* 0x0000002c493f7211 */ /* 0x000fe400000f0eff */
[----:B0-----:R-:W-:-:S04]  /*33c0*/  LEA R64, P0, R45, R0, 0x1 ;  /* 0x000000002d407211 */ /* 0x001fc800078008ff */
[----:B------:R-:W-:Y:S02]  /*33d0*/  LEA.HI.X.SX32 R65, R45, R44, 0x1, P0 ;  /* 0x0000002c2d417211 */ /* 0x000fe400000f0eff */
[----:B------:R-:W-:-:S05]  /*33e0*/  LEA R80, R47, R45, 0x1 ;  /* 0x0000002d2f507211 */ /* 0x000fca00078e08ff */
[----:B------:R-:W-:Y:S01]  /*33f0*/  IMAD R57, R47, 0x2, R80 ;  /* 0x000000022f397824 */ /* 0x000fe200078e0250 */
[----:B---3--:R0:W-:Y:S04]  /*3400*/  STL [R1+0xc8], R92 ;  /* 0x0000c85c01007387 */ /* 0x0081e80000100800 */
[----:B0-----:R0:W3:Y:S04]  /*3410*/  LDG.E.U16 R92, [R60.64] ;  /* 0x000000043c5c7981 */ /* 0x0010e8000c1e1500 */
[----:B------:R1:W-:Y:S01]  /*3420*/  STL [R1+0xc4], R95 ;  /* 0x0000c45f01007387 */ /* 0x0003e20000100800 */
[----:B0-----:R-:W-:-:S03]  /*3430*/  LEA R60, P1, R72, R0, 0x1 ;  /* 0x00000000483c7211 */ /* 0x001fc600078208ff */
[----:B----4-:R-:W-:Y:S01]  /*3440*/  STL [R1+0xc0], R91 ;  /* 0x0000c05b01007387 */ /* 0x010fe20000100800 */
[----:B------:R-:W-:-:S03]  /*3450*/  LEA.HI.X.SX32 R61, R72, R44, 0x1, P1 ;  /* 0x0000002c483d7211 */ /* 0x000fc600008f0eff */
[----:B-1----:R0:W4:Y:S04]  /*3460*/  LDG.E.U16 R95, [R62.64] ;  /* 0x000000043e5f7981 */ /* 0x002128000c1e1500 */
[----:B--2---:R1:W-:Y:S04]  /*3470*/  STL [R1+0xbc], R93 ;  /* 0x0000bc5d01007387 */ /* 0x0043e80000100800 */
[----:B------:R2:W-:Y:S04]  /*3480*/  STL [R1+0xb8], R94 ;  /* 0x0000b85e01007387 */ /* 0x0005e80000100800 */
[----:B-1----:R1:W4:Y:S04]  /*3490*/  LDG.E.U16 R93, [R60.64] ;  /* 0x000000043c5d7981 */ /* 0x002328000c1e1500 */
[----:B--2---:R2:W4:Y:S01]  /*34a0*/  LDG.E.U16 R94, [R64.64] ;  /* 0x00000004405e7981 */ /* 0x004522000c1e1500 */
        /* <DEDUP_REMOVED lines=25> */
[----:B0-----:R-:W-:-:S03]  /*3640*/  LEA R62, P0, R70, R0, 0x1 ;  /* 0x00000000463e7211 */ /* 0x001fc600078008ff */
[----:B------:R-:W-:Y:S01]  /*3650*/  IMAD R89, R47, 0x2, R113 ;  /* 0x000000022f597824 */ /* 0x000fe200078e0271 */
[----:B-1----:R-:W-:Y:S02]  /*3660*/  LEA R60, P1, R69, R0, 0x1 ;  /* 0x00000000453c7211 */ /* 0x002fe400078208ff */
[-C--:B------:R-:W-:Y:S02]  /*3670*/  LEA.HI.X.SX32 R63, R70, R44.reuse, 0x1, P0 ;  /* 0x0000002c463f7211 */ /* 0x080fe400000f0eff */
[----:B------:R-:W-:Y:S02]  /*3680*/  LEA R74, R47, R89, 0x1 ;  /* 0x000000592f4a7211 */ /* 0x000fe400078e08ff */
[----:B------:R-:W-:Y:S02]  /*3690*/  LEA.HI.X.SX32 R61, R69, R44, 0x1, P1 ;  /* 0x0000002c453d7211 */ /* 0x000fe400008f0eff */
[----:B------:R0:W4:Y:S01]  /*36a0*/  LDG.E.U16 R69, [R62.64] ;  /* 0x000000043e457981 */ /* 0x000122000c1e1500 */
[----:B------:R-:W-:Y:S01]  /*36b0*/  IMAD R49, R47, 0x2, R74 ;  /* 0x000000022f317824 */ /* 0x000fe200078e024a */
[----:B--2---:R-:W-:-:S02]  /*36c0*/  LEA R64, P0, R59, R0, 0x1 ;  /* 0x000000003b407211 */ /* 0x004fc400078008ff */
[----:B------:R1:W2:Y:S02]  /*36d0*/  LDG.E.U16 R100, [R60.64] ;  /* 0x000000043c647981 */ /* 0x0002a4000c1e1500 */
[----:B------:R-:W-:Y:S02]  /*36e0*/  LEA R2, R47, R49, 0x1 ;  /* 0x000000312f027211 */ /* 0x000fe400078e08ff */
[----:B------:R-:W-:-:S03]  /*36f0*/  LEA.HI.X.SX32 R65, R59, R44, 0x1, P0 ;  /* 0x0000002c3b417211 */ /* 0x000fc600000f0eff */
[C---:B------:R-:W-:Y:S01]  /*3700*/  IMAD R90, R47.reuse, 0x2, R2 ;  /* 0x000000022f5a7824 */ /* 0x040fe200078e0202 */
[-C--:B0-----:R-:W-:Y:S01]  /*3710*/  LEA R62, P1, R68, R0.reuse, 0x1 ;  /* 0x00000000443e7211 */ /* 0x081fe200078208ff */
[----:B------:R0:W2:Y:S01]  /*3720*/  LDG.E.U16 R99, [R64.64] ;  /* 0x0000000440637981 */ /* 0x0000a2000c1e1500 */
[C---:B-1----:R-:W-:Y:S02]  /*3730*/  LEA R60, P0, R56.reuse, R0, 0x1 ;  /* 0x00000000383c7211 */ /* 0x042fe400078008ff */
[C---:B------:R-:W-:Y:S02]  /*3740*/  LEA R75, R47.reuse, R90, 0x1 ;  /* 0x0000005a2f4b7211 */ /* 0x040fe400078e08ff */
[-C--:B------:R-:W-:Y:S02]  /*3750*/  LEA.HI.X.SX32 R61, R56, R44.reuse, 0x1, P0 ;  /* 0x0000002c383d7211 */ /* 0x080fe400000f0eff */
[----:B------:R-:W-:Y:S01]  /*3760*/  LEA.HI.X.SX32 R63, R68, R44, 0x1, P1 ;  /* 0x0000002c443f7211 */ /* 0x000fe200008f0eff */
[----:B------:R-:W-:Y:S01]  /*3770*/  IMAD R48, R47, 0x2, R75 ;  /* 0x000000022f307824 */ /* 0x000fe200078e024b */
[C---:B0-----:R-:W-:Y:S01]  /*3780*/  LEA R64, P0, R85.reuse, R0, 0x1 ;  /* 0x0000000055407211 */ /* 0x041fe200078008ff */
[----:B-----5:R-:W-:Y:S03]  /*3790*/  STL [R1+0xb4], R4 ;  /* 0x0000b40401007387 */ /* 0x020fe60000100800 */
[----:B------:R-:W-:Y:S01]  /*37a0*/  LEA.HI.X.SX32 R65, R85, R44, 0x1, P0 ;  /* 0x0000002c55417211 */ /* 0x000fe200000f0eff */
[----:B------:R0:W-:Y:S01]  /*37b0*/  STL [R1+0xb0], R97 ;  /* 0x0000b06101007387 */ /* 0x0001e20000100800 */
[----:B------:R-:W-:-:S03]  /*37c0*/  LEA R3, R47, R48, 0x1 ;  /* 0x000000302f037211 */ /* 0x000fc600078e08ff */
[----:B------:R1:W5:Y:S04]  /*37d0*/  LDG.E.U16 R98, [R60.64] ;  /* 0x000000043c627981 */ /* 0x000368000c1e1500 */
[----:B------:R-:W-:Y:S04]  /*37e0*/  STL [R1+0xac], R55 ;  /* 0x0000ac3701007387 */ /* 0x000fe80000100800 */
[----:B0-----:R0:W5:Y:S01]  /*37f0*/  LDG.E.U16 R97, [R62.64] ;  /* 0x000000043e617981 */ /* 0x001162000c1e1500 */
[----:B-1----:R-:W-:Y:S01]  /*3800*/  LEA R60, P0, R89, R0, 0x1 ;  /* 0x00000000593c7211 */ /* 0x002fe200078008ff */
[----:B------:R-:W-:-:S03]  /*3810*/  IMAD R91, R47, 0x2, R3 ;  /* 0x000000022f5b7824 */ /* 0x000fc600078e0203 */
[----:B------:R-:W-:Y:S02]  /*3820*/  LEA.HI.X.SX32 R61, R89, R44, 0x1, P0 ;  /* 0x0000002c593d7211 */ /* 0x000fe400000f0eff */
[----:B0-----:R-:W-:-:S04]  /*3830*/  LEA R62, P1, R90, R0, 0x1 ;  /* 0x000000005a3e7211 */ /* 0x001fc800078208ff */
[----:B------:R-:W-:Y:S02]  /*3840*/  LEA.HI.X.SX32 R63, R90, R44, 0x1, P1 ;  /* 0x0000002c5a3f7211 */ /* 0x000fe400008f0eff */
[----:B------:R-:W-:Y:S01]  /*3850*/  LEA R73, R47, R91, 0x1 ;  /* 0x0000005b2f497211 */ /* 0x000fe200078e08ff */
[----:B---3--:R-:W-:Y:S04]  /*3860*/  STL [R1+0xa8], R92 ;  /* 0x0000a85c01007387 */ /* 0x008fe80000100800 */
[----:B------:R0:W-:Y:S04]  /*3870*/  STL [R1+0xa4], R96 ;  /* 0x0000a46001007387 */ /* 0x0001e80000100800 */
[----:B0-----:R0:W3:Y:S04]  /*3880*/  LDG.E.U16 R96, [R64.64] ;  /* 0x0000000440607981 */ /* 0x0010e8000c1e1500 */
[----:B----4-:R1:W-:Y:S01]  /*3890*/  STL [R1+0xa0], R95 ;  /* 0x0000a05f01007387 */ /* 0x0103e20000100800 */
[----:B0-----:R-:W-:-:S03]  /*38a0*/  LEA R64, P0, R91, R0, 0x1 ;  /* 0x000000005b407211 */ /* 0x001fc600078008ff */
[----:B-1----:R0:W4:Y:S01]  /*38b0*/  LDG.E.U16 R95, [R60.64] ;  /* 0x000000043c5f7981 */ /* 0x002122000c1e1500 */
[----:B------:R-:W-:-:S05]  /*38c0*/  LEA.HI.X.SX32 R65, R91, R44, 0x1, P0 ;  /* 0x0000002c5b417211 */ /* 0x000fca00000f0eff */
[----:B------:R1:W4:Y:S04]  /*38d0*/  LDG.E.U16 R91, [R64.64] ;  /* 0x00000004405b7981 */ /* 0x000328000c1e1500 */
[----:B------:R-:W-:Y:S04]  /*38e0*/  STL [R1+0x9c], R93 ;  /* 0x00009c5d01007387 */ /* 0x000fe80000100800 */
[----:B------:R0:W-:Y:S04]  /*38f0*/  STL [R1+0x98], R94 ;  /* 0x0000985e01007387 */ /* 0x0001e80000100800 */
[----:B0-----:R0:W4:Y:S01]  /*3900*/  LDG.E.U16 R94, [R62.64] ;  /* 0x000000043e5e7981 */ /* 0x001122000c1e1500 */
        /* <DEDUP_REMOVED lines=12> */
[-C--:B0-----:R-:W-:Y:S02]  /*39d0*/  LEA R62, P0, R70, R0.reuse, 0x1 ;  /* 0x00000000463e7211 */ /* 0x081fe400078008ff */
[----:B------:R-:W-:Y:S02]  /*39e0*/  LEA R60, P1, R92, R0, 0x1 ;  /* 0x000000005c3c7211 */ /* 0x000fe400078208ff */
[-C--:B------:R-:W-:Y:S02]  /*39f0*/  LEA.HI.X.SX32 R63, R70, R44.reuse, 0x1, P0 ;  /* 0x0000002c463f7211 */ /* 0x080fe400000f0eff */
[----:B------:R-:W-:Y:S02]  /*3a00*/  LEA.HI.X.SX32 R61, R92, R44, 0x1, P1 ;  /* 0x0000002c5c3d7211 */ /* 0x000fe400008f0eff */
[C---:B-1----:R-:W-:Y:S01]  /*3a10*/  LEA R64, P0, R93.reuse, R0, 0x1 ;  /* 0x000000005d407211 */ /* 0x042fe200078008ff */
[----:B------:R0:W4:Y:S03]  /*3a20*/  LDG.E.U16 R101, [R62.64] ;  /* 0x000000043e657981 */ /* 0x000126000c1e1500 */
[----:B------:R-:W-:Y:S01]  /*3a30*/  LEA.HI.X.SX32 R65, R93, R44, 0x1, P0 ;  /* 0x0000002c5d417211 */ /* 0x000fe200000f0eff */
[----:B------:R1:W-:Y:S02]  /*3a40*/  STL [R1+0x94], R69 ;  /* 0x0000944501007387 */ /* 0x0003e40000100800 */
[----:B-1----:R-:W-:-:S05]  /*3a50*/  IMAD R69, R47, 0x2, R89 ;  /* 0x000000022f457824 */ /* 0x002fca00078e0259 */
[C---:B------:R-:W-:Y:S01]  /*3a60*/  LEA R70, R47.reuse, R69, 0x1 ;  /* 0x000000452f467211 */ /* 0x040fe200078e08ff */
[----:B--2---:R1:W-:Y:S04]  /*3a70*/  STL [R1+0x90], R100 ;  /* 0x0000906401007387 */ /* 0x0043e80000100800 */
[----:B------:R-:W-:Y:S01]  /*3a80*/  IMAD R90, R47, 0x2, R70 ;  /* 0x000000022f5a7824 */ /* 0x000fe200078e0246 */
[----:B------:R2:W-:Y:S04]  /*3a90*/  STL [R1+0x8c], R99 ;  /* 0x00008c6301007387 */ /* 0x0005e80000100800 */
[C---:B0-----:R-:W-:Y:S01]  /*3aa0*/  LEA R62, P1, R90.reuse, R0, 0x1 ;  /* 0x000000005a3e7211 */ /* 0x041fe200078208ff */
[----:B-1----:R0:W4:Y:S03]  /*3ab0*/  LDG.E.U16 R100, [R60.64] ;  /* 0x000000043c647981 */ /* 0x002126000c1e1500 */
[----:B------:R-:W-:Y:S01]  /*3ac0*/  LEA.HI.X.SX32 R63, R90, R44, 0x1, P1 ;  /* 0x0000002c5a3f7211 */ /* 0x000fe200008f0eff */
[----:B--2---:R1:W2:Y:S01]  /*3ad0*/  LDG.E.U16 R99, [R64.64] ;  /* 0x0000000440637981 */ /* 0x0042a2000c1e1500 */
[----:B0-----:R-:W-:-:S03]  /*3ae0*/  LEA R60, P0, R83, R0, 0x1 ;  /* 0x00000000533c7211 */ /* 0x001fc600078008ff */
[----:B-----5:R0:W-:Y:S01]  /*3af0*/  STL [R1+0x88], R98 ;  /* 0x0000886201007387 */ /* 0x0201e20000100800 */
[----:B------:R-:W-:Y:S02]  /*3b00*/  LEA.HI.X.SX32 R61, R83, R44, 0x1, P0 ;  /* 0x0000002c533d7211 */ /* 0x000fe400000f0eff */
[C---:B-1----:R-:W-:Y:S01]  /*3b10*/  LEA R64, P0, R81.reuse, R0, 0x1 ;  /* 0x0000000051407211 */ /* 0x042fe200078008ff */
[----:B------:R1:W-:Y:S03]  /*3b20*/  STL [R1+0x84], R97 ;  /* 0x0000846101007387 */ /* 0x0003e60000100800 */
[----:B------:R-:W-:Y:S01]  /*3b30*/  LEA.HI.X.SX32 R65, R81, R44, 0x1, P0 ;  /* 0x0000002c51417211 */ /* 0x000fe200000f0eff */
[----:B0-----:R0:W5:Y:S04]  /*3b40*/  LDG.E.U16 R98, [R62.64] ;  /* 0x000000043e627981 */ /* 0x001168000c1e1500 */
[----:B-1----:R1:W5:Y:S01]  /*3b50*/  LDG.E.U16 R97, [R60.64] ;  /* 0x000000043c617981 */ /* 0x002362000c1e1500 */
[----:B0-----:R-:W-:-:S02]  /*3b60*/  LEA R62, P1, R80, R0, 0x1 ;  /* 0x00000000503e7211 */ /* 0x001fc400078208ff */
[----:B-1----:R-:W-:Y:S02]  /*3b70*/  LEA R60, P0, R78, R0, 0x1 ;  /* 0x000000004e3c7211 */ /* 0x002fe400078008ff */
[-C--:B------:R-:W-:Y:S02]  /*3b80*/  LEA.HI.X.SX32 R63, R80, R44.reuse, 0x1, P1 ;  /* 0x0000002c503f7211 */ /* 0x080fe400008f0eff */
[----:B------:R-:W-:Y:S02]  /*3b90*/  LEA.HI.X.SX32 R61, R78, R44, 0x1, P0 ;  /* 0x0000002c4e3d7211 */ /* 0x000fe400000f0eff */
[----:B------:R-:W-:Y:S01]  /*3ba0*/  LEA R90, R47, R90, 0x1 ;  /* 0x0000005a2f5a7211 */ /* 0x000fe200078e08ff */
[----:B---3--:R0:W-:Y:S04]  /*3bb0*/  STL [R1+0x80], R96 ;  /* 0x0000806001007387 */ /* 0x0081e80000100800 */
[----:B0-----:R0:W3:Y:S04]  /*3bc0*/  LDG.E.U16 R96, [R64.64] ;  /* 0x0000000440607981 */ /* 0x0010e8000c1e1500 */
[----:B----4-:R1:W-:Y:S01]  /*3bd0*/  STL [R1+0x7c], R95 ;  /* 0x00007c5f01007387 */ /* 0x0103e20000100800 */
[----:B0-----:R-:W-:-:S03]  /*3be0*/  LEA R64, P1, R79, R0, 0x1 ;  /* 0x000000004f407211 */ /* 0x001fc600078208ff */
[----:B-1----:R0:W4:Y:S01]  /*3bf0*/  LDG.E.U16 R95, [R62.64] ;  /* 0x000000043e5f7981 */ /* 0x002122000c1e1500 */
[----:B------:R-:W-:-:S05]  /*3c00*/  LEA.HI.X.SX32 R65, R79, R44, 0x1, P1 ;  /* 0x0000002c4f417211 */ /* 0x000fca00008f0eff */
[----:B------:R1:W4:Y:S01]  /*3c10*/  LDG.E.U16 R93, [R64.64] ;  /* 0x00000004405d7981 */ /* 0x000322000c1e1500 */
[----:B0-----:R-:W-:-:S03]  /*3c20*/  LEA R62, P0, R66, R0, 0x1 ;  /* 0x00000000423e7211 */ /* 0x001fc600078008ff */
[----:B------:R0:W-:Y:S01]  /*3c30*/  STL [R1+0x78], R94 ;  /* 0x0000785e01007387 */ /* 0x0001e20000100800 */
[----:B------:R-:W-:Y:S02]  /*3c40*/  LEA.HI.X.SX32 R63, R66, R44, 0x1, P0 ;  /* 0x0000002c423f7211 */ /* 0x000fe400000f0eff */
[C---:B------:R-:W-:Y:S01]  /*3c50*/  LEA R66, P0, R67.reuse, R0, 0x1 ;  /* 0x0000000043427211 */ /* 0x040fe200078008ff */
[----:B0-----:R0:W4:Y:S03]  /*3c60*/  LDG.E.U16 R94, [R60.64] ;  /* 0x000000043c5e7981 */ /* 0x001126000c1e1500 */
[----:B------:R-:W-:Y:S01]  /*3c70*/  LEA.HI.X.SX32 R67, R67, R44, 0x1, P0 ;  /* 0x0000002c43437211 */ /* 0x000fe200000f0eff */
[----:B------:R1:W-:Y:S04]  /*3c80*/  STL [R1+0x74], R91 ;  /* 0x0000745b01007387 */ /* 0x0003e80000100800 */
[----:B------:R1:W4:Y:S01]  /*3c90*/  LDG.E.U16 R92, [R62.64] ;  /* 0x000000043e5c7981 */ /* 0x000322000c1e1500 */
[----:B0-----:R-:W-:-:S03]  /*3ca0*/  LEA R60, P1, R77, R0, 0x1 ;  /* 0x000000004d3c7211 */ /* 0x001fc600078208ff */
[----:B------:R0:W4:Y:S01]  /*3cb0*/  LDG.E.U16 R83, [R66.64] ;  /* 0x0000000442537981 */ /* 0x000122000c1e1500 */
[----:B------:R-:W-:Y:S02]  /*3cc0*/  LEA.HI.X.SX32 R61, R77, R44, 0x1, P1 ;  /* 0x0000002c4d3d7211 */ /* 0x000fe400008f0eff */
[-C--:B-1----:R-:W-:Y:S02]  /*3cd0*/  LEA R64, P1, R76, R0.reuse, 0x1 ;  /* 0x000000004c407211 */ /* 0x082fe400078208ff */
[----:B------:R-:W-:Y:S01]  /*3ce0*/  LEA R62, P0, R74, R0, 0x1 ;  /* 0x000000004a3e7211 */ /* 0x000fe200078008ff */
[----:B------:R1:W4:Y:S01]  /*3cf0*/  LDG.E.U16 R91, [R60.64] ;  /* 0x000000043c5b7981 */ /* 0x000322000c1e1500 */
[-C--:B------:R-:W-:Y:S02]  /*3d00*/  LEA.HI.X.SX32 R65, R76, R44.reuse, 0x1, P1 ;  /* 0x0000002c4c417211 */ /* 0x080fe400008f0eff */
[----:B------:R-:W-:Y:S02]  /*3d10*/  LEA.HI.X.SX32 R63, R74, R44, 0x1, P0 ;  /* 0x0000002c4a3f7211 */ /* 0x000fe400000f0eff */
[-C--:B0-----:R-:W-:Y:S01]  /*3d20*/  LEA R66, P0, R73, R0.reuse, 0x1 ;  /* 0x0000000049427211 */ /* 0x081fe200078008ff */
[----:B------:R0:W4:Y:S01]  /*3d30*/  LDG.E.U16 R81, [R64.64] ;  /* 0x0000000440517981 */ /* 0x000122000c1e1500 */
[----:B-1----:R-:W-:-:S03]  /*3d40*/  LEA R60, P1, R75, R0, 0x1 ;  /* 0x000000004b3c7211 */ /* 0x002fc600078208ff */
[----:B------:R1:W4:Y:S01]  /*3d50*/  LDG.E.U16 R80, [R62.64] ;  /* 0x000000043e507981 */ /* 0x000322000c1e1500 */
[-C--:B------:R-:W-:Y:S02]  /*3d60*/  LEA.HI.X.SX32 R61, R75, R44.reuse, 0x1, P1 ;  /* 0x0000002c4b3d7211 */ /* 0x080fe400008f0eff */
[----:B------:R-:W-:-:S03]  /*3d70*/  LEA.HI.X.SX32 R67, R73, R44, 0x1, P0 ;  /* 0x0000002c49437211 */ /* 0x000fc600000f0eff */
[----:B------:R0:W4:Y:S01]  /*3d80*/  LDG.E.U16 R79, [R60.64] ;  /* 0x000000043c4f7981 */ /* 0x000122000c1e1500 */
[----:B-1----:R-:W-:-:S03]  /*3d90*/  LEA R62, P0, R72, R0, 0x1 ;  /* 0x00000000483e7211 */ /* 0x002fc600078008ff */
[----:B------:R1:W4:Y:S01]  /*3da0*/  LDG.E.U16 R78, [R66.64] ;  /* 0x00000004424e7981 */ /* 0x000322000c1e1500 */
[----:B------:R-:W-:Y:S02]  /*3db0*/  LEA.HI.X.SX32 R63, R72, R44, 0x1, P0 ;  /* 0x0000002c483f7211 */ /* 0x000fe400000f0eff */
[----:B0-----:R-:W-:-:S03]  /*3dc0*/  LEA R60, P1, R85, R0, 0x1 ;  /* 0x00000000553c7211 */ /* 0x001fc600078208ff */
[----:B------:R0:W4:Y:S01]  /*3dd0*/  LDG.E.U16 R77, [R62.64] ;  /* 0x000000043e4d7981 */ /* 0x000122000c1e1500 */
[----:B------:R-:W-:Y:S02]  /*3de0*/  LEA R64, P0, R89, R0, 0x1 ;  /* 0x0000000059407211 */ /* 0x000fe400078008ff */
[-C--:B------:R-:W-:Y:S02]  /*3df0*/  LEA.HI.X.SX32 R61, R85, R44.reuse, 0x1, P1 ;  /* 0x0000002c553d7211 */ /* 0x080fe400008f0eff */
[----:B------:R-:W-:-:S03]  /*3e00*/  LEA.HI.X.SX32 R65, R89, R44, 0x1, P0 ;  /* 0x0000002c59417211 */ /* 0x000fc600000f0eff */
[----:B------:R1:W4:Y:S01]  /*3e10*/  LDG.E.U16 R76, [R60.64] ;  /* 0x000000043c4c7981 */ /* 0x000322000c1e1500 */
[----:B0-----:R-:W-:-:S03]  /*3e20*/  LEA R62, P1, R90, R0, 0x1 ;  /* 0x000000005a3e7211 */ /* 0x001fc600078208ff */
[----:B------:R0:W4:Y:S01]  /*3e30*/  LDG.E.U16 R75, [R64.64] ;  /* 0x00000004404b7981 */ /* 0x000122000c1e1500 */
[----:B------:R-:W-:Y:S02]  /*3e40*/  LEA.HI.X.SX32 R63, R90, R44, 0x1, P1 ;  /* 0x0000002c5a3f7211 */ /* 0x000fe400008f0eff */
[----:B-1----:R-:W-:-:S03]  /*3e50*/  LEA R60, P0, R71, R0, 0x1 ;  /* 0x00000000473c7211 */ /* 0x002fc600078008ff */
[----:B------:R1:W4:Y:S01]  /*3e60*/  LDG.E.U16 R74, [R62.64] ;  /* 0x000000043e4a7981 */ /* 0x000322000c1e1500 */
[----:B------:R-:W-:Y:S02]  /*3e70*/  LEA.HI.X.SX32 R61, R71, R44, 0x1, P0 ;  /* 0x0000002c473d7211 */ /* 0x000fe400000f0eff */
[----:B0-----:R-:W-:-:S03]  /*3e80*/  LEA R64, P0, R57, R0, 0x1 ;  /* 0x0000000039407211 */ /* 0x001fc600078008ff */
[----:B------:R0:W4:Y:S01]  /*3e90*/  LDG.E.U16 R73, [R60.64] ;  /* 0x000000043c497981 */ /* 0x000122000c1e1500 */
[----:B------:R-:W-:Y:S02]  /*3ea0*/  LEA.HI.X.SX32 R65, R57, R44, 0x1, P0 ;  /* 0x0000002c39417211 */ /* 0x000fe400000f0eff */
[----:B-1----:R-:W-:-:S03]  /*3eb0*/  LEA R62, P1, R58, R0, 0x1 ;  /* 0x000000003a3e7211 */ /* 0x002fc600078208ff */
[----:B------:R1:W4:Y:S01]  /*3ec0*/  LDG.E.U16 R72, [R64.64] ;  /* 0x0000000440487981 */ /* 0x000322000c1e1500 */
[----:B0-----:R-:W-:Y:S02]  /*3ed0*/  LEA R60, P0, R52, R0, 0x1 ;  /* 0x00000000343c7211 */ /* 0x001fe400078008ff */
[-C--:B------:R-:W-:Y:S02]  /*3ee0*/  LEA.HI.X.SX32 R63, R58, R44.reuse, 0x1, P1 ;  /* 0x0000002c3a3f7211 */ /* 0x080fe400008f0eff */
[----:B------:R-:W-:Y:S02]  /*3ef0*/  LEA.HI.X.SX32 R61, R52, R44, 0x1, P0 ;  /* 0x0000002c343d7211 */ /* 0x000fe400000f0eff */
[CC--:B-1----:R-:W-:Y:S01]  /*3f00*/  LEA R64, P1, R53.reuse, R0.reuse, 0x1 ;  /* 0x0000000035407211 */ /* 0x0c2fe200078208ff */
[----:B------:R0:W4:Y:S01]  /*3f10*/  LDG.E.U16 R71, [R62.64] ;  /* 0x000000043e477981 */ /* 0x000122000c1e1500 */
[C---:B------:R-:W-:Y:S02]  /*3f20*/  LEA R52, P0, R50.reuse, R0, 0x1 ;  /* 0x0000000032347211 */ /* 0x040fe400078008ff */
[-C--:B------:R-:W-:Y:S01]  /*3f30*/  LEA.HI.X.SX32 R65, R53, R44.reuse, 0x1, P1 ;  /* 0x0000002c35417211 */ /* 0x080fe200008f0eff */
[----:B------:R1:W4:Y:S01]  /*3f40*/  LDG.E.U16 R67, [R60.64] ;  /* 0x000000043c437981 */ /* 0x000322000c1e1500 */
[----:B------:R-:W-:-:S02]  /*3f50*/  LEA.HI.X.SX32 R53, R50, R44, 0x1, P0 ;  /* 0x0000002c32357211 */ /* 0x000fc400000f0eff */
[-C--:B------:R-:W-:Y:S01]  /*3f60*/  LEA R50, P0, R54, R0.reuse, 0x1 ;  /* 0x0000000036327211 */ /* 0x080fe200078008ff */
[----:B------:R0:W4:Y:S04]  /*3f70*/  LDG.E.U16 R66, [R64.64] ;  /* 0x0000000440427981 */ /* 0x000128000c1e1500 */
[----:B------:R0:W4:Y:S01]  /*3f80*/  LDG.E.U16 R57, [R52.64] ;  /* 0x0000000434397981 */ /* 0x000122000c1e1500 */
[----:B-1----:R-:W-:-:S04]  /*3f90*/  LEA R60, P1, R51, R0, 0x1 ;  /* 0x00000000333c7211 */ /* 0x002fc800078208ff */
[-C--:B------:R-:W-:Y:S02]  /*3fa0*/  LEA.HI.X.SX32 R61, R51, R44.reuse, 0x1, P1 ;  /* 0x0000002c333d7211 */ /* 0x080fe400008f0eff */
[----:B------:R-:W-:Y:S02]  /*3fb0*/  LEA.HI.X.SX32 R51, R54, R44, 0x1, P0 ;  /* 0x0000002c36337211 */ /* 0x000fe400000f0eff */
[C---:B0-----:R-:W-:Y:S01]  /*3fc0*/  LEA R52, P1, R49.reuse, R0, 0x1 ;  /* 0x0000000031347211 */ /* 0x041fe200078208ff */
[----:B------:R0:W4:Y:S03]  /*3fd0*/  LDG.E.U16 R65, [R60.64] ;  /* 0x000000043c417981 */ /* 0x000126000c1e1500 */
[----:B------:R-:W-:Y:S01]  /*3fe0*/  LEA.HI.X.SX32 R53, R49, R44, 0x1, P1 ;  /* 0x0000002c31357211 */ /* 0x000fe200008f0eff */
[----:B------:R-:W-:Y:S01]  /*3ff0*/  STL [R1+0x70], R101 ;  /* 0x0000706501007387 */ /* 0x000fe20000100800 */
[----:B------:R-:W-:-:S03]  /*4000*/  LEA R62, P1, R45, R0, 0x1 ;  /* 0x000000002d3e7211 */ /* 0x000fc600078208ff */
[----:B------:R1:W4:Y:S01]  /*4010*/  LDG.E.U16 R64, [R50.64] ;  /* 0x0000000432407981 */ /* 0x000322000c1e1500 */
[----:B0-----:R-:W-:-:S03]  /*4020*/  LEA R60, P0, R48, R0, 0x1 ;  /* 0x00000000303c7211 */ /* 0x001fc600078008ff */
[----:B------:R0:W4:Y:S01]  /*4030*/  LDG.E.U16 R58, [R52.64] ;  /* 0x00000004343a7981 */ /* 0x000122000c1e1500 */
[-C--:B------:R-:W-:Y:S02]  /*4040*/  LEA.HI.X.SX32 R61, R48, R44.reuse, 0x1, P0 ;  /* 0x0000002c303d7211 */ /* 0x080fe400000f0eff */
[----:B------:R-:W-:-:S03]  /*4050*/  LEA.HI.X.SX32 R63, R45, R44, 0x1, P1 ;  /* 0x0000002c2d3f7211 */ /* 0x000fc600008f0eff */
[----:B------:R-:W4:Y:S04]  /*4060*/  LDG.E.U16 R125, [R60.64] ;  /* 0x000000043c7d7981 */ /* 0x000f28000c1e1500 */
[----:B------:R-:W4:Y:S04]  /*4070*/  LDG.E.U16 R124, [R62.64] ;  /* 0x000000043e7c7981 */ /* 0x000f28000c1e1500 */
[----:B------:R-:W-:Y:S04]  /*4080*/  STL [R1+0x6c], R100 ;  /* 0x00006c6401007387 */ /* 0x000fe80000100800 */
[----:B--2---:R-:W-:Y:S01]  /*4090*/  STL [R1+0x68], R99 ;  /* 0x0000686301007387 */ /* 0x004fe20000100800 */
[----:B------:R-:W-:-:S03]  /*40a0*/  LEA R48, P0, R55, R0, 0x1 ;  /* 0x0000000037307211 */ /* 0x000fc600078008ff */
[----:B-----5:R-:W-:Y:S04]  /*40b0*/  STL [R1+0x64], R98 ;  /* 0x0000646201007387 */ /* 0x020fe80000100800 */
[----:B------:R-:W-:Y:S01]  /*40c0*/  STL [R1+0x60], R97 ;  /* 0x0000606101007387 */ /* 0x000fe20000100800 */
[----:B------:R-:W-:Y:S02]  /*40d0*/  LEA.HI.X.SX32 R49, R55, R44, 0x1, P0 ;  /* 0x0000002c37317211 */ /* 0x000fe400000f0eff */
[-C--:B-1----:R-:W-:Y:S02]  /*40e0*/  LEA R50, P0, R59, R0.reuse, 0x1 ;  /* 0x000000003b327211 */ /* 0x082fe400078008ff */
[----:B0-----:R-:W-:Y:S02]  /*40f0*/  LEA R52, P1, R69, R0, 0x1 ;  /* 0x0000000045347211 */ /* 0x001fe400078208ff */
[----:B------:R-:W-:-:S02]  /*4100*/  LEA.HI.X.SX32 R51, R59, R44, 0x1, P0 ;  /* 0x0000002c3b337211 */ /* 0x000fc400000f0eff */
[----:B------:R-:W-:-:S03]  /*4110*/  LEA.HI.X.SX32 R53, R69, R44, 0x1, P1 ;  /* 0x0000002c45357211 */ /* 0x000fc600008f0eff */
[----:B------:R-:W2:Y:S04]  /*4120*/  LDG.E.U16 R69, [R50.64] ;  /* 0x0000000432457981 */ /* 0x000ea8000c1e1500 */
[----:B---3--:R-:W-:Y:S04]  /*4130*/  STL [R1+0x5c], R96 ;  /* 0x00005c6001007387 */ /* 0x008fe80000100800 */
[----:B----4-:R-:W-:Y:S04]  /*4140*/  STL [R1+0x58], R95 ;  /* 0x0000585f01007387 */ /* 0x010fe80000100800 */
[----:B------:R-:W-:Y:S04]  /*4150*/  STL [R1+0x54], R94 ;  /* 0x0000545e01007387 */ /* 0x000fe80000100800 */
        /* <DEDUP_REMOVED lines=12> */
[----:B------:R0:W-:Y:S04]  /*4220*/  STL [R1+0x920], R125 ;  /* 0x0009207d01007387 */ /* 0x0001e80000100800 */
[----:B0-----:R-:W3:Y:S04]  /*4230*/  LDL.LU R125, [R1+0x230] ;  /* 0x00023000017d7983 */ /* 0x001ee80000300800 */
[----:B------:R-:W-:Y:S04]  /*4240*/  STL [R1+0x20], R73 ;  /* 0x0000204901007387 */ /* 0x000fe80000100800 */
[----:B------:R0:W-:Y:S04]  /*4250*/  STL [R1+0x924], R124 ;  /* 0x0009247c01007387 */ /* 0x0001e80000100800 */
[----:B------:R-:W-:Y:S04]  /*4260*/  STL [R1+0x1c], R72 ;  /* 0x00001c4801007387 */ /* 0x000fe80000100800 */
[----:B0-----:R-:W4:Y:S04]  /*4270*/  LDL.LU R124, [R1+0x23c] ;  /* 0x00023c00017c7983 */ /* 0x001f280000300800 */
[----:B------:R0:W-:Y:S04]  /*4280*/  STL [R1+0x18], R71 ;  /* 0x0000184701007387 */ /* 0x0001e80000100800 */
[----:B0-----:R-:W5:Y:S01]  /*4290*/  LDG.E.U16 R71, [R48.64] ;  /* 0x0000000430477981 */ /* 0x001f62000c1e1500 */
[----:B------:R-:W-:-:S03]  /*42a0*/  IMAD R90, R47, 0x2, R90 ;  /* 0x000000022f5a7824 */ /* 0x000fc600078e025a */
[----:B------:R-:W-:Y:S02]  /*42b0*/  STL [R1+0x14], R67 ;  /* 0x0000144301007387 */ /* 0x000fe40000100800 */
[----:B------:R-:W-:-:S04]  /*42c0*/  LEA R54, P0, R90, R0, 0x1 ;  /* 0x000000005a367211 */ /* 0x000fc800078008ff */
[----:B------:R-:W-:-:S05]  /*42d0*/  LEA.HI.X.SX32 R55, R90, R44, 0x1, P0 ;  /* 0x0000002c5a377211 */ /* 0x000fca00000f0eff */
[----:B------:R0:W2:Y:S04]  /*42e0*/  LDG.E.U16 R45, [R54.64] ;  /* 0x00000004362d7981 */ /* 0x0000a8000c1e1500 */
[----:B-----5:R1:W-:Y:S04]  /*42f0*/  STL [R1+0x928], R71 ;  /* 0x0009284701007387 */ /* 0x0203e80000100800 */
[----:B-1----:R-:W5:Y:S04]  /*4300*/  LDL.LU R71, [R1+0x240] ;  /* 0x0002400001477983 */ /* 0x002f680000300800 */
[----:B------:R-:W-:Y:S04]  /*4310*/  STL [R1+0x10], R66 ;  /* 0x0000104201007387 */ /* 0x000fe80000100800 */
[----:B--2---:R1:W-:Y:S04]  /*4320*/  STL [R1+0x92c], R69 ;  /* 0x00092c4501007387 */ /* 0x0043e80000100800 */
[----:B------:R2:W-:Y:S01]  /*4330*/  STL [R1+0xc], R57 ;  /* 0x00000c3901007387 */ /* 0x0005e20000100800 */
[----:B0-----:R-:W-:-:S03]  /*4340*/  LEA R54, P0, R88, R0, 0x1 ;  /* 0x0000000058367211 */ /* 0x001fc600078008ff */
[----:B-1----:R-:W3:Y:S04]  /*4350*/  LDL.LU R69, [R1+0x1e0] ;  /* 0x0001e00001457983 */ /* 0x002ee80000300800 */
[----:B--2---:R0:W2:Y:S01]  /*4360*/  LDG.E.U16 R57, [R52.64] ;  /* 0x0000000434397981 */ /* 0x0040a2000c1e1500 */
[----:B------:R-:W-:Y:S02]  /*4370*/  LEA.HI.X.SX32 R55, R88, R44, 0x1, P0 ;  /* 0x0000002c58377211 */ /* 0x000fe400000f0eff */
[-C--:B------:R-:W-:Y:S02]  /*4380*/  LEA R48, P1, R87, R0.reuse, 0x1 ;  /* 0x0000000057307211 */ /* 0x080fe400078208ff */
[-C--:B------:R-:W-:Y:S02]  /*4390*/  LEA R50, P3, R84, R0.reuse, 0x1 ;  /* 0x0000000054327211 */ /* 0x080fe400078608ff */
[----:B0-----:R-:W-:-:S02]  /*43a0*/  LEA R52, P2, R86, R0, 0x1 ;  /* 0x0000000056347211 */ /* 0x001fc400078408ff */
[-C--:B------:R-:W-:Y:S02]  /*43b0*/  LEA.HI.X.SX32 R49, R87, R44.reuse, 0x1, P1 ;  /* 0x0000002c57317211 */ /* 0x080fe400008f0eff */
[-C--:B------:R-:W-:Y:S02]  /*43c0*/  LEA.HI.X.SX32 R53, R86, R44.reuse, 0x1, P2 ;  /* 0x0000002c56357211 */ /* 0x080fe400010f0eff */
[----:B------:R-:W-:Y:S02]  /*43d0*/  LEA.HI.X.SX32 R51, R84, R44, 0x1, P3 ;  /* 0x0000002c54337211 */ /* 0x000fe400018f0eff */
[CC--:B------:R-:W-:Y:S02]  /*43e0*/  LEA R62, P1, R41.reuse, R0.reuse, 0x1 ;  /* 0x00000000293e7211 */ /* 0x0c0fe400078208ff */
[----:B------:R-:W-:Y:S02]  /*43f0*/  LEA R60, P2, R42, R0, 0x1 ;  /* 0x000000002a3c7211 */ /* 0x000fe400078408ff */
[----:B------:R-:W-:-:S02]  /*4400*/  LEA.HI.X.SX32 R63, R41, R44, 0x1, P1 ;  /* 0x0000002c293f7211 */ /* 0x000fc400008f0eff */
[----:B------:R-:W-:Y:S02]  /*4410*/  LEA.HI.X.SX32 R61, R42, R44, 0x1, P2 ;  /* 0x0000002c2a3d7211 */ /* 0x000fe400010f0eff */
[CC--:B------:R-:W-:Y:S02]  /*4420*/  LEA R72, P1, R38.reuse, R0.reuse, 0x1 ;  /* 0x0000000026487211 */ /* 0x0c0fe400078208ff */
[C---:B------:R-:W-:Y:S02]  /*4430*/  LEA R66, P2, R39.reuse, R0, 0x1 ;  /* 0x0000000027427211 */ /* 0x040fe400078408ff */
[-C--:B------:R-:W-:Y:S02]  /*4440*/  LEA.HI.X.SX32 R73, R38, R44.reuse, 0x1, P1 ;  /* 0x0000002c26497211 */ /* 0x080fe400008f0eff */
[----:B------:R-:W-:Y:S02]  /*4450*/  LEA.HI.X.SX32 R67, R39, R44, 0x1, P2 ;  /* 0x0000002c27437211 */ /* 0x000fe400010f0eff */
[----:B------:R-:W-:-:S04]  /*4460*/  LEA R76, P1, R34, R0, 0x1 ;  /* 0x00000000224c7211 */ /* 0x000fc800078208ff */
[----:B------:R-:W-:Y:S02]  /*4470*/  LEA.HI.X.SX32 R77, R34, R44, 0x1, P1 ;  /* 0x0000002c224d7211 */ /* 0x000fe400008f0eff */
[----:B------:R-:W-:-:S04]  /*4480*/  LEA R80, P1, R30, R0, 0x1 ;  /* 0x000000001e507211 */ /* 0x000fc800078208ff */
[----:B------:R-:W-:Y:S01]  /*4490*/  LEA.HI.X.SX32 R81, R30, R44, 0x1, P1 ;  /* 0x0000002c1e517211 */ /* 0x000fe200008f0eff */
[----:B--2---:R0:W-:Y:S04]  /*44a0*/  STL [R1+0x930], R57 ;  /* 0x0009303901007387 */ /* 0x0041e80000100800 */
[----:B------:R-:W-:Y:S04]  /*44b0*/  STL [R1+0x8], R65 ;  /* 0x0000084101007387 */ /* 0x000fe80000100800 */
[----:B0-----:R-:W3:Y:S04]  /*44c0*/  LDL.LU R57, [R1+0x1ec] ;  /* 0x0001ec0001397983 */ /* 0x001ee80000300800 */
[----:B------:R0:W-:Y:S04]  /*44d0*/  STL [R1+0x934], R45 ;  /* 0x0009342d01007387 */ /* 0x0001e80000100800 */
[----:B------:R-:W-:Y:S04]  /*44e0*/  STL [R1+0x4], R64 ;  /* 0x0000044001007387 */ /* 0x000fe80000100800 */
[----:B0-----:R-:W3:Y:S04]  /*44f0*/  LDL.LU R45, [R1+0x1f0] ;  /* 0x0001f000012d7983 */ /* 0x001ee80000300800 */
[----:B------:R-:W-:Y:S04]  /*4500*/  STL [R1], R58 ;  /* 0x0000003a01007387 */ /* 0x000fe80000100800 */
[----:B------:R0:W-:Y:S04]  /*4510*/  STL [R1+0x93c], R54 ;  /* 0x00093c3601007387 */ /* 0x0001e80000100800 */
[----:B0-----:R-:W3:Y:S04]  /*4520*/  LDL.LU R54, [R1+0x24c] ;  /* 0x00024c0001367983 */ /* 0x001ee80000300800 */
[----:B------:R0:W-:Y:S04]  /*4530*/  STL [R1+0x938], R55 ;  /* 0x0009383701007387 */ /* 0x0001e80000100800 */
[----:B0-----:R-:W3:Y:S04]  /*4540*/  LDL.LU R55, [R1+0x250] ;  /* 0x0002500001377983 */ /* 0x001ee80000300800 */
[----:B------:R0:W-:Y:S04]  /*4550*/  STL [R1+0x944], R48 ;  /* 0x0009443001007387 */ /* 0x0001e80000100800 */
[----:B0-----:R-:W3:Y:S01]  /*4560*/  LDL.LU R48, [R1+0x25c] ;  /* 0x00025c0001307983 */ /* 0x001ee20000300800 */
[----:B------:R-:W-:-:S02]  /*4570*/  LEA R64, P0, R82, R0, 0x1 ;  /* 0x0000000052407211 */ /* 0x000fc400078008ff */
[C---:B------:R-:W-:Y:S02]  /*4580*/  LEA R58, P3, R43.reuse, R0, 0x1 ;  /* 0x000000002b3a7211 */ /* 0x040fe400078608ff */
[-C--:B------:R-:W-:Y:S02]  /*4590*/  LEA.HI.X.SX32 R65, R82, R44.reuse, 0x1, P0 ;  /* 0x0000002c52417211 */ /* 0x080fe400000f0eff */
[----:B------:R-:W-:Y:S02]  /*45a0*/  LEA.HI.X.SX32 R59, R43, R44, 0x1, P3 ;  /* 0x0000002c2b3b7211 */ /* 0x000fe400018f0eff */
[CC--:B------:R-:W-:Y:S02]  /*45b0*/  LEA R74, P0, R37.reuse, R0.reuse, 0x1 ;  /* 0x00000000254a7211 */ /* 0x0c0fe400078008ff */
[----:B------:R-:W-:Y:S02]  /*45c0*/  LEA R42, P3, R40, R0, 0x1 ;  /* 0x00000000282a7211 */ /* 0x000fe400078608ff */
[----:B------:R-:W-:-:S02]  /*45d0*/  LEA.HI.X.SX32 R75, R37, R44, 0x1, P0 ;  /* 0x0000002c254b7211 */ /* 0x000fc400000f0eff */
[----:B------:R-:W-:Y:S02]  /*45e0*/  LEA.HI.X.SX32 R43, R40, R44, 0x1, P3 ;  /* 0x0000002c282b7211 */ /* 0x000fe400018f0eff */
[-C--:B------:R-:W-:Y:S02]  /*45f0*/  LEA R78, P0, R33, R0.reuse, 0x1 ;  /* 0x00000000214e7211 */ /* 0x080fe400078008ff */
[-C--:B------:R-:W-:Y:S02]  /*4600*/  LEA R40, P2, R35, R0.reuse, 0x1 ;  /* 0x0000000023287211 */ /* 0x080fe400078408ff */
[----:B------:R-:W-:Y:S02]  /*4610*/  LEA R38, P3, R36, R0, 0x1 ;  /* 0x0000000024267211 */ /* 0x000fe400078608ff */
[-C--:B------:R-:W-:Y:S02]  /*4620*/  LEA.HI.X.SX32 R79, R33, R44.reuse, 0x1, P0 ;  /* 0x0000002c214f7211 */ /* 0x080fe400000f0eff */
        /* <DEDUP_REMOVED lines=10> */
[-C--:B------:R-:W-:Y:S02]  /*46d0*/  LEA R32, P2, R27, R0.reuse, 0x1 ;  /* 0x000000001b207211 */ /* 0x080fe400078408ff */
[----:B------:R-:W-:Y:S02]  /*46e0*/  LEA R30, P3, R28, R0, 0x1 ;  /* 0x000000001c1e7211 */ /* 0x000fe400078608ff */
[----:B------:R-:W-:-:S02]  /*46f0*/  LEA R47, R47, R90, 0x1 ;  /* 0x0000005a2f2f7211 */ /* 0x000fc400078e08ff */
[-C--:B------:R-:W-:Y:S02]  /*4700*/  LEA.HI.X.SX32 R87, R25, R44.reuse, 0x1, P0 ;  /* 0x0000002c19577211 */ /* 0x080fe400000f0eff */
[-C--:B------:R-:W-:Y:S02]  /*4710*/  LEA.HI.X.SX32 R85, R26, R44.reuse, 0x1, P1 ;  /* 0x0000002c1a557211 */ /* 0x080fe400008f0eff */
[-C--:B------:R-:W-:Y:S02]  /*4720*/  LEA.HI.X.SX32 R33, R27, R44.reuse, 0x1, P2 ;  /* 0x0000002c1b217211 */ /* 0x080fe400010f0eff */
[----:B------:R-:W-:Y:S02]  /*4730*/  LEA.HI.X.SX32 R31, R28, R44, 0x1, P3 ;  /* 0x0000002c1c1f7211 */ /* 0x000fe400018f0eff */
[-C--:B------:R-:W-:Y:S02]  /*4740*/  LEA R90, P0, R21, R0.reuse, 0x1 ;  /* 0x00000000155a7211 */ /* 0x080fe400078008ff */
[----:B------:R-:W-:-:S02]  /*4750*/  LEA R88, P1, R22, R0, 0x1 ;  /* 0x0000000016587211 */ /* 0x000fc400078208ff */
[-C--:B------:R-:W-:Y:S02]  /*4760*/  LEA R28, P2, R23, R0.reuse, 0x1 ;  /* 0x00000000171c7211 */ /* 0x080fe400078408ff */
[----:B------:R-:W-:Y:S02]  /*4770*/  LEA R26, P3, R24, R0, 0x1 ;  /* 0x00000000181a7211 */ /* 0x000fe400078608ff */
[-C--:B------:R-:W-:Y:S02]  /*4780*/  LEA.HI.X.SX32 R91, R21, R44.reuse, 0x1, P0 ;  /* 0x0000002c155b7211 */ /* 0x080fe400000f0eff */
[-C--:B------:R-:W-:Y:S02]  /*4790*/  LEA.HI.X.SX32 R89, R22, R44.reuse, 0x1, P1 ;  /* 0x0000002c16597211 */ /* 0x080fe400008f0eff */
[-C--:B------:R-:W-:Y:S02]  /*47a0*/  LEA.HI.X.SX32 R29, R23, R44.reuse, 0x1, P2 ;  /* 0x0000002c171d7211 */ /* 0x080fe400010f0eff */
[----:B------:R-:W-:-:S02]  /*47b0*/  LEA.HI.X.SX32 R27, R24, R44, 0x1, P3 ;  /* 0x0000002c181b7211 */ /* 0x000fc400018f0eff */
[-C--:B------:R-:W-:Y:S02]  /*47c0*/  LEA R94, P0, R17, R0.reuse, 0x1 ;  /* 0x00000000115e7211 */ /* 0x080fe400078008ff */
[-C--:B------:R-:W-:Y:S02]  /*47d0*/  LEA R92, P1, R18, R0.reuse, 0x1 ;  /* 0x00000000125c7211 */ /* 0x080fe400078208ff */
[-C--:B------:R-:W-:Y:S02]  /*47e0*/  LEA R24, P2, R19, R0.reuse, 0x1 ;  /* 0x0000000013187211 */ /* 0x080fe400078408ff */
[----:B------:R-:W-:Y:S02]  /*47f0*/  LEA R22, P3, R20, R0, 0x1 ;  /* 0x0000000014167211 */ /* 0x000fe400078608ff */
[-C--:B------:R-:W-:Y:S02]  /*4800*/  LEA.HI.X.SX32 R95, R17, R44.reuse, 0x1, P0 ;  /* 0x0000002c115f7211 */ /* 0x080fe400000f0eff */
[----:B------:R-:W-:-:S02]  /*4810*/  LEA.HI.X.SX32 R93, R18, R44, 0x1, P1 ;  /* 0x0000002c125d7211 */ /* 0x000fc400008f0eff */
[-C--:B------:R-:W-:Y:S02]  /*4820*/  LEA.HI.X.SX32 R25, R19, R44.reuse, 0x1, P2 ;  /* 0x0000002c13197211 */ /* 0x080fe400010f0eff */
[----:B------:R-:W-:Y:S02]  /*4830*/  LEA.HI.X.SX32 R23, R20, R44, 0x1, P3 ;  /* 0x0000002c14177211 */ /* 0x000fe400018f0eff */
[-C--:B------:R-:W-:Y:S02]  /*4840*/  LEA R98, P0, R13, R0.reuse, 0x1 ;  /* 0x000000000d627211 */ /* 0x080fe400078008ff */
[-C--:B------:R-:W-:Y:S02]  /*4850*/  LEA R96, P1, R14, R0.reuse, 0x1 ;  /* 0x000000000e607211 */ /* 0x080fe400078208ff */
[-C--:B------:R-:W-:Y:S02]  /*4860*/  LEA R20, P2, R15, R0.reuse, 0x1 ;  /* 0x000000000f147211 */ /* 0x080fe400078408ff */
[----:B------:R-:W-:-:S02]  /*4870*/  LEA R18, P3, R16, R0, 0x1 ;  /* 0x0000000010127211 */ /* 0x000fc400078608ff */
        /* <DEDUP_REMOVED lines=15> */
[----:B------:R-:W-:Y:S01]  /*4970*/  LEA R104, P1, R6, R0, 0x1 ;  /* 0x0000000006687211 */ /* 0x000fe200078208ff */
[----:B------:R0:W-:Y:S01]  /*4980*/  STL [R1+0x940], R49 ;  /* 0x0009403101007387 */ /* 0x0001e20000100800 */
[-C--:B------:R-:W-:Y:S02]  /*4990*/  LEA.HI.X.SX32 R107, R105, R44.reuse, 0x1, P0 ;  /* 0x0000002c696b7211 */ /* 0x080fe400000f0eff */
[----:B------:R-:W-:-:S02]  /*49a0*/  LEA.HI.X.SX32 R13, R7, R44, 0x1, P2 ;  /* 0x0000002c070d7211 */ /* 0x000fc400010f0eff */
[-C--:B------:R-:W-:Y:S02]  /*49b0*/  LEA.HI.X.SX32 R11, R8, R44.reuse, 0x1, P3 ;  /* 0x0000002c080b7211 */ /* 0x080fe400018f0eff */
[----:B------:R-:W-:Y:S02]  /*49c0*/  LEA.HI.X.SX32 R105, R6, R44, 0x1, P1 ;  /* 0x0000002c06697211 */ /* 0x000fe400008f0eff */
[-C--:B------:R-:W-:Y:S01]  /*49d0*/  LEA R110, P0, R111, R0.reuse, 0x1 ;  /* 0x000000006f6e7211 */ /* 0x080fe200078008ff */
[----:B0-----:R-:W2:Y:S01]  /*49e0*/  LDL.LU R49, [R1+0x1fc] ;  /* 0x0001fc0001317983 */ /* 0x001ea20000300800 */
[-C--:B------:R-:W-:Y:S02]  /*49f0*/  LEA R8, P2, R112, R0.reuse, 0x1 ;  /* 0x0000000070087211 */ /* 0x080fe400078408ff */
[-C--:B------:R-:W-:Y:S01]  /*4a00*/  LEA R108, P1, R109, R0.reuse, 0x1 ;  /* 0x000000006d6c7211 */ /* 0x080fe200078208ff */
[----:B------:R-:W-:Y:S01]  /*4a10*/  STL [R1+0x94c], R52 ;  /* 0x00094c3401007387 */ /* 0x000fe20000100800 */
[----:B------:R-:W-:-:S03]  /*4a20*/  LEA R6, P3, R5, R0, 0x1 ;  /* 0x0000000005067211 */ /* 0x000fc600078608ff */
[----:B------:R-:W-:Y:S01]  /*4a30*/  STL [R1+0x948], R53 ;  /* 0x0009483501007387 */ /* 0x000fe20000100800 */
[-C--:B------:R-:W-:Y:S02]  /*4a40*/  LEA.HI.X.SX32 R111, R111, R44.reuse, 0x1, P0 ;  /* 0x0000002c6f6f7211 */ /* 0x080fe400000f0eff */
[-C--:B------:R-:W-:Y:S01]  /*4a50*/  LEA.HI.X.SX32 R9, R112, R44.reuse, 0x1, P2 ;  /* 0x0000002c70097211 */ /* 0x080fe200010f0eff */
[----:B------:R-:W-:Y:S01]  /*4a60*/  STL [R1+0x954], R50 ;  /* 0x0009543201007387 */ /* 0x000fe20000100800 */
[-C--:B------:R-:W-:Y:S02]  /*4a70*/  LEA.HI.X.SX32 R109, R109, R44.reuse, 0x1, P1 ;  /* 0x0000002c6d6d7211 */ /* 0x080fe400008f0eff */
[----:B------:R-:W-:Y:S01]  /*4a80*/  LEA.HI.X.SX32 R7, R5, R44, 0x1, P3 ;  /* 0x0000002c05077211 */ /* 0x000fe200018f0eff */
[----:B------:R-:W-:Y:S01]  /*4a90*/  STL [R1+0x950], R51 ;  /* 0x0009503301007387 */ /* 0x000fe20000100800 */
[-C--:B------:R-:W-:Y:S02]  /*4aa0*/  LEA R112, P0, R113, R0.reuse, 0x1 ;  /* 0x0000000071707211 */ /* 0x080fe400078008ff */
[-C--:B------:R-:W-:Y:S01]  /*4ab0*/  LEA R114, P1, R2, R0.reuse, 0x1 ;  /* 0x0000000002727211 */ /* 0x080fe200078208ff */
[----:B------:R-:W-:Y:S01]  /*4ac0*/  STL [R1+0x95c], R64 ;  /* 0x00095c4001007387 */ /* 0x000fe20000100800 */
[----:B------:R-:W-:-:S02]  /*4ad0*/  LEA R118, P3, R4, R0, 0x1 ;  /* 0x0000000004767211 */ /* 0x000fc400078608ff */
[----:B------:R-:W-:Y:S01]  /*4ae0*/  LEA R116, P2, R3, R0, 0x1 ;  /* 0x0000000003747211 */ /* 0x000fe200078408ff */
[----:B------:R-:W-:Y:S01]  /*4af0*/  STL [R1+0x958], R65 ;  /* 0x0009584101007387 */ /* 0x000fe20000100800 */
[----:B------:R-:W-:-:S03]  /*4b00*/  LEA.HI.X.SX32 R113, R113, R44, 0x1, P0 ;  /* 0x0000002c71717211 */ /* 0x000fc600000f0eff */
[----:B------:R-:W-:Y:S01]  /*4b10*/  STL [R1+0x964], R62 ;  /* 0x0009643e01007387 */ /* 0x000fe20000100800 */
[----:B------:R-:W-:-:S03]  /*4b20*/  LEA.HI.X.SX32 R115, R2, R44, 0x1, P1 ;  /* 0x0000002c02737211 */ /* 0x000fc600008f0eff */
[----:B------:R-:W-:Y:S01]  /*4b30*/  STL [R1+0x960], R63 ;  /* 0x0009603f01007387 */ /* 0x000fe20000100800 */
[----:B------:R-:W-:Y:S02]  /*4b40*/  LEA.HI.X.SX32 R119, R4, R44, 0x1, P3 ;  /* 0x0000002c04777211 */ /* 0x000fe400018f0eff */
[----:B------:R-:W-:Y:S01]  /*4b50*/  LEA R120, P0, R56, R0, 0x1 ;  /* 0x0000000038787211 */ /* 0x000fe200078008ff */
[----:B------:R-:W-:Y:S01]  /*4b60*/  STL [R1+0x96c], R60 ;  /* 0x00096c3c01007387 */ /* 0x000fe20000100800 */
[----:B------:R-:W-:Y:S02]  /*4b70*/  LEA.HI.X.SX32 R117, R3, R44, 0x1, P2 ;  /* 0x0000002c03757211 */ /* 0x000fe400010f0eff */
[-C--:B------:R-:W-:Y:S01]  /*4b80*/  LEA R4, P1, R68, R0.reuse, 0x1 ;  /* 0x0000000044047211 */ /* 0x080fe200078208ff */
[----:B------:R0:W-:Y:S01]  /*4b90*/  STL [R1+0x968], R61 ;  /* 0x0009683d01007387 */ /* 0x0001e20000100800 */
[-C--:B------:R-:W-:Y:S02]  /*4ba0*/  LEA R2, P2, R70, R0.reuse, 0x1 ;  /* 0x0000000046027211 */ /* 0x080fe400078408ff */
[----:B------:R-:W-:-:S02]  /*4bb0*/  LEA R122, P3, R47, R0, 0x1 ;  /* 0x000000002f7a7211 */ /* 0x000fc400078608ff */
[-C--:B------:R-:W-:Y:S01]  /*4bc0*/  LEA.HI.X.SX32 R121, R56, R44.reuse, 0x1, P0 ;  /* 0x0000002c38797211 */ /* 0x080fe200000f0eff */
[----:B0-----:R-:W2:Y:S01]  /*4bd0*/  LDL.LU R61, [R1+0x200] ;  /* 0x00020000013d7983 */ /* 0x001ea20000300800 */
[----:B------:R-:W-:-:S03]  /*4be0*/  LEA.HI.X.SX32 R5, R68, R44, 0x1, P1 ;  /* 0x0000002c44057211 */ /* 0x000fc600008f0eff */
[----:B------:R0:W-:Y:S01]  /*4bf0*/  STL [R1+0x970], R59 ;  /* 0x0009703b01007387 */ /* 0x0001e20000100800 */
[----:B------:R-:W-:-:S03]  /*4c00*/  LEA.HI.X.SX32 R3, R70, R44, 0x1, P2 ;  /* 0x0000002c46037211 */ /* 0x000fc600010f0eff */
[----:B-----5:R1:W-:Y:S04]  /*4c10*/  STS.U16 [R46+0x3000], R71 ;  /* 0x003000472e007388 */ /* 0x0203e80000000400 */
[----:B0-----:R-:W5:Y:S04]  /*4c20*/  LDL.LU R59, [R1+0x20c] ;  /* 0x00020c00013b7983 */ /* 0x001f680000300800 */
[----:B------:R-:W5:Y:S04]  /*4c30*/  LDL.LU R0, [R1+0x210] ;  /* 0x0002100001007983 */ /* 0x000f680000300800 */
[----:B------:R-:W5:Y:S04]  /*4c40*/  LDL.LU R56, [R1+0x21c] ;  /* 0x00021c0001387983 */ /* 0x000f680000300800 */
[----:B------:R-:W5:Y:S04]  /*4c50*/  LDL.LU R68, [R1+0x220] ;  /* 0x0002200001447983 */ /* 0x000f680000300800 */
[----:B------:R-:W5:Y:S04]  /*4c60*/  LDL.LU R70, [R1+0x22c] ;  /* 0x00022c0001467983 */ /* 0x000f680000300800 */
[----:B-1----:R-:W5:Y:S04]  /*4c70*/  LDL.LU R71, [R1+0x1dc] ;  /* 0x0001dc0001477983 */ /* 0x002f680000300800 */
[----:B------:R-:W5:Y:S04]  /*4c80*/  LDL.LU R60, [R1+0x1d0] ;  /* 0x0001d000013c7983 */ /* 0x000f680000300800 */
        /* <DEDUP_REMOVED lines=8> */
[----:B----4-:R-:W-:Y:S04]  /*4d10*/  STS.U16 [R46+0x4000], R124 ;  /* 0x0040007c2e007388 */ /* 0x010fe80000000400 */
[----:B---3--:R-:W-:Y:S04]  /*4d20*/  STS.U16 [R46+0x5000], R125 ;  /* 0x0050007d2e007388 */ /* 0x008fe80000000400 */
[----:B------:R-:W-:Y:S04]  /*4d30*/  STS.U16 [R46+0x2000], R54 ;  /* 0x002000362e007388 */ /* 0x000fe80000000400 */
[----:B------:R-:W-:Y:S04]  /*4d40*/  STS.U16 [R46+0x1000], R55 ;  /* 0x001000372e007388 */ /* 0x000fe80000000400 */
[----:B------:R0:W-:Y:S04]  /*4d50*/  STS.U16 [R46], R48 ;  /* 0x000000302e007388 */ /* 0x0001e80000000400 */
[----:B0-----:R-:W3:Y:S04]  /*4d60*/  LDL.LU R48, [R1+0x18c] ;  /* 0x00018c0001307983 */ /* 0x001ee80000300800 */
[----:B------:R-:W4:Y:S04]  /*4d70*/  LDL.LU R55, [R1+0x180] ;  /* 0x0001800001377983 */ /* 0x000f280000300800 */
[----:B------:R-:W4:Y:S04]  /*4d80*/  LDL.LU R124, [R1+0x17c] ;  /* 0x00017c00017c7983 */ /* 0x000f280000300800 */
[----:B------:R-:W4:Y:S04]  /*4d90*/  LDL.LU R54, [R1+0x170] ;  /* 0x0001700001367983 */ /* 0x000f280000300800 */
[----:B------:R-:W4:Y:S04]  /*4da0*/  LDL.LU R125, [R1+0x16c] ;  /* 0x00016c00017d7983 */ /* 0x000f280000300800 */
[----:B------:R-:W-:Y:S04]  /*4db0*/  STS.U16 [R46+0xd000], R45 ;  /* 0x00d0002d2e007388 */ /* 0x000fe80000000400 */
[----:B------:R-:W-:Y:S04]  /*4dc0*/  STS.U16 [R46+0xe000], R57 ;  /* 0x00e000392e007388 */ /* 0x000fe80000000400 */
[----:B------:R-:W-:Y:S04]  /*4dd0*/  STS.U16 [R46+0xf000], R69 ;  /* 0x00f000452e007388 */ /* 0x000fe80000000400 */
[----:B--2---:R0:W-:Y:S04]  /*4de0*/  STS.U16 [R46+0xc000], R49 ;  /* 0x00c000312e007388 */ /* 0x0041e80000000400 */
[----:B0-----:R-:W2:Y:S04]  /*4df0*/  LDL.LU R49, [R1+0x160] ;  /* 0x0001600001317983 */ /* 0x001ea80000300800 */
[----:B------:R-:W2:Y:S04]  /*4e00*/  LDL.LU R45, [R1+0x15c] ;  /* 0x00015c00012d7983 */ /* 0x000ea80000300800 */
[----:B------:R-:W2:Y:S04]  /*4e10*/  LDL.LU R57, [R1+0x150] ;  /* 0x0001500001397983 */ /* 0x000ea80000300800 */
[----:B------:R-:W2:Y:S04]  /*4e20*/  LDL.LU R69, [R1+0x14c] ;  /* 0x00014c0001457983 */ /* 0x000ea80000300800 */
[----:B------:R-:W-:Y:S04]  /*4e30*/  STS.U16 [R46+0xb000], R61 ;  /* 0x00b0003d2e007388 */ /* 0x000fe80000000400 */
[----:B-----5:R-:W-:Y:S04]  /*4e40*/  STS.U16 [R46+0xa000], R59 ;  /* 0x00a0003b2e007388 */ /* 0x020fe80000000400 */
[----:B------:R-:W-:Y:S04]  /*4e50*/  STS.U16 [R46+0x9000], R0 ;  /* 0x009000002e007388 */ /* 0x000fe80000000400 */
[----:B------:R-:W-:Y:S04]  /*4e60*/  STS.U16 [R46+0x8000], R56 ;  /* 0x008000382e007388 */ /* 0x000fe80000000400 */
[----:B------:R-:W-:Y:S04]  /*4e70*/  STS.U16 [R46+0x7000], R68 ;  /* 0x007000442e007388 */ /* 0x000fe80000000400 */
[----:B------:R-:W-:Y:S04]  /*4e80*/  STS.U16 [R46+0x6000], R70 ;  /* 0x006000462e007388 */ /* 0x000fe80000000400 */
[----:B------:R0:W-:Y:S04]  /*4e90*/  STS.U16 [R46+0x10000], R71 ;  /* 0x010000472e007388 */ /* 0x0001e80000000400 */
[----:B0-----:R-:W5:Y:S04]  /*4ea0*/  LDL.LU R71, [R1+0x140] ;  /* 0x0001400001477983 */ /* 0x001f680000300800 */
[----:B---3--:R-:W-:Y:S04]  /*4eb0*/  STS.U16 [R46+0x1a000], R48 ;  /* 0x01a000302e007388 */ /* 0x008fe80000000400 */
[----:B----4-:R0:W-:Y:S04]  /*4ec0*/  STS.U16 [R46+0x1c000], R124 ;  /* 0x01c0007c2e007388 */ /* 0x0101e80000000400 */
[----:B0-----:R-:W3:Y:S04]  /*4ed0*/  LDL.LU R124, [R1+0x134] ;  /* 0x00013400017c7983 */ /* 0x001ee80000300800 */
[----:B------:R-:W4:Y:S04]  /*4ee0*/  LDL.LU R70, [R1+0x128] ;  /* 0x0001280001467983 */ /* 0x000f280000300800 */
[----:B------:R-:W4:Y:S04]  /*4ef0*/  LDL.LU R68, [R1+0x11c] ;  /* 0x00011c0001447983 */ /* 0x000f280000300800 */
[----:B------:R-:W4:Y:S04]  /*4f00*/  LDL.LU R56, [R1+0x110] ;  /* 0x0001100001387983 */ /* 0x000f280000300800 */
[----:B------:R-:W4:Y:S04]  /*4f10*/  LDL.LU R0, [R1+0x104] ;  /* 0x0001040001007983 */ /* 0x000f280000300800 */
[----:B------:R-:W4:Y:S04]  /*4f20*/  LDL.LU R59, [R1+0xf8] ;  /* 0x0000f800013b7983 */ /* 0x000f280000300800 */
[----:B------:R-:W4:Y:S04]  /*4f30*/  LDL.LU R61, [R1+0xec] ;  /* 0x0000ec00013d7983 */ /* 0x000f280000300800 */
[----:B------:R0:W-:Y:S04]  /*4f40*/  STS.U16 [R46+0x1b000], R55 ;  /* 0x01b000372e007388 */ /* 0x0001e80000000400 */
[----:B------:R-:W4:Y:S04]  /*4f50*/  LDL.LU R48, [R1+0xe0] ;  /* 0x0000e00001307983 */ /* 0x000f280000300800 */
[----:B------:R1:W-:Y:S04]  /*4f60*/  STS.U16 [R46+0x1d000], R54 ;  /* 0x01d000362e007388 */ /* 0x0003e80000000400 */
[----:B0-----:R-:W4:Y:S04]  /*4f70*/  LDL.LU R55, [R1+0xd4] ;  /* 0x0000d40001377983 */ /* 0x001f280000300800 */
[----:B------:R0:W-:Y:S04]  /*4f80*/  STS.U16 [R46+0x1e000], R125 ;  /* 0x01e0007d2e007388 */ /* 0x0001e80000000400 */
[----:B-1----:R-:W4:Y:S04]  /*4f90*/  LDL.LU R54, [R1+0xc8] ;  /* 0x0000c80001367983 */ /* 0x002f280000300800 */
[----:B0-----:R-:W4:Y:S04]  /*4fa0*/  LDL.LU R125, [R1+0xbc] ;  /* 0x0000bc00017d7983 */ /* 0x001f280000300800 */
[----:B------:R-:W-:Y:S04]  /*4fb0*/  STS.U16 [R46+0x11000], R60 ;  /* 0x0110003c2e007388 */ /* 0x000fe80000000400 */
        /* <DEDUP_REMOVED lines=13> */
[----:B------:R-:W2:Y:S04]  /*5090*/  LDL.LU R65, [R1+0x94] ;  /* 0x0000940001417983 */ /* 0x000ea80000300800 */
[----:B------:R-:W2:Y:S04]  /*50a0*/  LDL.LU R64, [R1+0x90] ;  /* 0x0000900001407983 */ /* 0x000ea80000300800 */
[----:B------:R-:W2:Y:S04]  /*50b0*/  LDL.LU R51, [R1+0x8c] ;  /* 0x00008c0001337983 */ /* 0x000ea80000300800 */
[----:B------:R-:W2:Y:S04]  /*50c0*/  LDL.LU R50, [R1+0x88] ;  /* 0x0000880001327983 */ /* 0x000ea80000300800 */
[----:B------:R-:W2:Y:S04]  /*50d0*/  LDL.LU R53, [R1+0x84] ;  /* 0x0000840001357983 */ /* 0x000ea80000300800 */
[----:B------:R0:W-:Y:S04]  /*50e0*/  STS.U16 [R46+0x1f000], R49 ;  /* 0x01f000312e007388 */ /* 0x0001e80000000400 */
[----:B------:R-:W2:Y:S04]  /*50f0*/  LDL.LU R52, [R1+0x80] ;  /* 0x0000800001347983 */ /* 0x000ea80000300800 */
[----:B------:R1:W-:Y:S04]  /*5100*/  STS.U16 [R46+0x21000], R57 ;  /* 0x021000392e007388 */ /* 0x0003e80000000400 */
[----:B0-----:R-:W2:Y:S04]  /*5110*/  LDL.LU R49, [R1+0x7c] ;  /* 0x00007c0001317983 */ /* 0x001ea80000300800 */
[----:B------:R0:W-:Y:S04]  /*5120*/  STS.U16 [R46+0x22000], R69 ;  /* 0x022000452e007388 */ /* 0x0001e80000000400 */
[----:B-1----:R-:W2:Y:S04]  /*5130*/  LDL.LU R57, [R1+0x78] ;  /* 0x0000780001397983 */ /* 0x002ea80000300800 */
[----:B0-----:R-:W2:Y:S04]  /*5140*/  LDL.LU R69, [R1+0x74] ;  /* 0x0000740001457983 */ /* 0x001ea80000300800 */
[----:B-----5:R0:W-:Y:S04]  /*5150*/  STS.U16 [R46+0x23000], R71 ;  /* 0x023000472e007388 */ /* 0x0201e80000000400 */
[----:B0-----:R-:W5:Y:S04]  /*5160*/  LDL.LU R71, [R1+0x70] ;  /* 0x0000700001477983 */ /* 0x001f680000300800 */
[----:B---3--:R0:W-:Y:S04]  /*5170*/  STS.U16 [R46+0x24000], R124 ;  /* 0x0240007c2e007388 */ /* 0x0081e80000000400 */
[----:B0-----:R-:W3:Y:S04]  /*5180*/  LDL.LU R124, [R1+0x6c] ;  /* 0x00006c00017c7983 */ /* 0x001ee80000300800 */
[----:B----4-:R0:W-:Y:S04]  /*5190*/  STS.U16 [R46+0x2b000], R48 ;  /* 0x02b000302e007388 */ /* 0x0101e80000000400 */
[----:B------:R1:W-:Y:S04]  /*51a0*/  STS.U16 [R46+0x2c000], R55 ;  /* 0x02c000372e007388 */ /* 0x0003e80000000400 */
[----:B0-----:R-:W4:Y:S04]  /*51b0*/  LDL.LU R48, [R1+0x68] ;  /* 0x0000680001307983 */ /* 0x001f280000300800 */
[----:B------:R0:W-:Y:S04]  /*51c0*/  STS.U16 [R46+0x2d000], R54 ;  /* 0x02d000362e007388 */ /* 0x0001e80000000400 */
[----:B-1----:R-:W4:Y:S04]  /*51d0*/  LDL.LU R55, [R1+0x64] ;  /* 0x0000640001377983 */ /* 0x002f280000300800 */
[----:B------:R1:W-:Y:S04]  /*51e0*/  STS.U16 [R46+0x2e000], R125 ;  /* 0x02e0007d2e007388 */ /* 0x0003e80000000400 */
[----:B0-----:R-:W4:Y:S04]  /*51f0*/  LDL.LU R54, [R1+0x2b4] ;  /* 0x0002b40001367983 */ /* 0x001f280000300800 */
[----:B-1----:R-:W4:Y:S01]  /*5200*/  LDL.LU R125, [R1+0x2b0] ;  /* 0x0002b000017d7983 */ /* 0x002f220000300800 */
[----:B------:R-:W-:-:S03]  /*5210*/  LEA.HI.X.SX32 R123, R47, R44, 0x1, P3 ;  /* 0x0000002c2f7b7211 */ /* 0x000fc600018f0eff */
[----:B------:R-:W-:Y:S04]  /*5220*/  STS.U16 [R46+0x25000], R70 ;  /* 0x025000462e007388 */ /* 0x000fe80000000400 */
[----:B------:R-:W-:Y:S04]  /*5230*/  STS.U16 [R46+0x26000], R68 ;  /* 0x026000442e007388 */ /* 0x000fe80000000400 */
[----:B------:R-:W-:Y:S04]  /*5240*/  STS.U16 [R46+0x27000], R56 ;  /* 0x027000382e007388 */ /* 0x000fe80000000400 */
[----:B------:R0:W-:Y:S04]  /*5250*/  STS.U16 [R46+0x28000], R0 ;  /* 0x028000002e007388 */ /* 0x0001e80000000400 */
[----:B------:R-:W-:Y:S01]  /*5260*/  STS.U16 [R46+0x29000], R59 ;  /* 0x0290003b2e007388 */ /* 0x000fe20000000400 */
[----:B0-----:R-:W-:-:S03]  /*5270*/  LOP3.LUT R0, R46, 0x20, RZ, 0x3c, !PT ;  /* 0x000000202e007812 */ /* 0x001fc600078e3cff */
        /* <DEDUP_REMOVED lines=9> */
[----:B------:R-:W-:Y:S04]  /*5310*/  STS.U16 [R46+0x30000], R60 ;  /* 0x0300003c2e007388 */ /* 0x000fe80000000400 */
[----:B------:R-:W-:Y:S04]  /*5320*/  STS.U16 [R46+0x31000], R63 ;  /* 0x0310003f2e007388 */ /* 0x000fe80000000400 */
[----:B------:R-:W-:Y:S04]  /*5330*/  STS.U16 [R46+0x32000], R62 ;  /* 0x0320003e2e007388 */ /* 0x000fe80000000400 */
[----:B------:R-:W-:Y:S04]  /*5340*/  STS.U16 [R46+0x33000], R65 ;  /* 0x033000412e007388 */ /* 0x000fe80000000400 */
[----:B------:R0:W-:Y:S04]  /*5350*/  STS.U16 [R46+0x3a000], R57 ;  /* 0x03a000392e007388 */ /* 0x0001e80000000400 */
[----:B------:R-:W-:Y:S04]  /*5360*/  STS.U16 [R46+0x34000], R64 ;  /* 0x034000402e007388 */ /* 0x000fe80000000400 */
[----:B------:R1:W-:Y:S04]  /*5370*/  STS.U16 [R46+0x3b000], R69 ;  /* 0x03b000452e007388 */ /* 0x0003e80000000400 */
[----:B0-----:R-:W2:Y:S04]  /*5380*/  LDL.LU R57, [R1+0x284] ;  /* 0x0002840001397983 */ /* 0x001ea80000300800 */
[----:B------:R-:W-:Y:S04]  /*5390*/  STS.U16 [R46+0x35000], R51 ;  /* 0x035000332e007388 */ /* 0x000fe80000000400 */
[----:B-1----:R-:W2:Y:S04]  /*53a0*/  LDL.LU R69, [R1+0x280] ;  /* 0x0002800001457983 */ /* 0x002ea80000300800 */
[----:B-----5:R0:W-:Y:S04]  /*53b0*/  STS.U16 [R46+0x3c000], R71 ;  /* 0x03c000472e007388 */ /* 0x0201e80000000400 */
[----:B------:R-:W-:Y:S04]  /*53c0*/  STS.U16 [R46+0x36000], R50 ;  /* 0x036000322e007388 */ /* 0x000fe80000000400 */
[----:B------:R-:W-:Y:S04]  /*53d0*/  STS.U16 [R46+0x37000], R53 ;  /* 0x037000352e007388 */ /* 0x000fe80000000400 */
[----:B------:R-:W-:Y:S04]  /*53e0*/  STS.U16 [R46+0x38000], R52 ;  /* 0x038000342e007388 */ /* 0x000fe80000000400 */
[----:B------:R-:W-:Y:S04]  /*53f0*/  STS.U16 [R46+0x39000], R49 ;  /* 0x039000312e007388 */ /* 0x000fe80000000400 */
[----:B0-----:R-:W5:Y:S04]  /*5400*/  LDL.LU R71, [R1+0x27c] ;  /* 0x00027c0001477983 */ /* 0x001f680000300800 */
[----:B---3--:R0:W-:Y:S04]  /*5410*/  STS.U16 [R46+0x3d000], R124 ;  /* 0x03d0007c2e007388 */ /* 0x0081e80000000400 */
[----:B0-----:R-:W3:Y:S04]  /*5420*/  LDL.LU R124, [R1+0x274] ;  /* 0x00027400017c7983 */ /* 0x001ee80000300800 */
[----:B----4-:R-:W-:Y:S04]  /*5430*/  STS.U16 [R46+0x3e000], R48 ;  /* 0x03e000302e007388 */ /* 0x010fe80000000400 */
[----:B------:R-:W-:Y:S04]  /*5440*/  STS.U16 [R46+0x3f000], R55 ;  /* 0x03f000372e007388 */ /* 0x000fe80000000400 */
[----:B------:R0:W-:Y:S04]  /*5450*/  STS.U16 [R0+0x1400], R125 ;  /* 0x0014007d00007388 */ /* 0x0001e80000000400 */
[----:B0-----:R-:W4:Y:S04]  /*5460*/  LDL.LU R125, [R1+0x270] ;  /* 0x00027000017d7983 */ /* 0x001f280000300800 */
[----:B------:R-:W4:Y:S04]  /*5470*/  LDL.LU R61, [R1+0x26c] ;  /* 0x00026c00013d7983 */ /* 0x000f280000300800 */
        /* <DEDUP_REMOVED lines=13> */
[----:B0-----:R-:W4:Y:S04]  /*5550*/  LDL.LU R54, [R1+0x1b4] ;  /* 0x0001b40001367983 */ /* 0x001f280000300800 */
[----:B--2---:R0:W-:Y:S04]  /*5560*/  STS.U16 [R0+0x2400], R45 ;  /* 0x0024002d00007388 */ /* 0x0041e80000000400 */
[----:B0-----:R-:W2:Y:S04]  /*5570*/  LDL.LU R45, [R1+0x1a4] ;  /* 0x0001a400012d7983 */ /* 0x001ea80000300800 */
[----:B------:R0:W-:Y:S04]  /*5580*/  STS.U16 [R0+0x9400], R57 ;  /* 0x0094003900007388 */ /* 0x0001e80000000400 */
[----:B------:R1:W-:Y:S04]  /*5590*/  STS.U16 [R0+0xa400], R69 ;  /* 0x00a4004500007388 */ /* 0x0003e80000000400 */
[----:B0-----:R-:W2:Y:S04]  /*55a0*/  LDL.LU R57, [R1+0x194] ;  /* 0x0001940001397983 */ /* 0x001ea80000300800 */
[----:B-1----:R-:W2:Y:S04]  /*55b0*/  LDL.LU R69, [R1+0x184] ;  /* 0x0001840001457983 */ /* 0x002ea80000300800 */
[----:B-----5:R0:W-:Y:S04]  /*55c0*/  STS.U16 [R0+0xb400], R71 ;  /* 0x00b4004700007388 */ /* 0x0201e80000000400 */
[----:B0-----:R-:W5:Y:S04]  /*55d0*/  LDL.LU R71, [R1+0x174] ;  /* 0x0001740001477983 */ /* 0x001f680000300800 */
[----:B---3--:R0:W-:Y:S04]  /*55e0*/  STS.U16 [R0+0xc400], R124 ;  /* 0x00c4007c00007388 */ /* 0x0081e80000000400 */
[----:B0-----:R-:W3:Y:S04]  /*55f0*/  LDL.LU R124, [R1+0x164] ;  /* 0x00016400017c7983 */ /* 0x001ee80000300800 */
[----:B----4-:R0:W-:Y:S04]  /*5600*/  STS.U16 [R0+0xd400], R125 ;  /* 0x00d4007d00007388 */ /* 0x0101e80000000400 */
[----:B0-----:R-:W4:Y:S04]  /*5610*/  LDL.LU R125, [R1+0x154] ;  /* 0x00015400017d7983 */ /* 0x001f280000300800 */
[----:B------:R0:W-:Y:S04]  /*5620*/  STS.U16 [R0+0x3400], R47 ;  /* 0x0034002f00007388 */ /* 0x0001e80000000400 */
[----:B------:R1:W-:Y:S04]  /*5630*/  STS.U16 [R0+0x4400], R44 ;  /* 0x0044002c00007388 */ /* 0x0003e80000000400 */
[----:B------:R1:W-:Y:S04]  /*5640*/  STS.U16 [R0+0x5400], R70 ;  /* 0x0054004600007388 */ /* 0x0003e80000000400 */
[----:B0-----:R-:W4:Y:S04]  /*5650*/  LDL.LU R47, [R1+0x144] ;  /* 0x00014400012f7983 */ /* 0x001f280000300800 */
[----:B-1----:R-:W4:Y:S04]  /*5660*/  LDL.LU R44, [R1+0x13c] ;  /* 0x00013c00012c7983 */ /* 0x002f280000300800 */
[----:B------:R0:W-:Y:S04]  /*5670*/  STS.U16 [R0+0x6400], R68 ;  /* 0x0064004400007388 */ /* 0x0001e80000000400 */
[----:B------:R-:W4:Y:S04]  /*5680*/  LDL.LU R70, [R1+0x130] ;  /* 0x0001300001467983 */ /* 0x000f280000300800 */
[----:B------:R1:W-:Y:S04]  /*5690*/  STS.U16 [R0+0x7400], R56 ;  /* 0x0074003800007388 */ /* 0x0003e80000000400 */
[----:B0-----:R-:W4:Y:S04]  /*56a0*/  LDL.LU R68, [R1+0x124] ;  /* 0x0001240001447983 */ /* 0x001f280000300800 */
[----:B------:R0:W-:Y:S04]  /*56b0*/  STS.U16 [R0+0x8400], R59 ;  /* 0x0084003b00007388 */ /* 0x0001e80000000400 */
[----:B-1----:R-:W4:Y:S04]  /*56c0*/  LDL.LU R56, [R1+0x118] ;  /* 0x0001180001387983 */ /* 0x002f280000300800 */
        /* <DEDUP_REMOVED lines=8> */
[----:B0-----:R-:W4:Y:S04]  /*5750*/  LDL.LU R54, [R1+0xdc] ;  /* 0x0000dc0001367983 */ /* 0x001f280000300800 */
[----:B--2---:R0:W-:Y:S04]  /*5760*/  STS.U16 [R0+0x1c400], R45 ;  /* 0x01c4002d00007388 */ /* 0x0041e80000000400 */
[----:B------:R1:W-:Y:S04]  /*5770*/  STS.U16 [R0+0xe400], R61 ;  /* 0x00e4003d00007388 */ /* 0x0003e80000000400 */
[----:B------:R2:W-:Y:S04]  /*5780*/  STS.U16 [R0+0xf400], R60 ;  /* 0x00f4003c00007388 */ /* 0x0005e80000000400 */
[----:B0-----:R-:W4:Y:S04]  /*5790*/  LDL.LU R45, [R1+0xd0] ;  /* 0x0000d000012d7983 */ /* 0x001f280000300800 */
[----:B-1----:R-:W4:Y:S04]  /*57a0*/  LDL.LU R61, [R1+0xc4] ;  /* 0x0000c400013d7983 */ /* 0x002f280000300800 */
[----:B------:R0:W-:Y:S04]  /*57b0*/  STS.U16 [R0+0x10400], R63 ;  /* 0x0104003f00007388 */ /* 0x0001e80000000400 */
[----:B--2---:R-:W2:Y:S04]  /*57c0*/  LDL.LU R60, [R1+0xb8] ;  /* 0x0000b800013c7983 */ /* 0x004ea80000300800 */
[----:B------:R1:W-:Y:S04]  /*57d0*/  STS.U16 [R0+0x11400], R62 ;  /* 0x0114003e00007388 */ /* 0x0003e80000000400 */
[----:B0-----:R-:W2:Y:S04]  /*57e0*/  LDL.LU R63, [R1+0xac] ;  /* 0x0000ac00013f7983 */ /* 0x001ea80000300800 */
[----:B------:R0:W-:Y:S04]  /*57f0*/  STS.U16 [R0+0x12400], R65 ;  /* 0x0124004100007388 */ /* 0x0001e80000000400 */
[----:B-1----:R-:W2:Y:S04]  /*5800*/  LDL.LU R62, [R1+0xa0] ;  /* 0x0000a000013e7983 */ /* 0x002ea80000300800 */
        /* <DEDUP_REMOVED lines=14> */
[----:B-----5:R0:W-:Y:S04]  /*58f0*/  STS.U16 [R0+0x1f400], R71 ;  /* 0x01f4004700007388 */ /* 0x0201e80000000400 */
[----:B-1----:R-:W5:Y:S04]  /*5900*/  LDL.LU R69, [R1+0x40] ;  /* 0x0000400001457983 */ /* 0x002f680000300800 */
[----:B0-----:R-:W5:Y:S04]  /*5910*/  LDL.LU R71, [R1+0x3c] ;  /* 0x00003c0001477983 */ /* 0x001f680000300800 */
[----:B---3--:R0:W-:Y:S04]  /*5920*/  STS.U16 [R0+0x20400], R124 ;  /* 0x0204007c00007388 */ /* 0x0081e80000000400 */
[----:B0-----:R-:W3:Y:S04]  /*5930*/  LDL.LU R124, [R1+0x38] ;  /* 0x00003800017c7983 */ /* 0x001ee80000300800 */
[----:B----4-:R0:W-:Y:S04]  /*5940*/  STS.U16 [R0+0x21400], R125 ;  /* 0x0214007d00007388 */ /* 0x0101e80000000400 */
[----:B0-----:R-:W4:Y:S04]  /*5950*/  LDL.LU R125, [R1+0x34] ;  /* 0x00003400017d7983 */ /* 0x001f280000300800 */
[----:B------:R-:W-:Y:S04]  /*5960*/  STS.U16 [R0+0x22400], R47 ;  /* 0x0224002f00007388 */ /* 0x000fe80000000400 */
[----:B------:R-:W-:Y:S04]  /*5970*/  STS.U16 [R0+0x24400], R70 ;  /* 0x0244004600007388 */ /* 0x000fe80000000400 */
[----:B------:R-:W-:Y:S04]  /*5980*/  STS.U16 [R0+0x25400], R68 ;  /* 0x0254004400007388 */ /* 0x000fe80000000400 */
[----:B------:R0:W-:Y:S04]  /*5990*/  STS.U16 [R0+0x28400], R49 ;  /* 0x0284003100007388 */ /* 0x0001e80000000400 */
[----:B------:R1:W-:Y:S04]  /*59a0*/  STS.U16 [R0+0x29400], R48 ;  /* 0x0294003000007388 */ /* 0x0003e80000000400 */
[----:B0-----:R-:W4:Y:S04]  /*59b0*/  LDL.LU R49, [R1+0x30] ;  /* 0x0000300001317983 */ /* 0x001f280000300800 */
[----:B------:R0:W-:Y:S04]  /*59c0*/  STS.U16 [R0+0x2a400], R55 ;  /* 0x02a4003700007388 */ /* 0x0001e80000000400 */
[----:B-1----:R-:W4:Y:S04]  /*59d0*/  LDL.LU R48, [R1+0x2c] ;  /* 0x00002c0001307983 */ /* 0x002f280000300800 */
[----:B------:R1:W-:Y:S04]  /*59e0*/  STS.U16 [R0+0x2b400], R54 ;  /* 0x02b4003600007388 */ /* 0x0003e80000000400 */
[----:B0-----:R-:W4:Y:S04]  /*59f0*/  LDL.LU R55, [R1+0x28] ;  /* 0x0000280001377983 */ /* 0x001f280000300800 */
[----:B-1----:R-:W4:Y:S04]  /*5a00*/  LDL.LU R54, [R1+0x24] ;  /* 0x0000240001367983 */ /* 0x002f280000300800 */
[----:B------:R0:W-:Y:S04]  /*5a10*/  STS.U16 [R0+0x2c400], R45 ;  /* 0x02c4002d00007388 */ /* 0x0001e80000000400 */
[----:B------:R1:W-:Y:S04]  /*5a20*/  STS.U16 [R0+0x26400], R56 ;  /* 0x0264003800007388 */ /* 0x0003e80000000400 */
[----:B0-----:R-:W4:Y:S04]  /*5a30*/  LDL.LU R45, [R1+0x300] ;  /* 0x00030000012d7983 */ /* 0x001f280000300800 */
[----:B------:R-:W4:Y:S04]  /*5a40*/  LDL.LU R47, [R1+0x2f4] ;  /* 0x0002f400012f7983 */ /* 0x000f280000300800 */
[----:B------:R-:W4:Y:S04]  /*5a50*/  LDL.LU R70, [R1+0x2ec] ;  /* 0x0002ec0001467983 */ /* 0x000f280000300800 */
[----:B------:R-:W4:Y:S04]  /*5a60*/  LDL.LU R68, [R1+0x2e4] ;  /* 0x0002e40001447983 */ /* 0x000f280000300800 */
[----:B-1----:R-:W4:Y:S04]  /*5a70*/  LDL.LU R56, [R1+0x2dc] ;  /* 0x0002dc0001387983 */ /* 0x002f280000300800 */
[----:B--2---:R0:W-:Y:S04]  /*5a80*/  STS.U16 [R0+0x37400], R57 ;  /* 0x0374003900007388 */ /* 0x0041e80000000400 */
[----:B-----5:R1:W-:Y:S04]  /*5a90*/  STS.U16 [R0+0x38400], R69 ;  /* 0x0384004500007388 */ /* 0x0203e80000000400 */
[----:B0-----:R-:W2:Y:S04]  /*5aa0*/  LDL.LU R57, [R1+0x2d4] ;  /* 0x0002d40001397983 */ /* 0x001ea80000300800 */
[----:B------:R0:W-:Y:S04]  /*5ab0*/  STS.U16 [R0+0x39400], R71 ;  /* 0x0394004700007388 */ /* 0x0001e80000000400 */
        /* <DEDUP_REMOVED lines=29> */
[----:B------:R-:W4:Y:S01]  /*5c90*/  LDL.LU R64, [R1+0x258] ;  /* 0x0002580001407983 */ /* 0x000f220000300800 */
[----:B------:R-:W-:-:S03]  /*5ca0*/  LOP3.LUT R44, R46, 0x40, RZ, 0x3c, !PT ;  /* 0x000000402e2c7812 */ /* 0x000fc600078e3cff */
        /* <DEDUP_REMOVED lines=9> */
[----:B0-----:R-:W4:Y:S04]  /*5d40*/  LDL.LU R45, [R1+0x1c8] ;  /* 0x0001c800012d7983 */ /* 0x001f280000300800 */
[----:B--2---:R0:W-:Y:S04]  /*5d50*/  STS.U16 [R44+0x6800], R57 ;  /* 0x006800392c007388 */ /* 0x0041e80000000400 */
[----:B-----5:R1:W-:Y:S04]  /*5d60*/  STS.U16 [R44+0x7800], R69 ;  /* 0x007800452c007388 */ /* 0x0203e80000000400 */
[----:B0-----:R-:W2:Y:S04]  /*5d70*/  LDL.LU R57, [R1+0x1b8] ;  /* 0x0001b80001397983 */ /* 0x001ea80000300800 */
[----:B------:R0:W-:Y:S04]  /*5d80*/  STS.U16 [R44+0x8800], R71 ;  /* 0x008800472c007388 */ /* 0x0001e80000000400 */
[----:B-1----:R-:W5:Y:S04]  /*5d90*/  LDL.LU R69, [R1+0x1a8] ;  /* 0x0001a80001457983 */ /* 0x002f680000300800 */
[----:B0-----:R-:W2:Y:S04]  /*5da0*/  LDL.LU R71, [R1+0x198] ;  /* 0x0001980001477983 */ /* 0x001ea80000300800 */
        /* <DEDUP_REMOVED lines=8> */
[----:B------:R0:W-:Y:S04]  /*5e30*/  STS.U16 [R44+0xb800], R59 ;  /* 0x00b8003b2c007388 */ /* 0x0001e80000000400 */
[----:B------:R-:W-:Y:S04]  /*5e40*/  STS.U16 [R44+0xc800], R61 ;  /* 0x00c8003d2c007388 */ /* 0x000fe80000000400 */
[----:B------:R1:W-:Y:S04]  /*5e50*/  STS.U16 [R44+0xd800], R60 ;  /* 0x00d8003c2c007388 */ /* 0x0003e80000000400 */
[----:B0-----:R-:W4:Y:S04]  /*5e60*/  LDL.LU R59, [R1+0x168] ;  /* 0x00016800013b7983 */ /* 0x001f280000300800 */
[----:B------:R0:W-:Y:S04]  /*5e70*/  STS.U16 [R44+0xf800], R62 ;  /* 0x00f8003e2c007388 */ /* 0x0001e80000000400 */
[----:B-1----:R-:W4:Y:S04]  /*5e80*/  LDL.LU R60, [R1+0x158] ;  /* 0x00015800013c7983 */ /* 0x002f280000300800 */
[----:B------:R-:W4:Y:S04]  /*5e90*/  LDL.LU R61, [R1+0x148] ;  /* 0x00014800013d7983 */ /* 0x000f280000300800 */
[----:B------:R1:W-:Y:S04]  /*5ea0*/  STS.U16 [R44+0xe800], R63 ;  /* 0x00e8003f2c007388 */ /* 0x0003e80000000400 */
[----:B0-----:R-:W4:Y:S04]  /*5eb0*/  LDL.LU R62, [R1+0x138] ;  /* 0x00013800013e7983 */ /* 0x001f280000300800 */
[----:B------:R0:W-:Y:S04]  /*5ec0*/  STS.U16 [R44+0x1800], R0 ;  /* 0x001800002c007388 */ /* 0x0001e80000000400 */
[----:B-1----:R-:W4:Y:S04]  /*5ed0*/  LDL.LU R63, [R1+0x12c] ;  /* 0x00012c00013f7983 */ /* 0x002f280000300800 */
[----:B0-----:R-:W4:Y:S04]  /*5ee0*/  LDL.LU R0, [R1+0x120] ;  /* 0x0001200001007983 */ /* 0x001f280000300800 */
        /* <DEDUP_REMOVED lines=25> */
[----:B--2---:R1:W-:Y:S04]  /*6080*/  STS.U16 [R44+0x1b800], R57 ;  /* 0x01b800392c007388 */ /* 0x0043e80000000400 */
[----:B0-----:R-:W2:Y:S04]  /*6090*/  LDL.LU R45, [R1+0x14] ;  /* 0x00001400012d7983 */ /* 0x001ea80000300800 */
[----:B-----5:R0:W-:Y:S04]  /*60a0*/  STS.U16 [R44+0x1c800], R69 ;  /* 0x01c800452c007388 */ /* 0x0201e80000000400 */
[----:B-1----:R-:W5:Y:S04]  /*60b0*/  LDL.LU R57, [R1+0x10] ;  /* 0x0000100001397983 */ /* 0x002f680000300800 */
[----:B------:R1:W-:Y:S04]  /*60c0*/  STS.U16 [R44+0x1d800], R71 ;  /* 0x01d800472c007388 */ /* 0x0003e80000000400 */
[----:B0-----:R-:W2:Y:S04]  /*60d0*/  LDL.LU R69, [R1+0xc] ;  /* 0x00000c0001457983 */ /* 0x001ea80000300800 */
[----:B---3--:R0:W-:Y:S04]  /*60e0*/  STS.U16 [R44+0x1e800], R124 ;  /* 0x01e8007c2c007388 */ /* 0x0081e80000000400 */
[----:B-1----:R-:W3:Y:S04]  /*60f0*/  LDL.LU R71, [R1+0x8] ;  /* 0x0000080001477983 */ /* 0x002ee80000300800 */
[----:B0-----:R-:W3:Y:S04]  /*6100*/  LDL.LU R124, [R1+0x4] ;  /* 0x00000400017c7983 */ /* 0x001ee80000300800 */
[----:B----4-:R0:W-:Y:S04]  /*6110*/  STS.U16 [R44+0x1f800], R125 ;  /* 0x01f8007d2c007388 */ /* 0x0101e80000000400 */
[----:B0-----:R-:W4:Y:S04]  /*6120*/  LDL.LU R125, [R1] ;  /* 0x00000000017d7983 */ /* 0x001f280000300800 */
[----:B------:R0:W-:Y:S04]  /*6130*/  STS.U16 [R44+0x20800], R59 ;  /* 0x0208003b2c007388 */ /* 0x0001e80000000400 */
        /* <DEDUP_REMOVED lines=38> */
[----:B--2---:R0:W-:Y:S04]  /*63a0*/  STS.U16 [R44+0x34800], R45 ;  /* 0x0348002d2c007388 */ /* 0x0041e80000000400 */
[----:B-1----:R-:W2:Y:S04]  /*63b0*/  LDL.LU R55, [R1+0x938] ;  /* 0x0009380001377983 */ /* 0x002ea80000300800 */
[----:B-----5:R1:W-:Y:S04]  /*63c0*/  STS.U16 [R44+0x35800], R57 ;  /* 0x035800392c007388 */ /* 0x0203e80000000400 */
[----:B0-----:R-:W5:Y:S04]  /*63d0*/  LDL.LU R45, [R1+0x934] ;  /* 0x00093400012d7983 */ /* 0x001f680000300800 */
[----:B------:R0:W-:Y:S04]  /*63e0*/  STS.U16 [R44+0x36800], R69 ;  /* 0x036800452c007388 */ /* 0x0001e80000000400 */
[----:B-1----:R-:W2:Y:S04]  /*63f0*/  LDL.LU R57, [R1+0x930] ;  /* 0x0009300001397983 */ /* 0x002ea80000300800 */
[----:B---3--:R1:W-:Y:S04]  /*6400*/  STS.U16 [R44+0x37800], R71 ;  /* 0x037800472c007388 */ /* 0x0083e80000000400 */
[----:B0-----:R-:W3:Y:S04]  /*6410*/  LDL.LU R69, [R1+0x92c] ;  /* 0x00092c0001457983 */ /* 0x001ee80000300800 */
[----:B------:R0:W-:Y:S04]  /*6420*/  STS.U16 [R44+0x38800], R124 ;  /* 0x0388007c2c007388 */ /* 0x0001e80000000400 */
[----:B-1----:R-:W2:Y:S04]  /*6430*/  LDL.LU R71, [R1+0x928] ;  /* 0x0009280001477983 */ /* 0x002ea80000300800 */
[----:B0-----:R-:W3:Y:S04]  /*6440*/  LDL.LU R124, [R1+0x924] ;  /* 0x00092400017c7983 */ /* 0x001ee80000300800 */
[----:B----4-:R0:W-:Y:S04]  /*6450*/  STS.U16 [R44+0x39800], R125 ;  /* 0x0398007d2c007388 */ /* 0x0101e80000000400 */
[----:B0-----:R-:W4:Y:S04]  /*6460*/  LDL.LU R125, [R1+0x920] ;  /* 0x00092000017d7983 */ /* 0x001f280000300800 */
[----:B--2---:R-:W-:Y:S04]  /*6470*/  STS.U16 [R44+0x3c800], R71 ;  /* 0x03c800472c007388 */ /* 0x004fe80000000400 */
[----:B---3--:R-:W-:Y:S04]  /*6480*/  STS.U16 [R44+0x3b800], R124 ;  /* 0x03b8007c2c007388 */ /* 0x008fe80000000400 */
[----:B----4-:R0:W-:Y:S04]  /*6490*/  STS.U16 [R44+0x3a800], R125 ;  /* 0x03a8007d2c007388 */ /* 0x0101e80000000400 */
[----:B0-----:R-:W2:Y:S04]  /*64a0*/  LDL.LU R125, [R1+0x2f0] ;  /* 0x0002f000017d7983 */ /* 0x001ea80000300800 */
[----:B------:R-:W3:Y:S04]  /*64b0*/  LDL.LU R124, [R1+0x2f8] ;  /* 0x0002f800017c7983 */ /* 0x000ee80000300800 */
[----:B------:R-:W4:Y:S01]  /*64c0*/  LDL.LU R71, [R1+0x304] ;  /* 0x0003040001477983 */ /* 0x000f220000300800 */
[----:B------:R-:W-:-:S03]  /*64d0*/  LOP3.LUT R46, R46, 0x60, RZ, 0x3c, !PT ;  /* 0x000000602e2e7812 */ /* 0x000fc600078e3cff */
[----:B------:R-:W-:Y:S04]  /*64e0*/  STS.U16 [R44+0x3d800], R69 ;  /* 0x03d800452c007388 */ /* 0x000fe80000000400 */
[----:B------:R-:W-:Y:S04]  /*64f0*/  STS.U16 [R44+0x3e800], R57 ;  /* 0x03e800392c007388 */ /* 0x000fe80000000400 */
[----:B-----5:R-:W-:Y:S04]  /*6500*/  STS.U16 [R44+0x3f800], R45 ;  /* 0x03f8002d2c007388 */ /* 0x020fe80000000400 */
[----:B------:R0:W-:Y:S04]  /*6510*/  STS.U16 [R46+0x3c00], R0 ;  /* 0x003c00002e007388 */ /* 0x0001e80000000400 */
[----:B------:R-:W-:Y:S04]  /*6520*/  STS.U16 [R46+0x4c00], R47 ;  /* 0x004c002f2e007388 */ /* 0x000fe80000000400 */
[----:B------:R-:W-:Y:S04]  /*6530*/  STS.U16 [R46+0x5c00], R70 ;  /* 0x005c00462e007388 */ /* 0x000fe80000000400 */
[----:B------:R-:W-:Y:S04]  /*6540*/  STS.U16 [R46+0x6c00], R68 ;  /* 0x006c00442e007388 */ /* 0x000fe80000000400 */
[----:B------:R-:W-:Y:S04]  /*6550*/  STS.U16 [R46+0x7c00], R56 ;  /* 0x007c00382e007388 */ /* 0x000fe80000000400 */
[----:B--2---:R-:W-:Y:S04]  /*6560*/  STS.U16 [R46+0x2c00], R125 ;  /* 0x002c007d2e007388 */ /* 0x004fe80000000400 */
[----:B---3--:R-:W-:Y:S04]  /*6570*/  STS.U16 [R46+0x1c00], R124 ;  /* 0x001c007c2e007388 */ /* 0x008fe80000000400 */
[----:B----4-:R-:W-:Y:S04]  /*6580*/  STS.U16 [R46+0xc00], R71 ;  /* 0x000c00472e007388 */ /* 0x010fe80000000400 */
[----:B------:R-:W2:Y:S04]  /*6590*/  LDG.E.U16 R55, [R54.64] ;  /* 0x0000000436377981 */ /* 0x000ea8000c1e1500 */
[----:B------:R1:W3:Y:S01]  /*65a0*/  LDG.E.U16 R3, [R2.64] ;  /* 0x0000000402037981 */ /* 0x0002e2000c1e1500 */
[----:B0-----:R-:W-:-:S03]  /*65b0*/  IMAD.MOV.U32 R0, RZ, RZ, c[0x0][0x1d0] ;  /* 0x00007400ff007624 */ /* 0x001fc600078e00ff */
[----:B------:R-:W4:Y:S02]  /*65c0*/  LDG.E.U16 R49, [R48.64] ;  /* 0x0000000430317981 */ /* 0x000f24000c1e1500 */
[----:B------:R-:W-:Y:S02]  /*65d0*/  ISETP.GE.AND P0, PT, R0, 0x1, PT ;  /* 0x000000010000780c */ /* 0x000fe40003f06270 */
[----:B------:R-:W-:Y:S01]  /*65e0*/  MOV R0, 0x3f800000 ;  /* 0x3f80000000007802 */ /* 0x000fe20000000f00 */
[----:B------:R-:W5:Y:S04]  /*65f0*/  LDG.E.U16 R53, [R52.64] ;  /* 0x0000000434357981 */ /* 0x000f68000c1e1500 */
[----:B------:R-:W4:Y:S04]  /*6600*/  LDG.E.U16 R51, [R50.64] ;  /* 0x0000000432337981 */ /* 0x000f28000c1e1500 */
        /* <DEDUP_REMOVED lines=50> */
[----:B------:R-:W4:Y:S01]  /*6930*/  LDG.E.U16 R123, [R122.64] ;  /* 0x000000047a7b7981 */ /* 0x000f22000c1e1500 */
[----:B-1----:R-:W-:-:S03]  /*6940*/  MOV R2, 0xff800000 ;  /* 0xff80000000027802 */ /* 0x002fc60000000f00 */
[----:B------:R0:W-:Y:S02]  /*6950*/  STL [R1+0x680], R0 ;  /* 0x0006800001007387 */ /* 0x0001e40000100800 */
[----:B0-----:R-:W-:Y:S02]  /*6960*/  IMAD.MOV.U32 R0, RZ, RZ, -0x800000 ;  /* 0xff800000ff007424 */ /* 0x001fe400078e00ff */
[----:B--2---:R-:W-:Y:S04]  /*6970*/  STS.U16 [R46+0x8c00], R55 ;  /* 0x008c00372e007388 */ /* 0x004fe80000000400 */
[----:B---3--:R0:W-:Y:S02]  /*6980*/  STS.U16 [R46+0x3ec00], R3 ;  /* 0x03ec00032e007388 */ /* 0x0081e40000000400 */
[----:B0-----:R-:W-:-:S05]  /*6990*/  IMAD.MOV.U32 R3, RZ, RZ, -0x800000 ;  /* 0xff800000ff037424 */ /* 0x001fca00078e00ff */
        /* <DEDUP_REMOVED lines=30> */
[----:B------:R1:W-:Y:S04]  /*6b80*/  STL [R1+0x408], R3 ;  /* 0x0004080301007387 */ /* 0x0003e80000100800 */
[----:B------:R2:W-:Y:S01]  /*6b90*/  STL [R1+0x404], R2 ;  /* 0x0004040201007387 */ /* 0x0005e20000100800 */
[----:B0-----:R-:W-:Y:S01]  /*6ba0*/  MOV R0, 0x3f800000 ;  /* 0x3f80000000007802 */ /* 0x001fe20000000f00 */
[----:B-1----:R-:W-:-:S04]  /*6bb0*/  IMAD.MOV.U32 R3, RZ, RZ, 0x3f800000 ;  /* 0x3f800000ff037424 */ /* 0x002fc800078e00ff */
[----:B------:R-:W-:Y:S01]  /*6bc0*/  STL [R1+0x684], R0 ;  /* 0x0006840001007387 */ /* 0x000fe20000100800 */
[----:B--2---:R-:W-:-:S03]  /*6bd0*/  MOV R2, 0x3f800000 ;  /* 0x3f80000000027802 */ /* 0x004fc60000000f00 */
        /* <DEDUP_REMOVED lines=29> */
[----:B------:R-:W-:Y:S04]  /*6db0*/  STL [R1+0x2a0], RZ ;  /* 0x0002a0ff01007387 */ /* 0x000fe80000100800 */
[----:B------:R-:W-:Y:S04]  /*6dc0*/  STL [R1+0x6fc], R0 ;  /* 0x0006fc0001007387 */ /* 0x000fe80000100800 */
[----:B------:R-:W-:Y:S04]  /*6dd0*/  STL [R1+0x2a4], RZ ;  /* 0x0002a4ff01007387 */ /* 0x000fe80000100800 */
        /* <DEDUP_REMOVED lines=246> */
[----:B------:R-:W0:Y:S04]  /*7d40*/  S2R R56, SR_TID.X ;  /* 0x0000000000387919 */ /* 0x000e280000002100 */
[----:B------:R-:W-:Y:S04]  /*7d50*/  STL [R1+0x550], RZ ;  /* 0x000550ff01007387 */ /* 0x000fe80000100800 */
[----:B------:R-:W-:Y:S04]  /*7d60*/  STL [R1+0x554], RZ ;  /* 0x000554ff01007387 */ /* 0x000fe80000100800 */
[----:B------:R-:W-:Y:S04]  /*7d70*/  STL [R1+0x558], RZ ;  /* 0x000558ff01007387 */ /* 0x000fe80000100800 */
[----:B----4-:R-:W-:Y:S04]  /*7d80*/  STS.U16 [R46+0x9c00], R49 ;  /* 0x009c00312e007388 */ /* 0x010fe80000000400 */
        /* <DEDUP_REMOVED lines=49> */
[----:B------:R-:W-:Y:S01]  /*80a0*/  STL [R1+0x55c], RZ ;  /* 0x00055cff01007387 */ /* 0x000fe20000100800 */
[C---:B0-----:R-:W-:Y:S01]  /*80b0*/  LOP3.LUT R16, R56.reuse, 0x1ff, RZ, 0xc0, !PT ;  /* 0x000001ff38107812 */ /* 0x041fe200078ec0ff */
[----:B------:R-:W-:-:S02]  /*80c0*/  IMAD.SHL.U32 R12, R56, 0x4, RZ ;  /* 0x00000004380c7824 */ /* 0x000fc400078e00ff */
[----:B-----5:R0:W-:Y:S04]  /*80d0*/  STS.U16 [R46+0xac00], R53 ;  /* 0x00ac00352e007388 */ /* 0x0201e80000000400 */
[----:B------:R1:W-:Y:S04]  /*80e0*/  STS.U16 [R46+0x34c00], R111 ;  /* 0x034c006f2e007388 */ /* 0x0003e80000000400 */
[----:B------:R2:W-:Y:S01]  /*80f0*/  STS.U16 [R46+0x35c00], R109 ;  /* 0x035c006d2e007388 */ /* 0x0005e20000000400 */
[----:B0-----:R-:W-:-:S03]  /*8100*/  SHF.L.U32 R53, R56, 0x3, RZ ;  /* 0x0000000338357819 */ /* 0x001fc600000006ff */
[----:B------:R0:W-:Y:S01]  /*8110*/  STS.U16 [R46+0x37c00], R7 ;  /* 0x037c00072e007388 */ /* 0x0001e20000000400 */
[----:B-1----:R-:W-:Y:S01]  /*8120*/  CS2R R110, SRZ ;  /* 0x00000000006e7805 */ /* 0x002fe2000001ff00 */
[----:B--2---:R-:W-:Y:S01]  /*8130*/  CS2R R108, SRZ ;  /* 0x00000000006c7805 */ /* 0x004fe2000001ff00 */
[----:B0-----:R-:W-:Y:S01]  /*8140*/  LOP3.LUT R7, R56, 0x1e0, RZ, 0xc0, !PT ;  /* 0x000001e038077812 */ /* 0x001fe200078ec0ff */
[----:B------:R-:W-:Y:S05]  /*8150*/  @!P0 BRA `(.L_x_0) ;  /* 0x0001358000008947 */ /* 0x000fea0003800000 */
[----:B------:R-:W0:Y:S01]  /*8160*/  S2R R68, SR_CTAID.Y ;  /* 0x0000000000447919 */ /* 0x000e220000002600 */
[--C-:B------:R-:W-:Y:S01]  /*8170*/  SHF.R.U32.HI R3, RZ, 0x5, R56.reuse ;  /* 0x00000005ff037819 */ /* 0x100fe20000011638 */
[----:B------:R-:W-:Y:S01]  /*8180*/  IMAD.MOV.U32 R0, RZ, RZ, c[0x0][0x1b8] ;  /* 0x00006e00ff007624 */ /* 0x000fe200078e00ff */
[----:B------:R-:W-:Y:S01]  /*8190*/  LOP3.LUT R8, R56, 0x7, RZ, 0xc0, !PT ;  /* 0x0000000738087812 */ /* 0x000fe200078ec0ff */
[----:B------:R-:W-:Y:S01]  /*81a0*/  IMAD R5, R16, c[0x0][0x1a8], RZ ;  /* 0x00006a0010057a24 */ /* 0x000fe200078e02ff */
[----:B------:R-:W-:Y:S01]  /*81b0*/  SGXT.U32 R3, R3, 0x4 ;  /* 0x000000040303781a */ /* 0x000fe20000000000 */
[----:B------:R-:W-:Y:S01]  /*81c0*/  IMAD.MOV.U32 R112, RZ, RZ, RZ ;  /* 0x000000ffff707224 */ /* 0x000fe200078e00ff */
[----:B------:R-:W-:Y:S01]  /*81d0*/  SHF.L.U32 R10, R56, 0x1, RZ ;  /* 0x00000001380a7819 */ /* 0x000fe200000006ff */
[----:B------:R-:W-:Y:S01]  /*81e0*/  IMAD R7, R8, 0x4, R7 ;  /* 0x0000000408077824 */ /* 0x000fe200078e0207 */
[----:B------:R-:W-:Y:S01]  /*81f0*/  SHF.R.U32.HI R9, RZ, 0x3, R56 ;  /* 0x00000003ff097819 */ /* 0x000fe20000011638 */
[----:B------:R-:W-:Y:S01]  /*8200*/  IMAD R11, R3, c[0x0][0x1b8], RZ ;  /* 0x00006e00030b7a24 */ /* 0x000fe200078e02ff */
[C---:B------:R-:W-:Y:S01]  /*8210*/  SHF.L.U32 R3, R5.reuse, 0x1, RZ ;  /* 0x0000000105037819 */ /* 0x040fe200000006ff */
[----:B------:R-:W-:Y:S01]  /*8220*/  IMAD.HI R5, R5, 0x2, RZ ;  /* 0x0000000205057827 */ /* 0x000fe200078e02ff */
[----:B------:R-:W-:Y:S01]  /*8230*/  LOP3.LUT R6, R10, 0x30, R53, 0x48, !PT ;  /* 0x000000300a067812 */ /* 0x000fe200078e4835 */
[----:B------:R-:W-:Y:S01]  /*8240*/  CS2R R108, SRZ ;  /* 0x00000000006c7805 */ /* 0x000fe2000001ff00 */
[----:B------:R-:W-:Y:S01]  /*8250*/  LEA R13, R0, R11, 0x4 ;  /* 0x0000000b000d7211 */ /* 0x000fe200078e20ff */
[----:B------:R-:W-:Y:S01]  /*8260*/  IMAD R29, R8, 0x210, RZ ;  /* 0x00000210081d7824 */ /* 0x000fe200078e02ff */
[----:B------:R-:W-:Y:S01]  /*8270*/  LOP3.LUT R14, R56, 0x1c, RZ, 0xc0, !PT ;  /* 0x0000001c380e7812 */ /* 0x000fe200078ec0ff */
[----:B------:R-:W-:Y:S01]  /*8280*/  IMAD.MOV.U32 R115, RZ, RZ, -0x800000 ;  /* 0xff800000ff737424 */ /* 0x000fe200078e00ff */
[----:B------:R-:W-:Y:S01]  /*8290*/  LEA R15, R0, R13, 0x4 ;  /* 0x0000000d000f7211 */ /* 0x000fe200078e20ff */
[----:B------:R-:W-:Y:S01]  /*82a0*/  IMAD.MOV.U32 R118, RZ, RZ, -0x800000 ;  /* 0xff800000ff767424 */ /* 0x000fe200078e00ff */
[----:B------:R-:W-:Y:S01]  /*82b0*/  LOP3.LUT R23, R9, 0xc, RZ, 0xc0, !PT ;  /* 0x0000000c09177812 */ /* 0x000fe200078ec0ff */
[----:B------:R-:W-:Y:S01]  /*82c0*/  IMAD.MOV.U32 R125, RZ, RZ, -0x800000 ;  /* 0xff800000ff7d7424 */ /* 0x000fe200078e00ff */
[----:B------:R-:W-:Y:S01]  /*82d0*/  LOP3.LUT R27, R56, 0x60, RZ, 0xc0, !PT ;  /* 0x00000060381b7812 */ /* 0x000fe200078ec0ff */
[----:B0-----:R-:W-:Y:S01]  /*82e0*/  IMAD R2, R68, c[0x0][0x1a0], RZ ;  /* 0x0000680044027a24 */ /* 0x001fe200078e02ff */
[----:B------:R-:W-:Y:S01]  /*82f0*/  LOP3.LUT R12, R12, 0xc, RZ, 0xc0, !PT ;  /* 0x0000000c0c0c7812 */ /* 0x000fe200078ec0ff */
[----:B------:R-:W-:Y:S01]  /*8300*/  IMAD R17, R0, 0x10, R15 ;  /* 0x0000001000117824 */ /* 0x000fe200078e020f */
[----:B------:R-:W-:Y:S01]  /*8310*/  LEA R31, R27, R8, 0x4 ;  /* 0x000000081b1f7211 */ /* 0x000fe200078e20ff */
[----:B------:R-:W-:Y:S01]  /*8320*/  IMAD.SHL.U32 R4, R2, 0x2, RZ ;  /* 0x0000000202047824 */ /* 0x000fe200078e00ff */
[----:B------:R-:W-:Y:S01]  /*8330*/  SHF.R.U32.HI R33, RZ, 0x1, R27 ;  /* 0x00000001ff217819 */ /* 0x000fe2000001161b */
[----:B------:R-:W-:Y:S01]  /*8340*/  CS2R R110, SRZ ;  /* 0x00000000006e7805 */ /* 0x000fe2000001ff00 */
[----:B------:R-:W-:-:S02]  /*8350*/  LEA R19, R0, R17, 0x4 ;  /* 0x0000001100137211 */ /* 0x000fc400078e20ff */
[----:B------:R-:W-:Y:S01]  /*8360*/  IADD3 R54, P0, P1, R3, c[0x0][0x168], R4 ;  /* 0x00005a0003367a10 */ /* 0x000fe2000791e004 */
[----:B------:R-:W-:Y:S01]  /*8370*/  IMAD.U32 R4, R7, 0x10, R6 ;  /* 0x0000001007047824 */ /* 0x000fe200078e0006 */
[----:B------:R-:W-:Y:S01]  /*8380*/  LOP3.LUT R6, R56, 0x1f, RZ, 0xc0, !PT ;  /* 0x0000001f38067812 */ /* 0x000fe200078ec0ff */
[----:B------:R-:W-:Y:S01]  /*8390*/  IMAD.HI R4, R2, 0x2, RZ ;  /* 0x0000000202047827 */ /* 0x000fe200078e02ff */
[----:B------:R-:W-:Y:S02]  /*83a0*/  SHF.L.U32 R31, R31, 0x4, RZ ;  /* 0x000000041f1f7819 */ /* 0x000fe400000006ff */
[----:B------:R-:W-:Y:S01]  /*83b0*/  LOP3.LUT R33, R33, 0x30, R10, 0x78, !PT ;  /* 0x0000003021217812 */ /* 0x000fe200078e780a */
[----:B------:R-:W-:Y:S01]  /*83c0*/  IMAD R3, R68, c[0x0][0x1b0], RZ ;  /* 0x00006c0044037a24 */ /* 0x000fe200078e02ff */
[----:B------:R-:W-:Y:S01]  /*83d0*/  IADD3.X R55, R5, c[0x0][0x16c], R4, P0, P1 ;  /* 0x00005b0005377a10 */ /* 0x000fe200007e2404 */
[----:B------:R-:W-:Y:S01]  /*83e0*/  IMAD R7, R6, c[0x0][0x1b4], RZ ;  /* 0x00006d0006077a24 */ /* 0x000fe200078e02ff */
[----:B------:R-:W-:Y:S01]  /*83f0*/  LOP3.LUT R31, R31, 0x30, R10, 0x78, !PT ;  /* 0x000000301f1f7812 */ /* 0x000fe200078e780a */
[----:B------:R-:W-:Y:S01]  /*8400*/  IMAD.SHL.U32 R2, R14, 0x4, RZ ;  /* 0x000000040e027824 */ /* 0x000fe200078e00ff */
[----:B------:R-:W-:Y:S01]  /*8410*/  SHF.L.U32 R6, R3, 0x1, RZ ;  /* 0x0000000103067819 */ /* 0x000fe200000006ff */
[----:B------:R-:W-:Y:S01]  /*8420*/  IMAD R21, R0, 0x10, R19 ;  /* 0x0000001000157824 */ /* 0x000fe200078e0213 */
[----:B------:R-:W-:Y:S01]  /*8430*/  SHF.L.U32 R9, R7, 0x1, RZ ;  /* 0x0000000107097819 */ /* 0x000fe200000006ff */
[----:B------:R-:W-:Y:S01]  /*8440*/  IMAD.IADD R2, R2, 0x1, R23 ;  /* 0x0000000102027824 */ /* 0x000fe200078e0217 */
[----:B------:R-:W-:Y:S01]  /*8450*/  LEA R14, R14, R12, 0x4 ;  /* 0x0000000c0e0e7211 */ /* 0x000fe200078e20ff */
[----:B------:R-:W-:Y:S01]  /*8460*/  IMAD.HI R5, R3, 0x2, RZ ;  /* 0x0000000203057827 */ /* 0x000fe200078e02ff */
[----:B------:R-:W-:Y:S01]  /*8470*/  LEA R23, R0, R21, 0x4 ;  /* 0x0000001500177211 */ /* 0x000fe200078e20ff */
[----:B------:R-:W-:Y:S01]  /*8480*/  STL.64 [R1+0x5d8], R54 ;  /* 0x0005d83601007387 */ /* 0x000fe20000100a00 */
[----:B------:R-:W-:-:S02]  /*8490*/  IADD3 R4, P0, P1, R9, c[0x0][0x170], R6 ;  /* 0x00005c0009047a10 */ /* 0x000fc4000791e006 */
[----:B------:R-:W-:Y:S01]  /*84a0*/  LOP3.LUT R6, R56, 0x10, RZ, 0xc0, !PT ;  /* 0x0000001038067812 */ /* 0x000fe200078ec0ff */
[----:B------:R-:W-:Y:S01]  /*84b0*/  IMAD R9, R0, 0x10, R23 ;  /* 0x0000001000097824 */ /* 0x000fe200078e0217 */
[----:B------:R-:W-:Y:S02]  /*84c0*/  LOP3.LUT R12, R29, 0x10, R10, 0x78, !PT ;  /* 0x000000101d0c7812 */ /* 0x000fe400078e780a */
[----:B------:R-:W-:Y:S01]  /*84d0*/  SHF.L.U32 R3, R6, 0x8, RZ ;  /* 0x0000000806037819 */ /* 0x000fe200000006ff */
[----:B------:R-:W-:Y:S01]  /*84e0*/  IMAD R25, R0, 0x10, R9 ;  /* 0x0000001000197824 */ /* 0x000fe200078e0209 */
[----:B------:R-:W-:Y:S01]  /*84f0*/  IADD3 R10, R33, R14, RZ ;  /* 0x0000000e210a7210 */ /* 0x000fe20007ffe0ff */
[----:B------:R-:W-:Y:S01]  /*8500*/  IMAD.HI R6, R7, 0x2, RZ ;  /* 0x0000000207067827 */ /* 0x000fe200078e02ff */
[----:B------:R-:W-:Y:S02]  /*8510*/  LEA R51, R8, R31, 0xa ;  /* 0x0000001f08337211 */ /* 0x000fe400078e50ff */
[-C--:B------:R-:W-:Y:S01]  /*8520*/  LEA R32, P2, R17, R4.reuse, 0x1 ;  /* 0x0000000411207211 */ /* 0x080fe200078408ff */
[----:B------:R-:W-:Y:S01]  /*8530*/  IMAD R27, R0, 0x10, R25 ;  /* 0x00000010001b7824 */ /* 0x000fe200078e0219 */
[----:B------:R-:W-:Y:S01]  /*8540*/  IADD3.X R6, R6, c[0x0][0x174], R5, P0, P1 ;  /* 0x00005d0006067a10 */ /* 0x000fe200007e2405 */
[----:B------:R-:W-:Y:S01]  /*8550*/  STL [R1+0x400], R10 ;  /* 0x0004000a01007387 */ /* 0x000fe20000100800 */
[-C--:B------:R-:W-:Y:S01]  /*8560*/  LEA R34, P0, R11, R4.reuse, 0x1 ;  /* 0x000000040b227211 */ /* 0x080fe200078008ff */
[C---:B------:R-:W-:Y:S01]  /*8570*/  IMAD R7, R0.reuse, 0x10, R27 ;  /* 0x0000001000077824 */ /* 0x040fe200078e021b */
[----:B------:R-:W-:Y:S01]  /*8580*/  LEA R36, P1, R13, R4, 0x1 ;  /* 0x000000040d247211 */ /* 0x000fe200078208ff */
[----:B------:R-:W-:Y:S01]  /*8590*/  STL [R1+0x568], R51 ;  /* 0x0005683301007387 */ /* 0x000fe20000100800 */
[-C--:B------:R-:W-:Y:S01]  /*85a0*/  LEA.HI.X.SX32 R35, R11, R6.reuse, 0x1, P0 ;  /* 0x000000060b237211 */ /* 0x080fe200000f0eff */
[----:B------:R-:W-:Y:S01]  /*85b0*/  IMAD R29, R0, 0x10, R7 ;  /* 0x00000010001d7824 */ /* 0x000fe200078e0207 */
[----:B------:R-:W-:-:S02]  /*85c0*/  LEA.HI.X.SX32 R37, R13, R6, 0x1, P1 ;  /* 0x000000060d257211 */ /* 0x000fc400008f0eff */
[----:B------:R-:W-:Y:S01]  /*85d0*/  LEA.HI.X.SX32 R33, R17, R6, 0x1, P2 ;  /* 0x0000000611217211 */ /* 0x000fe200010f0eff */
[----:B------:R-:W-:Y:S01]  /*85e0*/  IMAD R5, R0, 0x10, R29 ;  /* 0x0000001000057824 */ /* 0x000fe200078e021d */
[----:B------:R0:W-:Y:S01]  /*85f0*/  STL.64 [R1+0x7f8], R34 ;  /* 0x0007f82201007387 */ /* 0x0001e20000100a00 */
[----:B------:R-:W-:Y:S02]  /*8600*/  LOP3.LUT R3, R12, R3, RZ, 0xfc, !PT ;  /* 0x000000030c037212 */ /* 0x000fe400078efcff */
[----:B------:R-:W-:Y:S01]  /*8610*/  IMAD R31, R0, 0x10, R5 ;  /* 0x00000010001f7824 */ /* 0x000fe200078e0205 */
[----:B------:R1:W-:Y:S01]  /*8620*/  STL.64 [R1+0x7f0], R36 ;  /* 0x0007f02401007387 */ /* 0x0003e20000100a00 */
[----:B------:R-:W-:Y:S02]  /*8630*/  MOV R8, 0xff800000 ;  /* 0xff80000000087802 */ /* 0x000fe40000000f00 */
[----:B------:R-:W-:Y:S02]  /*8640*/  SHF.L.U32 R52, R16, 0x1, RZ ;  /* 0x0000000110347819 */ /* 0x000fe400000006ff */
[----:B------:R-:W-:-:S02]  /*8650*/  LEA R11, R0, R31, 0x4 ;  /* 0x0000001f000b7211 */ /* 0x000fc400078e20ff */
[----:B------:R-:W-:Y:S02]  /*8660*/  MOV R114, 0xff800000 ;  /* 0xff80000000727802 */ /* 0x000fe40000000f00 */
[C---:B0-----:R-:W-:Y:S01]  /*8670*/  LEA R34, P0, R15.reuse, R4, 0x1 ;  /* 0x000000040f227211 */ /* 0x041fe200078008ff */
[C---:B------:R-:W-:Y:S01]  /*8680*/  IMAD R13, R0.reuse, 0x10, R11 ;  /* 0x00000010000d7824 */ /* 0x040fe200078e020b */
[----:B------:R-:W-:Y:S02]  /*8690*/  MOV R116, 0xff800000 ;  /* 0xff80000000747802 */ /* 0x000fe40000000f00 */
[----:B------:R-:W-:Y:S02]  /*86a0*/  LEA.HI.X.SX32 R35, R15, R6, 0x1, P0 ;  /* 0x000000060f237211 */ /* 0x000fe400000f0eff */
[C---:B-1----:R-:W-:Y:S02]  /*86b0*/  LEA R36, P0, R19.reuse, R4, 0x1 ;  /* 0x0000000413247211 */ /* 0x042fe400078008ff */
[----:B------:R-:W-:Y:S01]  /*86c0*/  LEA R15, R0, R13, 0x4 ;  /* 0x0000000d000f7211 */ /* 0x000fe200078e20ff */
[----:B------:R0:W-:Y:S01]  /*86d0*/  STL.64 [R1+0x7e8], R34 ;  /* 0x0007e82201007387 */ /* 0x0001e20000100a00 */
[----:B------:R-:W-:-:S02]  /*86e0*/  LEA.HI.X.SX32 R37, R19, R6, 0x1, P0 ;  /* 0x0000000613257211 */ /* 0x000fc400000f0eff */
[----:B------:R-:W-:Y:S01]  /*86f0*/  MOV R124, 0xff800000 ;  /* 0xff800000007c7802 */ /* 0x000fe20000000f00 */
[----:B------:R1:W-:Y:S01]  /*8700*/  STL.64 [R1+0x7e0], R32 ;  /* 0x0007e02001007387 */ /* 0x0003e20000100a00 */
[----:B------:R-:W-:-:S03]  /*8710*/  IMAD R17, R0, 0x10, R15 ;  /* 0x0000001000117824 */ /* 0x000fc600078e020f */
[----:B------:R-:W-:Y:S02]  /*8720*/  STL.64 [R1+0x7d8], R36 ;  /* 0x0007d82401007387 */ /* 0x000fe40000100a00 */
[----:B------:R-:W-:Y:S02]  /*8730*/  LEA R19, R0, R17, 0x4 ;  /* 0x0000001100137211 */ /* 0x000fe400078e20ff */
[-C--:B0-----:R-:W-:Y:S02]  /*8740*/  LEA R34, P1, R21, R4.reuse, 0x1 ;  /* 0x0000000415227211 */ /* 0x081fe400078208ff */
[----:B-1----:R-:W-:Y:S02]  /*8750*/  LEA R32, P2, R23, R4, 0x1 ;  /* 0x0000000417207211 */ /* 0x002fe400078408ff */
[-C--:B------:R-:W-:Y:S02]  /*8760*/  LEA.HI.X.SX32 R35, R21, R6.reuse, 0x1, P1 ;  /* 0x0000000615237211 */ /* 0x080fe400008f0eff */
[----:B------:R-:W-:-:S02]  /*8770*/  LEA.HI.X.SX32 R33, R23, R6, 0x1, P2 ;  /* 0x0000000617217211 */ /* 0x000fc400010f0eff */
[C---:B------:R-:W-:Y:S01]  /*8780*/  LEA R20, P2, R27.reuse, R4, 0x1 ;  /* 0x000000041b147211 */ /* 0x040fe200078408ff */
[----:B------:R0:W-:Y:S03]  /*8790*/  STL.64 [R1+0x7d0], R34 ;  /* 0x0007d02201007387 */ /* 0x0001e60000100a00 */
[----:B------:R-:W-:Y:S01]  /*87a0*/  LEA.HI.X.SX32 R21, R27, R6, 0x1, P2 ;  /* 0x000000061b157211 */ /* 0x000fe200010f0eff */
[----:B------:R1:W-:Y:S01]  /*87b0*/  STL.64 [R1+0x7c8], R32 ;  /* 0x0007c82001007387 */ /* 0x0003e20000100a00 */
[----:B------:R-:W-:-:S04]  /*87c0*/  LEA R22, P2, R5, R4, 0x1 ;  /* 0x0000000405167211 */ /* 0x000fc800078408ff */
[----:B------:R-:W-:Y:S02]  /*87d0*/  LEA.HI.X.SX32 R23, R5, R6, 0x1, P2 ;  /* 0x0000000605177211 */ /* 0x000fe400010f0eff */
[-C--:B0-----:R-:W-:Y:S02]  /*87e0*/  LEA R34, P0, R9, R4.reuse, 0x1 ;  /* 0x0000000409227211 */ /* 0x081fe400078008ff */
[----:B-1----:R-:W-:Y:S02]  /*87f0*/  LEA R32, P1, R25, R4, 0x1 ;  /* 0x0000000419207211 */ /* 0x002fe400078208ff */
[-C--:B------:R-:W-:Y:S01]  /*8800*/  LEA.HI.X.SX32 R35, R9, R6.reuse, 0x1, P0 ;  /* 0x0000000609237211 */ /* 0x080fe200000f0eff */
[----:B------:R-:W-:Y:S01]  /*8810*/  IMAD R9, R0, 0x10, R19 ;  /* 0x0000001000097824 */ /* 0x000fe200078e0213 */
[----:B------:R-:W-:Y:S02]  /*8820*/  LEA.HI.X.SX32 R33, R25, R6, 0x1, P1 ;  /* 0x0000000619217211 */ /* 0x000fe400008f0eff */
[C---:B------:R-:W-:Y:S01]  /*8830*/  LEA R24, P1, R29.reuse, R4, 0x1 ;  /* 0x000000041d187211 */ /* 0x040fe200078208ff */
[----:B------:R-:W-:Y:S03]  /*8840*/  STL.64 [R1+0x7c0], R34 ;  /* 0x0007c02201007387 */ /* 0x000fe60000100a00 */
[----:B------:R-:W-:Y:S01]  /*8850*/  LEA.HI.X.SX32 R25, R29, R6, 0x1, P1 ;  /* 0x000000061d197211 */ /* 0x000fe200008f0eff */
[----:B------:R0:W-:Y:S04]  /*8860*/  STL.64 [R1+0x7b8], R32 ;  /* 0x0007b82001007387 */ /* 0x0001e80000100a00 */
[----:B------:R1:W-:Y:S01]  /*8870*/  STL.64 [R1+0x7b0], R20 ;  /* 0x0007b01401007387 */ /* 0x0003e20000100a00 */
[----:B0-----:R-:W-:-:S04]  /*8880*/  LEA R32, P0, R7, R4, 0x1 ;  /* 0x0000000407207211 */ /* 0x001fc800078008ff */
[----:B------:R-:W-:Y:S02]  /*8890*/  LEA.HI.X.SX32 R33, R7, R6, 0x1, P0 ;  /* 0x0000000607217211 */ /* 0x000fe400000f0eff */
[C---:B-1----:R-:W-:Y:S02]  /*88a0*/  LEA R21, R0.reuse, R9, 0x4 ;  /* 0x0000000900157211 */ /* 0x042fe400078e20ff */
[C---:B------:R-:W-:Y:S01]  /*88b0*/  LEA R26, P0, R31.reuse, R4, 0x1 ;  /* 0x000000041f1a7211 */ /* 0x040fe200078008ff */
[----:B------:R-:W-:Y:S02]  /*88c0*/  STL.64 [R1+0x7a8], R32 ;  /* 0x0007a82001007387 */ /* 0x000fe40000100a00 */
[C---:B------:R-:W-:Y:S01]  /*88d0*/  IMAD R5, R0.reuse, 0x10, R21 ;  /* 0x0000001000057824 */ /* 0x040fe200078e0215 */
[----:B------:R-:W-:Y:S01]  /*88e0*/  LEA.HI.X.SX32 R27, R31, R6, 0x1, P0 ;  /* 0x000000061f1b7211 */ /* 0x000fe200000f0eff */
[----:B------:R0:W-:Y:S03]  /*88f0*/  STL.64 [R1+0x7a0], R24 ;  /* 0x0007a01801007387 */ /* 0x0001e60000100a00 */
[----:B------:R-:W-:Y:S01]  /*8900*/  LEA R7, R0, R5, 0x4 ;  /* 0x0000000500077211 */ /* 0x000fe200078e20ff */
[----:B------:R1:W-:Y:S04]  /*8910*/  STL.64 [R1+0x798], R22 ;  /* 0x0007981601007387 */ /* 0x0003e80000100a00 */
[----:B------:R2:W-:Y:S01]  /*8920*/  STL.64 [R1+0x790], R26 ;  /* 0x0007901a01007387 */ /* 0x0005e20000100a00 */
[----:B0-----:R-:W-:-:S02]  /*8930*/  LEA R24, P1, R11, R4, 0x1 ;  /* 0x000000040b187211 */ /* 0x001fc400078208ff */
[----:B-1----:R-:W-:Y:S02]  /*8940*/  LEA R22, P2, R13, R4, 0x1 ;  /* 0x000000040d167211 */ /* 0x002fe400078408ff */
[-C--:B------:R-:W-:Y:S01]  /*8950*/  LEA.HI.X.SX32 R25, R11, R6.reuse, 0x1, P1 ;  /* 0x000000060b197211 */ /* 0x080fe200008f0eff */
[C---:B------:R-:W-:Y:S01]  /*8960*/  IMAD R11, R0.reuse, 0x10, R7 ;  /* 0x00000010000b7824 */ /* 0x040fe200078e0207 */
[----:B------:R-:W-:Y:S02]  /*8970*/  LEA.HI.X.SX32 R23, R13, R6, 0x1, P2 ;  /* 0x000000060d177211 */ /* 0x000fe400010f0eff */
[C---:B--2---:R-:W-:Y:S01]  /*8980*/  LEA R26, P0, R15.reuse, R4, 0x1 ;  /* 0x000000040f1a7211 */ /* 0x044fe200078008ff */
[----:B------:R0:W-:Y:S01]  /*8990*/  STL.64 [R1+0x788], R24 ;  /* 0x0007881801007387 */ /* 0x0001e20000100a00 */
[C---:B------:R-:W-:Y:S02]  /*89a0*/  LEA R13, R0.reuse, R11, 0x4 ;  /* 0x0000000b000d7211 */ /* 0x040fe400078e20ff */
[----:B------:R-:W-:Y:S01]  /*89b0*/  LEA.HI.X.SX32 R27, R15, R6, 0x1, P0 ;  /* 0x000000060f1b7211 */ /* 0x000fe200000f0eff */
[----:B------:R1:W-:Y:S02]  /*89c0*/  STL.64 [R1+0x780], R22 ;  /* 0x0007801601007387 */ /* 0x0003e40000100a00 */
[----:B------:R-:W-:-:S02]  /*89d0*/  IMAD R15, R0, 0x10, R13 ;  /* 0x00000010000f7824 */ /* 0x000fc400078e020d */
[----:B------:R2:W-:Y:S01]  /*89e0*/  STL.64 [R1+0x778], R26 ;  /* 0x0007781a01007387 */ /* 0x0005e20000100a00 */
[-C--:B0-----:R-:W-:Y:S02]  /*89f0*/  LEA R24, P1, R17, R4.reuse, 0x1 ;  /* 0x0000000411187211 */ /* 0x081fe400078208ff */
[----:B-1----:R-:W-:Y:S02]  /*8a00*/  LEA R22, P2, R19, R4, 0x1 ;  /* 0x0000000413167211 */ /* 0x002fe400078408ff */
[-C--:B------:R-:W-:Y:S02]  /*8a10*/  LEA.HI.X.SX32 R25, R17, R6.reuse, 0x1, P1 ;  /* 0x0000000611197211 */ /* 0x080fe400008f0eff */
[----:B------:R-:W-:Y:S02]  /*8a20*/  LEA.HI.X.SX32 R23, R19, R6, 0x1, P2 ;  /* 0x0000000613177211 */ /* 0x000fe400010f0eff */
[----:B--2---:R-:W-:Y:S01]  /*8a30*/  LEA R26, P0, R9, R4, 0x1 ;  /* 0x00000004091a7211 */ /* 0x004fe200078008ff */
[----:B------:R0:W-:Y:S01]  /*8a40*/  STL.64 [R1+0x770], R24 ;  /* 0x0007701801007387 */ /* 0x0001e20000100a00 */
[----:B------:R-:W-:-:S02]  /*8a50*/  LEA R17, R0, R15, 0x4 ;  /* 0x0000000f00117211 */ /* 0x000fc400078e20ff */
[----:B------:R-:W-:Y:S01]  /*8a60*/  LEA.HI.X.SX32 R27, R9, R6, 0x1, P0 ;  /* 0x00000006091b7211 */ /* 0x000fe200000f0eff */
[----:B------:R1:W-:Y:S04]  /*8a70*/  STL.64 [R1+0x768], R22 ;  /* 0x0007681601007387 */ /* 0x0003e80000100a00 */
[----:B------:R-:W-:Y:S01]  /*8a80*/  STL.64 [R1+0x760], R26 ;  /* 0x0007601a01007387 */ /* 0x000fe20000100a00 */
[-C--:B0-----:R-:W-:Y:S02]  /*8a90*/  LEA R24, P1, R21, R4.reuse, 0x1 ;  /* 0x0000000415187211 */ /* 0x081fe400078208ff */
[----:B-1----:R-:W-:Y:S02]  /*8aa0*/  LEA R22, P2, R5, R4, 0x1 ;  /* 0x0000000405167211 */ /* 0x002fe400078408ff */
[----:B------:R-:W-:-:S02]  /*8ab0*/  LEA.HI.X.SX32 R25, R21, R6, 0x1, P1 ;  /* 0x0000000615197211 */ /* 0x000fc400008f0eff */
[----:B------:R-:W-:Y:S01]  /*8ac0*/  LEA.HI.X.SX32 R23, R5, R6, 0x1, P2 ;  /* 0x0000000605177211 */ /* 0x000fe200010f0eff */
[C---:B------:R-:W-:Y:S01]  /*8ad0*/  IMAD R5, R0.reuse, 0x10, R17 ;  /* 0x0000001000057824 */ /* 0x040fe200078e0211 */
[-C--:B------:R-:W-:Y:S02]  /*8ae0*/  LEA R20, P1, R11, R4.reuse, 0x1 ;  /* 0x000000040b147211 */ /* 0x080fe400078208ff */
[----:B------:R-:W-:Y:S01]  /*8af0*/  LEA R18, P2, R13, R4, 0x1 ;  /* 0x000000040d127211 */ /* 0x000fe200078408ff */
[----:B------:R0:W-:Y:S01]  /*8b00*/  STL.64 [R1+0x750], R22 ;  /* 0x0007501601007387 */ /* 0x0001e20000100a00 */
[----:B------:R-:W-:Y:S02]  /*8b10*/  LEA R9, R0, R5, 0x4 ;  /* 0x0000000500097211 */ /* 0x000fe400078e20ff */
[-C--:B------:R-:W-:Y:S01]  /*8b20*/  LEA.HI.X.SX32 R21, R11, R6.reuse, 0x1, P1 ;  /* 0x000000060b157211 */ /* 0x080fe200008f0eff */
[----:B------:R-:W-:Y:S01]  /*8b30*/  STL.64 [R1+0x758], R24 ;  /* 0x0007581801007387 */ /* 0x000fe20000100a00 */
[----:B------:R-:W-:-:S02]  /*8b40*/  LEA.HI.X.SX32 R19, R13, R6, 0x1, P2 ;  /* 0x000000060d137211 */ /* 0x000fc400010f0eff */
[----:B0-----:R-:W-:-:S04]  /*8b50*/  LEA R22, P0, R7, R4, 0x1 ;  /* 0x0000000407167211 */ /* 0x001fc800078008ff */
[----:B------:R-:W-:Y:S01]  /*8b60*/  LEA.HI.X.SX32 R23, R7, R6, 0x1, P0 ;  /* 0x0000000607177211 */ /* 0x000fe200000f0eff */
[----:B------:R-:W-:-:S04]  /*8b70*/  IMAD R7, R0, 0x10, R9 ;  /* 0x0000001000077824 */ /* 0x000fc800078e0209 */
[----:B------:R0:W-:Y:S01]  /*8b80*/  STL.64 [R1+0x748], R22 ;  /* 0x0007481601007387 */ /* 0x0001e20000100a00 */
[----:B------:R-:W-:-:S03]  /*8b90*/  LEA R11, R0, R7, 0x4 ;  /* 0x00000007000b7211 */ /* 0x000fc600078e20ff */
[----:B------:R1:W-:Y:S04]  /*8ba0*/  STL.64 [R1+0x740], R20 ;  /* 0x0007401401007387 */ /* 0x0003e80000100a00 */
[----:B------:R2:W-:Y:S01]  /*8bb0*/  STL.64 [R1+0x738], R18 ;  /* 0x0007381201007387 */ /* 0x0005e20000100a00 */
[-C--:B0-----:R-:W-:Y:S02]  /*8bc0*/  LEA R22, P0, R15, R4.reuse, 0x1 ;  /* 0x000000040f167211 */ /* 0x081fe400078008ff */
[----:B-1----:R-:W-:Y:S02]  /*8bd0*/  LEA R20, P1, R17, R4, 0x1 ;  /* 0x0000000411147211 */ /* 0x002fe400078208ff */
[----:B------:R-:W-:Y:S02]  /*8be0*/  LEA.HI.X.SX32 R23, R15, R6, 0x1, P0 ;  /* 0x000000060f177211 */ /* 0x000fe400000f0eff */
[----:B--2---:R-:W-:-:S02]  /*8bf0*/  LEA R18, P2, R5, R4, 0x1 ;  /* 0x0000000405127211 */ /* 0x004fc400078408ff */
[-C--:B------:R-:W-:Y:S01]  /*8c00*/  LEA.HI.X.SX32 R21, R17, R6.reuse, 0x1, P1 ;  /* 0x0000000611157211 */ /* 0x080fe200008f0eff */
[----:B------:R-:W-:Y:S01]  /*8c10*/  STL.64 [R1+0x730], R22 ;  /* 0x0007301601007387 */ /* 0x000fe20000100a00 */
[----:B------:R-:W-:Y:S01]  /*8c20*/  LEA.HI.X.SX32 R19, R5, R6, 0x1, P2 ;  /* 0x0000000605137211 */ /* 0x000fe200010f0eff */
[----:B------:R-:W-:Y:S01]  /*8c30*/  IMAD R5, R0, 0x10, R11 ;  /* 0x0000001000057824 */ /* 0x000fe200078e020b */
[-C--:B------:R-:W-:Y:S01]  /*8c40*/  LEA R14, P2, R11, R4.reuse, 0x1 ;  /* 0x000000040b0e7211 */ /* 0x080fe200078408ff */
[----:B------:R0:W-:Y:S01]  /*8c50*/  STL.64 [R1+0x728], R20 ;  /* 0x0007281401007387 */ /* 0x0001e20000100a00 */
[----:B------:R-:W-:Y:S02]  /*8c60*/  IMAD.MOV.U32 R0, RZ, RZ, 0x3f800000 ;  /* 0x3f800000ff007424 */ /* 0x000fe400078e00ff */
[----:B------:R-:W-:Y:S01]  /*8c70*/  LEA R12, P3, R5, R4, 0x1 ;  /* 0x00000004050c7211 */ /* 0x000fe200078608ff */
[----:B------:R1:W-:Y:S01]  /*8c80*/  STL.64 [R1+0x720], R18 ;  /* 0x0007201201007387 */ /* 0x0003e20000100a00 */
[----:B------:R-:W-:-:S02]  /*8c90*/  LEA.HI.X.SX32 R15, R11, R6, 0x1, P2 ;  /* 0x000000060b0f7211 */ /* 0x000fc400010f0eff */
[----:B------:R-:W-:Y:S02]  /*8ca0*/  LEA.HI.X.SX32 R13, R5, R6, 0x1, P3 ;  /* 0x00000006050d7211 */ /* 0x000fe400018f0eff */
[----:B------:R-:W-:Y:S02]  /*8cb0*/  MOV R5, c[0x0][0x1a4] ;  /* 0x0000690000057a02 */ /* 0x000fe40000000f00 */
[----:B0-----:R-:W-:-:S03]  /*8cc0*/  LEA R20, P0, R9, R4, 0x1 ;  /* 0x0000000409147211 */ /* 0x001fc600078008ff */
[C---:B------:R-:W-:Y:S01]  /*8cd0*/  IMAD R23, R5.reuse, 0x11, RZ ;  /* 0x0000001105177824 */ /* 0x040fe200078e02ff */
[C---:B------:R-:W-:Y:S01]  /*8ce0*/  SHF.L.U32 R17, R5.reuse, 0x1, RZ ;  /* 0x0000000105117819 */ /* 0x040fe200000006ff */
[----:B------:R-:W-:Y:S01]  /*8cf0*/  IMAD R24, R5, 0x9, RZ ;  /* 0x0000000905187824 */ /* 0x000fe200078e02ff */
[----:B-1----:R-:W-:Y:S01]  /*8d00*/  LEA R18, P1, R7, R4, 0x1 ;  /* 0x0000000407127211 */ /* 0x002fe200078208ff */
[----:B------:R-:W-:Y:S01]  /*8d10*/  IMAD R22, R5, 0x2a, RZ ;  /* 0x0000002a05167824 */ /* 0x000fe200078e02ff */
[-C--:B------:R-:W-:Y:S01]  /*8d20*/  LEA.HI.X.SX32 R21, R9, R6.reuse, 0x1, P0 ;  /* 0x0000000609157211 */ /* 0x080fe200000f0eff */
[----:B------:R-:W-:Y:S01]  /*8d30*/  IMAD R28, R5, 0x5, RZ ;  /* 0x00000005051c7824 */ /* 0x000fe200078e02ff */
[----:B------:R-:W-:Y:S01]  /*8d40*/  LEA.HI.X.SX32 R19, R7, R6, 0x1, P1 ;  /* 0x0000000607137211 */ /* 0x000fe200008f0eff */
[----:B------:R-:W-:Y:S01]  /*8d50*/  IMAD.MOV.U32 R7, RZ, RZ, -0x800000 ;  /* 0xff800000ff077424 */ /* 0x000fe200078e00ff */
[----:B------:R-:W-:Y:S01]  /*8d60*/  MOV R9, 0xff800000 ;  /* 0xff80000000097802 */ /* 0x000fe20000000f00 */
[----:B------:R0:W-:Y:S01]  /*8d70*/  STL.64 [R1+0x718], R20 ;  /* 0x0007181401007387 */ /* 0x0001e20000100a00 */
[----:B------:R-:W-:Y:S01]  /*8d80*/  SHF.R.U32.HI R6, RZ, 0x2, R56 ;  /* 0x00000002ff067819 */ /* 0x000fe20000011638 */
[C---:B------:R-:W-:Y:S01]  /*8d90*/  IMAD R26, R5.reuse, 0x13, RZ ;  /* 0x00000013051a7824 */ /* 0x040fe200078e02ff */
[----:B------:R-:W-:Y:S01]  /*8da0*/  LOP3.LUT P0, RZ, R56, 0x3, RZ, 0xc0, !PT ;  /* 0x0000000338ff7812 */ /* 0x000fe2000780c0ff */
[----:B------:R1:W-:Y:S01]  /*8db0*/  STL.64 [R1+0x710], R18 ;  /* 0x0007101201007387 */ /* 0x0003e20000100a00 */
[----:B------:R-:W-:Y:S01]  /*8dc0*/  LOP3.LUT R6, R52, 0x30, R6, 0x78, !PT ;  /* 0x0000003034067812 */ /* 0x000fe200078e7806 */
[C---:B------:R-:W-:Y:S01]  /*8dd0*/  IMAD R6, R5.reuse, 0x12, RZ ;  /* 0x0000001205067824 */ /* 0x040fe200078e02ff */
[----:B------:R-:W-:Y:S01]  /*8de0*/  ISETP.LT.U32.AND P1, PT, R16, 0x80, !P0 ;  /* 0x000000801000780c */ /* 0x000fe20004721070 */
[----:B------:R-:W-:Y:S01]  /*8df0*/  STL.64 [R1+0x708], R14 ;  /* 0x0007080e01007387 */ /* 0x000fe20000100a00 */
[C---:B------:R-:W-:Y:S01]  /*8e00*/  IMAD R25, R5.reuse, 0x2c, RZ ;  /* 0x0000002c05197824 */ /* 0x040fe200078e02ff */
[C---:B------:R-:W-:Y:S01]  /*8e10*/  SHF.L.U32 R49, R5.reuse, 0x3, RZ ;  /* 0x0000000305317819 */ /* 0x040fe200000006ff */
[C---:B------:R-:W-:Y:S01]  /*8e20*/  IMAD R31, R5.reuse, 0x15, RZ ;  /* 0x00000015051f7824 */ /* 0x040fe200078e02ff */
[----:B------:R2:W-:Y:S01]  /*8e30*/  STL.64 [R1+0x700], R12 ;  /* 0x0007000c01007387 */ /* 0x0005e20000100a00 */
[C---:B0-----:R-:W-:Y:S01]  /*8e40*/  IMAD R20, R5.reuse, 0x26, RZ ;  /* 0x0000002605147824 */ /* 0x041fe200078e02ff */
[-C--:B------:R-:W-:Y:S01]  /*8e50*/  IADD3 R64, P4, R6, R54.reuse, RZ ;  /* 0x0000003606407210 */ /* 0x080fe20007f9e0ff */
[C---:B------:R-:W-:Y:S01]  /*8e60*/  IMAD R21, R5.reuse, 0x28, RZ ;  /* 0x0000002805157824 */ /* 0x040fe200078e02ff */
[----:B------:R0:W-:Y:S01]  /*8e70*/  STL [R1+0x680], R0 ;  /* 0x0006800001007387 */ /* 0x0001e20000100800 */
[C---:B-1----:R-:W-:Y:S01]  /*8e80*/  IMAD R18, R5.reuse, 0x22, RZ ;  /* 0x0000002205127824 */ /* 0x042fe200078e02ff */
[-C--:B------:R-:W-:Y:S01]  /*8e90*/  IADD3 R60, P6, R20, R54.reuse, RZ ;  /* 0x00000036143c7210 */ /* 0x080fe20007fde0ff */
[C---:B------:R-:W-:Y:S01]  /*8ea0*/  IMAD R19, R5.reuse, 0x24, RZ ;  /* 0x0000002405137824 */ /* 0x040fe200078e02ff */
[----:B------:R-:W-:Y:S01]  /*8eb0*/  STL [R1+0x10], R8 ;  /* 0x0000100801007387 */ /* 0x000fe20000100800 */
[-C--:B------:R-:W-:Y:S01]  /*8ec0*/  LEA.HI.X.SX32 R65, R24, R55.reuse, 0x1, P4 ;  /* 0x0000003718417211 */ /* 0x080fe200020f0eff */
[----:B------:R-:W-:Y:S01]  /*8ed0*/  IMAD R27, R5, 0x2e, RZ ;  /* 0x0000002e051b7824 */ /* 0x000fe200078e02ff */
[-C--:B------:R-:W-:Y:S01]  /*8ee0*/  IADD3 R66, P3, R18, R54.reuse, RZ ;  /* 0x0000003612427210 */ /* 0x080fe20007f7e0ff */
[----:B------:R-:W-:Y:S01]  /*8ef0*/  STL [R1+0x14], R7 ;  /* 0x0000140701007387 */ /* 0x000fe20000100800 */
[-C--:B------:R-:W-:Y:S01]  /*8f00*/  IADD3 R62, P5, R19, R54.reuse, RZ ;  /* 0x00000036133e7210 */ /* 0x080fe20007fbe0ff */
[----:B------:R-:W-:Y:S01]  /*8f10*/  IMAD R32, R5, 0xb, RZ ;  /* 0x0000000b05207824 */ /* 0x000fe200078e02ff */
[-C--:B------:R-:W-:Y:S01]  /*8f20*/  LEA.HI.X.SX32 R67, R23, R55.reuse, 0x1, P3 ;  /* 0x0000003717437211 */ /* 0x080fe200018f0eff */
        /* <DEDUP_REMOVED lines=9> */
[----:B------:R-:W-:Y:S01]  /*8fc0*/  IADD3 R24, P6, R25, R54, RZ ;  /* 0x0000003619187210 */ /* 0x000fe20007fde0ff */
[----:B--2---:R-:W-:Y:S01]  /*8fd0*/  IMAD R12, R5, 0x18, RZ ;  /* 0x00000018050c7824 */ /* 0x004fe200078e02ff */
[----:B------:R-:W-:Y:S01]  /*8fe0*/  LEA.HI.X.SX32 R21, R31, R55, 0x1, P3 ;  /* 0x000000371f157211 */ /* 0x000fe200018f0eff */
[----:B------:R-:W-:Y:S01]  /*8ff0*/  STL [R1+0xd8], R9 ;  /* 0x0000d80901007387 */ /* 0x000fe20000100800 */
[C---:B------:R-:W-:Y:S01]  /*9000*/  IMAD R35, R5.reuse, 0x3, RZ ;  /* 0x0000000305237824 */ /* 0x040fe200078e02ff */
[----:B0-----:R-:W-:Y:S01]  /*9010*/  MOV R0, RZ ;  /* 0x000000ff00007202 */ /* 0x001fe20000000f00 */
[C---:B------:R-:W-:Y:S01]  /*9020*/  IMAD R11, R5.reuse, 0xc, RZ ;  /* 0x0000000c050b7824 */ /* 0x040fe200078e02ff */
[----:B------:R-:W-:Y:S01]  /*9030*/  STL [R1+0x628], R8 ;  /* 0x0006280801007387 */ /* 0x000fe20000100800 */
[----:B------:R-:W-:-:S02]  /*9040*/  IMAD R29, R5, 0x30, RZ ;  /* 0x00000030051d7824 */ /* 0x000fc400078e02ff */
[C---:B------:R-:W-:Y:S01]  /*9050*/  IMAD R30, R5.reuse, 0x32, RZ ;  /* 0x00000032051e7824 */ /* 0x040fe200078e02ff */
[----:B------:R-:W-:Y:S01]  /*9060*/  STL [R1+0x62c], R7 ;  /* 0x00062c0701007387 */ /* 0x000fe20000100800 */
[C---:B------:R-:W-:Y:S02]  /*9070*/  IMAD R34, R5.reuse, 0x34, RZ ;  /* 0x0000003405227824 */ /* 0x040fe400078e02ff */
[C---:B------:R-:W-:Y:S01]  /*9080*/  IMAD R13, R5.reuse, 0x1a, RZ ;  /* 0x0000001a050d7824 */ /* 0x040fe200078e02ff */
[----:B------:R-:W-:Y:S01]  /*9090*/  STL [R1+0x630], R9 ;  /* 0x0006300901007387 */ /* 0x000fe20000100800 */
[C---:B------:R-:W-:Y:S02]  /*90a0*/  IMAD R39, R5.reuse, 0x19, RZ ;  /* 0x0000001905277824 */ /* 0x040fe400078e02ff */
        /* <DEDUP_REMOVED lines=18> */
[C---:B------:R-:W-:Y:S01]  /*91d0*/  IMAD.SHL.U32 R50, R5.reuse, 0x4, RZ ;  /* 0x0000000405327824 */ /* 0x040fe200078e00ff */
[----:B------:R-:W-:Y:S01]  /*91e0*/  STL [R1+0x64c], R8 ;  /* 0x00064c0801007387 */ /* 0x000fe20000100800 */
[----:B------:R-:W-:-:S02]  /*91f0*/  IMAD R46, R5, 0x3e, RZ ;  /* 0x0000003e052e7824 */ /* 0x000fc400078e02ff */
[C---:B------:R-:W-:Y:S01]  /*9200*/  IMAD.SHL.U32 R48, R5.reuse, 0x10, RZ ;  /* 0x0000001005307824 */ /* 0x040fe200078e00ff */
[----:B------:R-:W-:Y:S01]  /*9210*/  STL [R1+0x650], R7 ;  /* 0x0006500701007387 */ /* 0x000fe20000100800 */
[----:B------:R-:W-:Y:S02]  /*9220*/  IMAD R47, R5, 0x1f, RZ ;  /* 0x0000001f052f7824 */ /* 0x000fe400078e02ff */
[----:B------:R-:W-:Y:S01]  /*9230*/  IMAD.SHL.U32 R4, R56, 0x40, RZ ;  /* 0x0000004038047824 */ /* 0x000fe200078e00ff */
[----:B------:R-:W-:Y:S04]  /*9240*/  STL [R1+0x654], R9 ;  /* 0x0006540901007387 */ /* 0x000fe80000100800 */
[----:B------:R-:W-:Y:S01]  /*9250*/  STL [R1+0x658], R8 ;  /* 0x0006580801007387 */ /* 0x000fe20000100800 */
[----:B------:R-:W-:-:S03]  /*9260*/  LOP3.LUT R4, R4, 0x3c0, RZ, 0xc0, !PT ;  /* 0x000003c004047812 */ /* 0x000fc600078ec0ff */
[----:B------:R-:W-:Y:S01]  /*9270*/  STL [R1+0x65c], R7 ;  /* 0x00065c0701007387 */ /* 0x000fe20000100800 */
[----:B------:R-:W-:-:S03]  /*9280*/  LOP3.LUT R4, R4, 0x30, R53, 0xf8, !PT ;  /* 0x0000003004047812 */ /* 0x000fc600078ef835 */
[----:B------:R-:W-:Y:S01]  /*9290*/  STL [R1+0x660], R9 ;  /* 0x0006600901007387 */ /* 0x000fe20000100800 */
[----:B------:R-:W-:-:S03]  /*92a0*/  LOP3.LUT R4, R4, 0x10, R56, 0x78, !PT ;  /* 0x0000001004047812 */ /* 0x000fc600078e7838 */
[----:B------:R-:W-:Y:S04]  /*92b0*/  STL [R1+0x664], R8 ;  /* 0x0006640801007387 */ /* 0x000fe80000100800 */
[----:B------:R-:W-:Y:S04]  /*92c0*/  STL [R1+0x668], R7 ;  /* 0x0006680701007387 */ /* 0x000fe80000100800 */
[----:B------:R0:W-:Y:S04]  /*92d0*/  STL [R1+0x670], R9 ;  /* 0x0006700901007387 */ /* 0x0001e80000100800 */
[----:B------:R1:W-:Y:S04]  /*92e0*/  STL [R1+0x674], R8 ;  /* 0x0006740801007387 */ /* 0x0003e80000100800 */
[----:B------:R-:W-:Y:S01]  /*92f0*/  STL [R1+0x67c], RZ ;  /* 0x00067cff01007387 */ /* 0x000fe20000100800 */
[----:B0-----:R-:W-:-:S03]  /*9300*/  MOV R9, 0x3f800000 ;  /* 0x3f80000000097802 */ /* 0x001fc60000000f00 */
[----:B------:R0:W-:Y:S01]  /*9310*/  STL [R1+0x678], R7 ;  /* 0x0006780701007387 */ /* 0x0001e20000100800 */
[----:B-1----:R-:W-:Y:S02]  /*9320*/  IMAD.MOV.U32 R8, RZ, RZ, 0x3f800000 ;  /* 0x3f800000ff087424 */ /* 0x002fe400078e00ff */
[----:B0-----:R-:W-:-:S05]  /*9330*/  IMAD.MOV.U32 R7, RZ, RZ, 0x3f800000 ;  /* 0x3f800000ff077424 */ /* 0x001fca00078e00ff */
        /* <DEDUP_REMOVED lines=30> */
[----:B------:R-:W-:Y:S01]  /*9520*/  STL [R1+0x2a0], RZ ;  /* 0x0002a0ff01007387 */ /* 0x000fe20000100800 */
[----:B0-----:R-:W-:-:S03]  /*9530*/  IMAD R9, R5, 0x16, RZ ;  /* 0x0000001605097824 */ /* 0x001fc600078e02ff */
[----:B------:R0:W-:Y:S01]  /*9540*/  STL [R1+0x6fc], R7 ;  /* 0x0006fc0701007387 */ /* 0x0001e20000100800 */
[----:B-1----:R-:W-:Y:S01]  /*9550*/  IMAD R8, R5, 0x14, RZ ;  /* 0x0000001405087824 */ /* 0x002fe200078e02ff */
[-C--:B------:R-:W-:Y:S02]  /*9560*/  LEA.HI.X.SX32 R25, R9, R55.reuse, 0x1, P6 ;  /* 0x0000003709197211 */ /* 0x080fe400030f0eff */
[----:B------:R-:W-:Y:S02]  /*9570*/  STL [R1+0x2a4], RZ ;  /* 0x0002a4ff01007387 */ /* 0x000fe40000100800 */
[C---:B------:R-:W-:Y:S02]  /*9580*/  IADD3 R18, P5, R8.reuse, R54, RZ ;  /* 0x0000003608127210 */ /* 0x040fe40007fbe0ff */
[----:B------:R-:W-:Y:S01]  /*9590*/  STL [R1+0x2a8], RZ ;  /* 0x0002a8ff01007387 */ /* 0x000fe20000100800 */
[----:B------:R-:W-:Y:S01]  /*95a0*/  LEA.HI.X.SX32 R59, R8, R55, 0x1, P2 ;  /* 0x00000037083b7211 */ /* 0x000fe200010f0eff */
[----:B0-----:R-:W-:-:S02]  /*95b0*/  IMAD R7, R5, 0xa, RZ ;  /* 0x0000000a05077824 */ /* 0x001fc400078e02ff */
[----:B------:R-:W-:Y:S03]  /*95c0*/  STL [R1+0x2ac], RZ ;  /* 0x0002acff01007387 */ /* 0x000fe60000100800 */
[CC--:B------:R-:W-:Y:S01]  /*95d0*/  IADD3 R22, P4, R7.reuse, R54.reuse, RZ ;  /* 0x0000003607167210 */ /* 0x0c0fe20007f9e0ff */
[----:B------:R-:W-:Y:S01]  /*95e0*/  STL [R1+0x280], RZ ;  /* 0x000280ff01007387 */ /* 0x000fe20000100800 */
[-C--:B------:R-:W-:Y:S02]  /*95f0*/  LEA.HI.X.SX32 R19, R7, R55.reuse, 0x1, P5 ;  /* 0x0000003707137211 */ /* 0x080fe400028f0eff */
[----:B------:R-:W-:Y:S01]  /*9600*/  LEA.HI.X.SX32 R23, R28, R55, 0x1, P4 ;  /* 0x000000371c177211 */ /* 0x000fe200020f0eff */
[----:B------:R-:W-:Y:S01]  /*9610*/  STL [R1+0x284], RZ ;  /* 0x000284ff01007387 */ /* 0x000fe20000100800 */
[----:B------:R-:W-:-:S03]  /*9620*/  IADD3 R26, P5, R9, R54, RZ ;  /* 0x00000036091a7210 */ /* 0x000fc60007fbe0ff */
        /* <DEDUP_REMOVED lines=229> */
[----:B------:R-:W-:Y:S04]  /*a480*/  STL.64 [R1+0x870], R66 ;  /* 0x0008704201007387 */ /* 0x000fe80000100a00 */
[----:B------:R-:W-:Y:S04]  /*a490*/  STL.64 [R1+0x8b0], R64 ;  /* 0x0008b04001007387 */ /* 0x000fe80000100a00 */
[----:B------:R-:W-:Y:S04]  /*a4a0*/  STL.64 [R1+0x868], R62 ;  /* 0x0008683e01007387 */ /* 0x000fe80000100a00 */
[----:B------:R0:W-:Y:S04]  /*a4b0*/  STL.64 [R1+0x8d0], R22 ;  /* 0x0008d01601007387 */ /* 0x0001e80000100a00 */
[----:B------:R-:W-:Y:S04]  /*a4c0*/  STL.64 [R1+0x860], R60 ;  /* 0x0008603c01007387 */ /* 0x000fe80000100a00 */
[----:B------:R1:W-:Y:S01]  /*a4d0*/  STL.64 [R1+0x8a8], R18 ;  /* 0x0008a81201007387 */ /* 0x0003e20000100a00 */
[----:B0-----:R-:W-:-:S03]  /*a4e0*/  IADD3 R22, P4, R27, R54, RZ ;  /* 0x000000361b167210 */ /* 0x001fc60007f9e0ff */
[----:B------:R0:W-:Y:S01]  /*a4f0*/  STL.64 [R1+0x850], R20 ;  /* 0x0008501401007387 */ /* 0x0001e20000100a00 */
[-C--:B------:R-:W-:Y:S02]  /*a500*/  LEA.HI.X.SX32 R27, R32, R55.reuse, 0x1, P5 ;  /* 0x00000037201b7211 */ /* 0x080fe400028f0eff */
[-C--:B------:R-:W-:Y:S01]  /*a510*/  LEA.HI.X.SX32 R23, R33, R55.reuse, 0x1, P4 ;  /* 0x0000003721177211 */ /* 0x080fe200020f0eff */
[----:B------:R-:W-:Y:S01]  /*a520*/  STL.64 [R1+0x858], R58 ;  /* 0x0008583a01007387 */ /* 0x000fe20000100a00 */
[-C--:B------:R-:W-:Y:S02]  /*a530*/  IADD3 R6, P5, R10, R54.reuse, RZ ;  /* 0x000000360a067210 */ /* 0x080fe40007fbe0ff */
[-C--:B-1----:R-:W-:Y:S01]  /*a540*/  IADD3 R18, P2, R29, R54.reuse, RZ ;  /* 0x000000361d127210 */ /* 0x082fe20007f5e0ff */
[----:B------:R1:W-:Y:S01]  /*a550*/  STL.64 [R1+0x848], R24 ;  /* 0x0008481801007387 */ /* 0x0003e20000100a00 */
[-C--:B------:R-:W-:Y:S02]  /*a560*/  LEA.HI.X.SX32 R7, R35, R55.reuse, 0x1, P5 ;  /* 0x0000003723077211 */ /* 0x080fe400028f0eff */
[----:B------:R-:W-:Y:S01]  /*a570*/  LEA.HI.X.SX32 R19, R12, R55, 0x1, P2 ;  /* 0x000000370c137211 */ /* 0x000fe200010f0eff */
[----:B------:R-:W-:Y:S01]  /*a580*/  STL.64 [R1+0x8a0], R26 ;  /* 0x0008a01a01007387 */ /* 0x000fe20000100a00 */
[----:B0-----:R-:W-:-:S03]  /*a590*/  IADD3 R20, P3, R30, R54, RZ ;  /* 0x000000361e147210 */ /* 0x001fc60007f7e0ff */
[----:B------:R0:W-:Y:S01]  /*a5a0*/  STL.64 [R1+0x840], R22 ;  /* 0x0008401601007387 */ /* 0x0001e20000100a00 */
[-C--:B------:R-:W-:Y:S02]  /*a5b0*/  LEA.HI.X.SX32 R21, R39, R55.reuse, 0x1, P3 ;  /* 0x0000003727157211 */ /* 0x080fe400018f0eff */
[-C--:B-1----:R-:W-:Y:S01]  /*a5c0*/  IADD3 R24, P6, R11, R54.reuse, RZ ;  /* 0x000000360b187210 */ /* 0x082fe20007fde0ff */
[----:B------:R1:W-:Y:S03]  /*a5d0*/  STL.64 [R1+0x8e0], R6 ;  /* 0x0008e00601007387 */ /* 0x0003e60000100a00 */
[----:B------:R-:W-:Y:S02]  /*a5e0*/  LEA.HI.X.SX32 R25, R10, R55, 0x1, P6 ;  /* 0x000000370a197211 */ /* 0x000fe400030f0eff */
[-C--:B------:R-:W-:Y:S02]  /*a5f0*/  IADD3 R8, P6, R36, R54.reuse, RZ ;  /* 0x0000003624087210 */ /* 0x080fe40007fde0ff */
[----:B0-----:R-:W-:-:S02]  /*a600*/  IADD3 R22, P4, R12, R54, RZ ;  /* 0x000000360c167210 */ /* 0x001fc40007f9e0ff */
[-C--:B------:R-:W-:Y:S02]  /*a610*/  LEA.HI.X.SX32 R9, R42, R55.reuse, 0x1, P6 ;  /* 0x000000372a097211 */ /* 0x080fe400030f0eff */
[----:B------:R-:W-:Y:S02]  /*a620*/  LEA.HI.X.SX32 R23, R11, R55, 0x1, P4 ;  /* 0x000000370b177211 */ /* 0x000fe400020f0eff */
[----:B-1----:R-:W-:-:S03]  /*a630*/  IADD3 R6, P5, R34, R54, RZ ;  /* 0x0000003622067210 */ /* 0x002fc60007fbe0ff */
[----:B------:R0:W-:Y:S01]  /*a640*/  STL.64 [R1+0x898], R22 ;  /* 0x0008981601007387 */ /* 0x0001e20000100a00 */
[----:B------:R-:W-:-:S03]  /*a650*/  LEA.HI.X.SX32 R7, R13, R55, 0x1, P5 ;  /* 0x000000370d077211 */ /* 0x000fc600028f0eff */
[----:B------:R-:W-:Y:S04]  /*a660*/  STL.64 [R1+0x8c8], R24 ;  /* 0x0008c81801007387 */ /* 0x000fe80000100a00 */
[----:B------:R1:W-:Y:S01]  /*a670*/  STL.64 [R1+0x838], R18 ;  /* 0x0008381201007387 */ /* 0x0003e20000100a00 */
[----:B0-----:R-:W-:-:S03]  /*a680*/  IADD3 R22, P4, R13, R54, RZ ;  /* 0x000000360d167210 */ /* 0x001fc60007f9e0ff */
[----:B------:R0:W-:Y:S01]  /*a690*/  STL.64 [R1+0x830], R20 ;  /* 0x0008301401007387 */ /* 0x0001e20000100a00 */
[----:B------:R-:W-:-:S03]  /*a6a0*/  LEA.HI.X.SX32 R23, R40, R55, 0x1, P4 ;  /* 0x0000003728177211 */ /* 0x000fc600020f0eff */
[----:B------:R2:W-:Y:S01]  /*a6b0*/  STL.64 [R1+0x828], R6 ;  /* 0x0008280601007387 */ /* 0x0005e20000100a00 */
[-C--:B------:R-:W-:Y:S02]  /*a6c0*/  IADD3 R10, P4, R14, R54.reuse, RZ ;  /* 0x000000360e0a7210 */ /* 0x080fe40007f9e0ff */
[-C--:B-1----:R-:W-:Y:S01]  /*a6d0*/  IADD3 R18, P2, R37, R54.reuse, RZ ;  /* 0x0000003625127210 */ /* 0x082fe20007f5e0ff */
[----:B------:R-:W-:Y:S01]  /*a6e0*/  STL.64 [R1+0x890], R22 ;  /* 0x0008901601007387 */ /* 0x000fe20000100a00 */
[-C--:B------:R-:W-:Y:S02]  /*a6f0*/  LEA.HI.X.SX32 R11, R43, R55.reuse, 0x1, P4 ;  /* 0x000000372b0b7211 */ /* 0x080fe400020f0eff */
[CC--:B------:R-:W-:Y:S01]  /*a700*/  LEA.HI.X.SX32 R19, R15.reuse, R55.reuse, 0x1, P2 ;  /* 0x000000370f137211 */ /* 0x0c0fe200010f0eff */
[----:B------:R1:W-:Y:S01]  /*a710*/  STL.64 [R1+0x820], R8 ;  /* 0x0008200801007387 */ /* 0x0003e20000100a00 */
[-C--:B0-----:R-:W-:Y:S02]  /*a720*/  IADD3 R20, P3, R38, R54.reuse, RZ ;  /* 0x0000003626147210 */ /* 0x081fe40007f7e0ff */
[----:B--2---:R-:W-:Y:S01]  /*a730*/  IADD3 R6, P5, R15, R54, RZ ;  /* 0x000000360f067210 */ /* 0x004fe20007fbe0ff */
[----:B------:R0:W-:Y:S01]  /*a740*/  STL.64 [R1+0x8c0], R10 ;  /* 0x0008c00a01007387 */ /* 0x0001e20000100a00 */
[----:B------:R-:W-:-:S02]  /*a750*/  LEA.HI.X.SX32 R21, R44, R55, 0x1, P3 ;  /* 0x000000372c157211 */ /* 0x000fc400018f0eff */
[-C--:B------:R-:W-:Y:S02]  /*a760*/  LEA.HI.X.SX32 R7, R14, R55.reuse, 0x1, P5 ;  /* 0x000000370e077211 */ /* 0x080fe400028f0eff */
[-C--:B------:R-:W-:Y:S02]  /*a770*/  LEA R12, P3, R5, R54.reuse, 0x3 ;  /* 0x00000036050c7211 */ /* 0x080fe400078618ff */
[-C--:B-1----:R-:W-:Y:S01]  /*a780*/  IADD3 R8, P6, R41, R54.reuse, RZ ;  /* 0x0000003629087210 */ /* 0x082fe20007fde0ff */
[----:B------:R1:W-:Y:S01]  /*a790*/  STL.64 [R1+0x888], R6 ;  /* 0x0008880601007387 */ /* 0x0003e20000100a00 */
[-C--:B------:R-:W-:Y:S02]  /*a7a0*/  LEA.HI.X.SX32 R13, R50, R55.reuse, 0x1, P3 ;  /* 0x00000037320d7211 */ /* 0x080fe400018f0eff */
[C---:B------:R-:W-:Y:S01]  /*a7b0*/  LEA.HI.X.SX32 R9, R16.reuse, R55, 0x1, P6 ;  /* 0x0000003710097211 */ /* 0x040fe200030f0eff */
[----:B------:R2:W-:Y:S01]  /*a7c0*/  STL.64 [R1+0x818], R18 ;  /* 0x0008181201007387 */ /* 0x0005e20000100a00 */
[----:B0-----:R-:W-:-:S04]  /*a7d0*/  IADD3 R10, P4, R16, R54, RZ ;  /* 0x00000036100a7210 */ /* 0x001fc80007f9e0ff */
[----:B------:R-:W-:Y:S02]  /*a7e0*/  LEA.HI.X.SX32 R11, R45, R55, 0x1, P4 ;  /* 0x000000372d0b7211 */ /* 0x000fe400020f0eff */
[----:B-1----:R-:W-:-:S03]  /*a7f0*/  IADD3 R6, P5, R17, R54, RZ ;  /* 0x0000003611067210 */ /* 0x002fc60007fbe0ff */
[----:B------:R0:W-:Y:S01]  /*a800*/  STL.64 [R1+0x880], R10 ;  /* 0x0008800a01007387 */ /* 0x0001e20000100a00 */
[CC--:B------:R-:W-:Y:S02]  /*a810*/  LEA.HI.X.SX32 R7, R5.reuse, R55.reuse, 0x1, P5 ;  /* 0x0000003705077211 */ /* 0x0c0fe400028f0eff */
[-C--:B--2---:R-:W-:Y:S01]  /*a820*/  LEA R18, P2, R5, R54.reuse, 0x2 ;  /* 0x0000003605127211 */ /* 0x084fe200078410ff */
[----:B------:R-:W-:Y:S03]  /*a830*/  STL.64 [R1+0x810], R20 ;  /* 0x0008101401007387 */ /* 0x000fe60000100a00 */
[----:B------:R-:W-:Y:S01]  /*a840*/  LEA.HI.X.SX32 R19, R17, R55, 0x1, P2 ;  /* 0x0000003711137211 */ /* 0x000fe200010f0eff */
[----:B------:R1:W-:Y:S01]  /*a850*/  STL.64 [R1+0x808], R8 ;  /* 0x0008080801007387 */ /* 0x0003e20000100a00 */
[----:B0-----:R-:W-:-:S03]  /*a860*/  LEA R10, P4, R5, R54, 0x4 ;  /* 0x00000036050a7211 */ /* 0x001fc600078820ff */
[----:B------:R0:W-:Y:S01]  /*a870*/  STL.64 [R1+0x8f0], R6 ;  /* 0x0008f00601007387 */ /* 0x0001e20000100a00 */
[----:B------:R-:W-:-:S03]  /*a880*/  LEA.HI.X.SX32 R11, R49, R55, 0x1, P4 ;  /* 0x00000037310b7211 */ /* 0x000fc600020f0eff */
[----:B------:R-:W-:Y:S01]  /*a890*/  STL.64 [R1+0x8e8], R18 ;  /* 0x0008e81201007387 */ /* 0x000fe20000100a00 */
[----:B-1----:R-:W-:-:S03]  /*a8a0*/  LEA R8, P6, R5, R54, 0x5 ;  /* 0x0000003605087211 */ /* 0x002fc600078c28ff */
[----:B------:R-:W-:Y:S01]  /*a8b0*/  STL.64 [R1+0x8d8], R12 ;  /* 0x0008d80c01007387 */ /* 0x000fe20000100a00 */
[----:B------:R-:W-:Y:S02]  /*a8c0*/  LOP3.LUT R5, R52, 0x20, RZ, 0x3c, !PT ;  /* 0x0000002034057812 */ /* 0x000fe400078e3cff */
[----:B0-----:R-:W-:Y:S01]  /*a8d0*/  IADD3 R6, P5, R46, R54, RZ ;  /* 0x000000362e067210 */ /* 0x001fe20007fbe0ff */
[----:B------:R-:W-:Y:S01]  /*a8e0*/  STL.64 [R1+0x8b8], R10 ;  /* 0x0008b80a01007387 */ /* 0x000fe20000100a00 */
[-C--:B------:R-:W-:Y:S02]  /*a8f0*/  LEA.HI.X.SX32 R9, R48, R55.reuse, 0x1, P6 ;  /* 0x0000003730097211 */ /* 0x080fe400030f0eff */
[----:B------:R-:W-:Y:S01]  /*a900*/  LEA.HI.X.SX32 R7, R47, R55, 0x1, P5 ;  /* 0x000000372f077211 */ /* 0x000fe200028f0eff */
[----:B------:R-:W-:Y:S01]  /*a910*/  STL [R1+0x50c], RZ ;  /* 0x00050cff01007387 */ /* 0x000fe20000100800 */
[----:B------:R-:W-:Y:S02]  /*a920*/  LOP3.LUT R5, R52, 0x50, RZ, 0x3c, !PT ;  /* 0x0000005034057812 */ /* 0x000fe400078e3cff */
[----:B------:R-:W-:Y:S01]  /*a930*/  LOP3.LUT R5, R3, 0x20, RZ, 0x3c, !PT ;  /* 0x0000002003057812 */ /* 0x000fe200078e3cff */
[----:B------:R-:W-:Y:S01]  /*a940*/  STL.64 [R1+0x878], R8 ;  /* 0x0008780801007387 */ /* 0x000fe20000100a00 */
[----:B------:R-:W-:-:S02]  /*a950*/  LOP3.LUT R5, R4, 0x20, RZ, 0x3c, !PT ;  /* 0x0000002004057812 */ /* 0x000fc400078e3cff */
[----:B------:R-:W-:Y:S01]  /*a960*/  LOP3.LUT R4, R51, 0x40, RZ, 0x3c, !PT ;  /* 0x0000004033047812 */ /* 0x000fe200078e3cff */
[----:B------:R0:W-:Y:S04]  /*a970*/  STL.64 [R1+0x800], R6 ;  /* 0x0008000601007387 */ /* 0x0001e80000100a00 */
[----:B------:R1:W-:Y:S04]  /*a980*/  STL [R1+0x520], RZ ;  /* 0x000520ff01007387 */ /* 0x0003e80000100800 */
[----:B------:R1:W-:Y:S04]  /*a990*/  STL [R1+0x524], RZ ;  /* 0x000524ff01007387 */ /* 0x0003e80000100800 */
[----:B------:R1:W-:Y:S01]  /*a9a0*/  STL [R1+0x528], RZ ;  /* 0x000528ff01007387 */ /* 0x0003e20000100800 */
[----:B0-----:R-:W-:-:S02]  /*a9b0*/  LOP3.LUT R6, R52, 0x10, RZ, 0x3c, !PT ;  /* 0x0000001034067812 */ /* 0x001fc400078e3cff */
[C---:B------:R-:W-:Y:S01]  /*a9c0*/  LOP3.LUT R7, R52.reuse, 0x30, RZ, 0x3c, !PT ;  /* 0x0000003034077812 */ /* 0x040fe200078e3cff */
[----:B------:R1:W-:Y:S01]  /*a9d0*/  STL [R1+0x52c], RZ ;  /* 0x00052cff01007387 */ /* 0x0003e20000100800 */
[C---:B------:R-:W-:Y:S02]  /*a9e0*/  LOP3.LUT R6, R52.reuse, 0x40, RZ, 0x3c, !PT ;  /* 0x0000004034067812 */ /* 0x040fe400078e3cff */
[C---:B------:R-:W-:Y:S01]  /*a9f0*/  LOP3.LUT R7, R52.reuse, 0x60, RZ, 0x3c, !PT ;  /* 0x0000006034077812 */ /* 0x040fe200078e3cff */
[----:B------:R1:W-:Y:S01]  /*aa00*/  STL [R1+0x530], RZ ;  /* 0x000530ff01007387 */ /* 0x0003e20000100800 */
[----:B------:R-:W-:Y:S02]  /*aa10*/  LOP3.LUT R6, R52, 0x70, RZ, 0x3c, !PT ;  /* 0x0000007034067812 */ /* 0x000fe400078e3cff */
[C---:B------:R-:W-:Y:S01]  /*aa20*/  LOP3.LUT R7, R3.reuse, 0x40, RZ, 0x3c, !PT ;  /* 0x0000004003077812 */ /* 0x040fe200078e3cff */
[----:B------:R1:W-:Y:S01]  /*aa30*/  STL [R1+0x534], RZ ;  /* 0x000534ff01007387 */ /* 0x0003e20000100800 */
[----:B------:R-:W-:-:S03]  /*aa40*/  LOP3.LUT R6, R3, 0x60, RZ, 0x3c, !PT ;  /* 0x0000006003067812 */ /* 0x000fc600078e3cff */
[----:B------:R1:W-:Y:S04]  /*aa50*/  STL [R1+0x538], RZ ;  /* 0x000538ff01007387 */ /* 0x0003e80000100800 */
        /* <DEDUP_REMOVED lines=9> */
[----:B------:R1:W-:Y:S04]  /*aaf0*/  STL [R1+0x8fc], R4 ;  /* 0x0008fc0401007387 */ /* 0x0003e80000100800 */
[----:B------:R1:W-:Y:S02]  /*ab00*/  STL [R1+0x8f8], R5 ;  /* 0x0008f80501007387 */ /* 0x0003e40000100800 */
.L_x_1:
[----:B-1----:R-:W2:Y:S04]  /*ab10*/  LDL.64 R4, [R1+0x5d8] ;  /* 0x0005d80001047983 */ /* 0x002ea80000100a00 */
[----:B------:R-:W3:Y:S04]  /*ab20*/  LDL.64 R6, [R1+0x8f0] ;  /* 0x0008f00001067983 */ /* 0x000ee80000100a00 */
[----:B------:R-:W4:Y:S04]  /*ab30*/  LDL.64 R12, [R1+0x8d8] ;  /* 0x0008d800010c7983 */ /* 0x000f280000100a00 */
        /* <DEDUP_REMOVED lines=9> */
[----:B------:R-:W-:Y:S04]  /*abd0*/  STL [R1+0xc7c], R0 ;  /* 0x000c7c0001007387 */ /* 0x000fe80000100800 */
[----:B------:R-:W-:Y:S04]  /*abe0*/  STL [R1+0xc78], R108 ;  /* 0x000c786c01007387 */ /* 0x000fe80000100800 */
[----:B------:R-:W-:Y:S04]  /*abf0*/  STL [R1+0xc74], R109 ;  /* 0x000c746d01007387 */ /* 0x000fe80000100800 */
[----:B------:R-:W-:Y:S04]  /*ac00*/  STL [R1+0xc70], R110 ;  /* 0x000c706e01007387 */ /* 0x000fe80000100800 */
[----:B------:R0:W-:Y:S04]  /*ac10*/  STL [R1+0xc6c], R111 ;  /* 0x000c6c6f01007387 */ /* 0x0001e80000100800 */
        /* <DEDUP_REMOVED lines=15> */
[----:B------:R-:W4:Y:S01]  /*ad10*/  LDL.64 R46, [R1+0x880] ;  /* 0x00088000012e7983 */ /* 0x000f220000100a00 */
[----:B--2---:R-:W-:-:S04]  /*ad20*/  IMAD.WIDE R4, R112, 0x2, R4 ;  /* 0x0000000270047825 */ /* 0x004fc800078e0204 */
[C---:B---3--:R-:W-:Y:S02]  /*ad30*/  IMAD.WIDE R6, R112.reuse, 0x2, R6 ;  /* 0x0000000270067825 */ /* 0x048fe400078e0206 */
[----:B------:R1:W2:Y:S02]  /*ad40*/  LDG.E.U16 R4, [R4.64] ;  /* 0x0000000404047981 */ /* 0x0002a4000c1e1500 */
[----:B----4-:R-:W-:-:S04]  /*ad50*/  IMAD.WIDE R12, R112, 0x2, R12 ;  /* 0x00000002700c7825 */ /* 0x010fc800078e020c */
[C---:B------:R-:W-:Y:S01]  /*ad60*/  IMAD.WIDE R8, R112.reuse, 0x2, R8 ;  /* 0x0000000270087825 */ /* 0x040fe200078e0208 */
[----:B-1----:R1:W3:Y:S03]  /*ad70*/  LDG.E.U16 R5, [R6.64] ;  /* 0x0000000406057981 */ /* 0x0022e6000c1e1500 */
[----:B------:R-:W-:-:S05]  /*ad80*/  IMAD.WIDE R14, R112, 0x2, R14 ;  /* 0x00000002700e7825 */ /* 0x000fca00078e020e */
[----:B------:R4:W2:Y:S01]  /*ad90*/  LDG.E.U16 R19, [R14.64] ;  /* 0x000000040e137981 */ /* 0x0008a2000c1e1500 */
[----:B-1----:R-:W-:-:S03]  /*ada0*/  IMAD.WIDE R6, R112, 0x2, R16 ;  /* 0x0000000270067825 */ /* 0x002fc600078e0210 */
[----:B------:R1:W2:Y:S01]  /*adb0*/  LDG.E.U16 R16, [R12.64] ;  /* 0x000000040c107981 */ /* 0x0002a2000c1e1500 */
[----:B----4-:R-:W-:-:S03]  /*adc0*/  IMAD.WIDE R14, R112, 0x2, R32 ;  /* 0x00000002700e7825 */ /* 0x010fc600078e0220 */
[----:B------:R-:W4:Y:S04]  /*add0*/  LDL.64 R32, [R1+0x828] ;  /* 0x0008280001207983 */ /* 0x000f280000100a00 */
[----:B-1----:R1:W2:Y:S01]  /*ade0*/  LDG.E.U16 R13, [R8.64] ;  /* 0x00000004080d7981 */ /* 0x0022a2000c1e1500 */
[----:B------:R-:W-:-:S03]  /*adf0*/  IMAD.WIDE R10, R112, 0x2, R10 ;  /* 0x00000002700a7825 */ /* 0x000fc600078e020a */
[----:B------:R0:W2:Y:S01]  /*ae00*/  LDG.E.U16 R14, [R14.64] ;  /* 0x000000040e0e7981 */ /* 0x0000a2000c1e1500 */
[----:B------:R-:W-:-:S03]  /*ae10*/  IMAD.WIDE R24, R112, 0x2, R24 ;  /* 0x0000000270187825 */ /* 0x000fc600078e0218 */
[----:B------:R0:W2:Y:S04]  /*ae20*/  LDG.E.U16 R11, [R10.64] ;  /* 0x000000040a0b7981 */ /* 0x0000a8000c1e1500 */
[----:B-1----:R1:W2:Y:S01]  /*ae30*/  LDG.E.U16 R9, [R6.64] ;  /* 0x0000000406097981 */ /* 0x0022a2000c1e1500 */
[----:B------:R-:W-:-:S03]  /*ae40*/  IMAD.WIDE R22, R112, 0x2, R22 ;  /* 0x0000000270167825 */ /* 0x000fc600078e0216 */
[----:B0-----:R0:W2:Y:S01]  /*ae50*/  LDG.E.U16 R10, [R24.64] ;  /* 0x00000004180a7981 */ /* 0x0010a2000c1e1500 */
[----:B-1----:R-:W-:-:S03]  /*ae60*/  IMAD.WIDE R6, R112, 0x2, R34 ;  /* 0x0000000270067825 */ /* 0x002fc600078e0222 */
[----:B------:R1:W2:Y:S04]  /*ae70*/  LDG.E.U16 R18, [R22.64] ;  /* 0x0000000416127981 */ /* 0x0002a8000c1e1500 */
[----:B------:R-:W2:Y:S01]  /*ae80*/  LDL.64 R34, [R1+0x830] ;  /* 0x0008300001227983 */ /* 0x000ea20000100a00 */
[----:B0-----:R-:W-:-:S03]  /*ae90*/  IMAD.WIDE R24, R112, 0x2, R44 ;  /* 0x0000000270187825 */ /* 0x001fc600078e022c */
[----:B------:R0:W3:Y:S01]  /*aea0*/  LDG.E.U16 R6, [R6.64] ;  /* 0x0000000406067981 */ /* 0x0000e2000c1e1500 */
[----:B-1----:R-:W-:-:S03]  /*aeb0*/  IMAD.WIDE R22, R112, 0x2, R42 ;  /* 0x0000000270167825 */ /* 0x002fc600078e022a */
[----:B------:R-:W3:Y:S04]  /*aec0*/  LDL.64 R44, [R1+0x840] ;  /* 0x00084000012c7983 */ /* 0x000ee80000100a00 */
[----:B------:R-:W3:Y:S01]  /*aed0*/  LDL.64 R42, [R1+0x800] ;  /* 0x00080000012a7983 */ /* 0x000ee20000100a00 */
[----:B------:R-:W-:-:S03]  /*aee0*/  IMAD.WIDE R28, R112, 0x2, R28 ;  /* 0x00000002701c7825 */ /* 0x000fc600078e021c */
[----:B0-----:R0:W3:Y:S01]  /*aef0*/  LDG.E.U16 R7, [R24.64] ;  /* 0x0000000418077981 */ /* 0x0010e2000c1e1500 */
[----:B------:R-:W-:-:S03]  /*af00*/  IMAD.WIDE R26, R112, 0x2, R26 ;  /* 0x00000002701a7825 */ /* 0x000fc600078e021a */
[----:B------:R4:W3:Y:S01]  /*af10*/  LDG.E.U16 R12, [R28.64] ;  /* 0x000000041c0c7981 */ /* 0x0008e2000c1e1500 */
[----:B------:R-:W-:-:S03]  /*af20*/  IMAD.WIDE R20, R112, 0x2, R20 ;  /* 0x0000000270147825 */ /* 0x000fc600078e0214 */
[----:B------:R2:W3:Y:S01]  /*af30*/  LDG.E.U16 R8, [R26.64] ;  /* 0x000000041a087981 */ /* 0x0004e2000c1e1500 */
[----:B0-----:R-:W-:-:S03]  /*af40*/  IMAD.WIDE R24, R112, 0x2, R56 ;  /* 0x0000000270187825 */ /* 0x001fc600078e0238 */
[----:B------:R0:W3:Y:S04]  /*af50*/  LDG.E.U16 R15, [R20.64] ;  /* 0x00000004140f7981 */ /* 0x0000e8000c1e1500 */
[----:B------:R1:W3:Y:S01]  /*af60*/  LDG.E.U16 R17, [R22.64] ;  /* 0x0000000416117981 */ /* 0x0002e2000c1e1500 */
[----:B0-----:R-:W-:-:S05]  /*af70*/  IMAD.WIDE R20, R112, 0x2, R30 ;  /* 0x0000000270147825 */ /* 0x001fca00078e021e */
[----:B------:R0:W3:Y:S01]  /*af80*/  LDG.E.U16 R30, [R20.64] ;  /* 0x00000004141e7981 */ /* 0x0000e2000c1e1500 */
[----:B-1----:R-:W-:-:S04]  /*af90*/  IMAD.WIDE R22, R112, 0x2, R58 ;  /* 0x0000000270167825 */ /* 0x002fc800078e023a */
[----:B0-----:R-:W-:-:S05]  /*afa0*/  IMAD.WIDE R20, R112, 0x2, R60 ;  /* 0x0000000270147825 */ /* 0x001fca00078e023c */
[----:B------:R0:W3:Y:S02]  /*afb0*/  LDG.E.U16 R31, [R20.64] ;  /* 0x00000004141f7981 */ /* 0x0000e4000c1e1500 */
[C---:B0-----:R-:W-:Y:S02]  /*afc0*/  IMAD.WIDE R20, R112.reuse, 0x2, R54 ;  /* 0x0000000270147825 */ /* 0x041fe400078e0236 */
[----:B------:R-:W-:Y:S04]  /*afd0*/  STL [R1+0x928], R112 ;  /* 0x0009287001007387 */ /* 0x000fe80000100800 */
[----:B------:R-:W3:Y:S04]  /*afe0*/  LDL R111, [R1+0x568] ;  /* 0x00056800016f7983 */ /* 0x000ee80000100800 */
[----:B------:R-:W3:Y:S01]  /*aff0*/  LDL R110, [R1+0x8fc] ;  /* 0x0008fc00016e7983 */ /* 0x000ee20000100800 */
[----:B----4-:R-:W-:-:S03]  /*b000*/  IMAD.WIDE R28, R112, 0x2, R32 ;  /* 0x00000002701c7825 */ /* 0x010fc600078e0220 */
[----:B------:R0:W4:Y:S04]  /*b010*/  LDG.E.U16 R33, [R24.64] ;  /* 0x0000000418217981 */ /* 0x000128000c1e1500 */
[----:B------:R1:W4:Y:S01]  /*b020*/  LDG.E.U16 R32, [R22.64] ;  /* 0x0000000416207981 */ /* 0x000322000c1e1500 */
[----:B0-----:R-:W-:-:S04]  /*b030*/  IMAD.WIDE R24, R112, 0x2, R40 ;  /* 0x0000000270187825 */ /* 0x001fc800078e0228 */
[C---:B--2---:R-:W-:Y:S02]  /*b040*/  IMAD.WIDE R26, R112.reuse, 0x2, R34 ;  /* 0x00000002701a7825 */ /* 0x044fe400078e0222 */
[----:B------:R0:W2:Y:S04]  /*b050*/  LDG.E.U16 R35, [R28.64] ;  /* 0x000000041c237981 */ /* 0x0000a8000c1e1500 */
[----:B------:R0:W2:Y:S01]  /*b060*/  LDG.E.U16 R34, [R26.64] ;  /* 0x000000041a227981 */ /* 0x0000a2000c1e1500 */
[----:B-1----:R-:W-:-:S04]  /*b070*/  IMAD.WIDE R22, R112, 0x2, R52 ;  /* 0x0000000270167825 */ /* 0x002fc800078e0234 */
[C---:B0-----:R-:W-:Y:S02]  /*b080*/  IMAD.WIDE R26, R112.reuse, 0x2, R38 ;  /* 0x00000002701a7825 */ /* 0x041fe400078e0226 */
[----:B------:R0:W2:Y:S02]  /*b090*/  LDG.E.U16 R38, [R24.64] ;  /* 0x0000000418267981 */ /* 0x0000a4000c1e1500 */
[C---:B------:R-:W-:Y:S02]  /*b0a0*/  IMAD.WIDE R28, R112.reuse, 0x2, R36 ;  /* 0x00000002701c7825 */ /* 0x040fe400078e0224 */
[----:B------:R3:W2:Y:S04]  /*b0b0*/  LDG.E.U16 R39, [R26.64] ;  /* 0x000000041a277981 */ /* 0x0006a8000c1e1500 */
[----:B------:R1:W2:Y:S04]  /*b0c0*/  LDG.E.U16 R36, [R20.64] ;  /* 0x0000000414247981 */ /* 0x0002a8000c1e1500 */
[----:B------:R1:W2:Y:S01]  /*b0d0*/  LDG.E.U16 R37, [R22.64] ;  /* 0x0000000416257981 */ /* 0x0002a2000c1e1500 */
[----:B0-----:R-:W-:-:S03]  /*b0e0*/  IMAD.WIDE R24, R112, 0x2, R46 ;  /* 0x0000000270187825 */ /* 0x001fc600078e022e */
[----:B------:R0:W2:Y:S01]  /*b0f0*/  LDG.E.U16 R40, [R28.64] ;  /* 0x000000041c287981 */ /* 0x0000a2000c1e1500 */
[----:B-1----:R-:W-:-:S04]  /*b100*/  IMAD.WIDE R20, R112, 0x2, R50 ;  /* 0x0000000270147825 */ /* 0x002fc800078e0232 */
[C---:B------:R-:W-:Y:S02]  /*b110*/  IMAD.WIDE R22, R112.reuse, 0x2, R48 ;  /* 0x0000000270167825 */ /* 0x040fe400078e0230 */
[----:B------:R1:W2:Y:S02]  /*b120*/  LDG.E.U16 R20, [R20.64] ;  /* 0x0000000414147981 */ /* 0x0002a4000c1e1500 */
[C---:B---3--:R-:W-:Y:S02]  /*b130*/  IMAD.WIDE R26, R112.reuse, 0x2, R44 ;  /* 0x00000002701a7825 */ /* 0x048fe400078e022c */
[----:B------:R3:W2:Y:S02]  /*b140*/  LDG.E.U16 R22, [R22.64] ;  /* 0x0000000416167981 */ /* 0x0006a4000c1e1500 */
[----:B0-----:R-:W-:Y:S02]  /*b150*/  IMAD.WIDE R28, R112, 0x2, R42 ;  /* 0x00000002701c7825 */ /* 0x001fe400078e022a */
[----:B-1----:R0:W2:Y:S04]  /*b160*/  LDG.E.U16 R21, [R24.64] ;  /* 0x0000000418157981 */ /* 0x0020a8000c1e1500 */
[----:B---3--:R-:W3:Y:S04]  /*b170*/  LDG.E.U16 R23, [R26.64] ;  /* 0x000000041a177981 */ /* 0x008ee8000c1e1500 */
[----:B0-----:R-:W3:Y:S04]  /*b180*/  LDG.E.U16 R24, [R28.64] ;  /* 0x000000041c187981 */ /* 0x001ee8000c1e1500 */
[----:B------:R-:W0:Y:S04]  /*b190*/  S2R R43, SR_TID.X ;  /* 0x00000000002b7919 */ /* 0x000e280000002100 */
[----:B------:R-:W1:Y:S01]  /*b1a0*/  S2R R41, SR_TID.X ;  /* 0x0000000000297919 */ /* 0x000e620000002100 */
[----:B0-----:R-:W-:-:S02]  /*b1b0*/  LOP3.LUT R43, R43, 0x1ff, RZ, 0xc0, !PT ;  /* 0x000001ff2b2b7812 */ /* 0x001fc400078ec0ff */
[----:B-1----:R-:W-:-:S03]  /*b1c0*/  LOP3.LUT R42, R41, 0x1ff, RZ, 0xc0, !PT ;  /* 0x000001ff292a7812 */ /* 0x002fc600078ec0ff */
[----:B------:R-:W-:Y:S01]  /*b1d0*/  IMAD.SHL.U32 R43, R43, 0x2, RZ ;  /* 0x000000022b2b7824 */ /* 0x000fe200078e00ff */
[----:B------:R-:W-:Y:S02]  /*b1e0*/  LOP3.LUT R41, R41, 0x1ff, RZ, 0xc0, !PT ;  /* 0x000001ff29297812 */ /* 0x000fe400078ec0ff */
[----:B------:R-:W-:Y:S01]  /*b1f0*/  SHF.L.U32 R0, R42, 0x1, RZ ;  /* 0x000000012a007819 */ /* 0x000fe200000006ff */
[----:B------:R-:W-:Y:S01]  /*b200*/  BAR.SYNC.DEFER_BLOCKING 0x0 ;  /* 0x0000000000007b1d */ /* 0x000fe20000010000 */
[----:B------:R-:W-:Y:S02]  /*b210*/  LOP3.LUT R44, R43, 0x10, RZ, 0x3c, !PT ;  /* 0x000000102b2c7812 */ /* 0x000fe400078e3cff */
[----:B------:R-:W-:-:S04]  /*b220*/  SHF.L.U32 R43, R41, 0x1, RZ ;  /* 0x00000001292b7819 */ /* 0x000fc800000006ff */
[C---:B------:R-:W-:Y:S01]  /*b230*/  LOP3.LUT R41, R43.reuse, 0x20, RZ, 0x3c, !PT ;  /* 0x000000202b297812 */ /* 0x040fe200078e3cff */
[----:B------:R-:W-:Y:S01]  /*b240*/  IMAD.SHL.U32 R42, R42, 0x2, RZ ;  /* 0x000000022a2a7824 */ /* 0x000fe200078e00ff */
[----:B------:R-:W-:Y:S01]  /*b250*/  LOP3.LUT R43, R43, 0x30, RZ, 0x3c, !PT ;  /* 0x000000302b2b7812 */ /* 0x000fe200078e3cff */
[----:B------:R-:W-:Y:S04]  /*b260*/  STS.U16 [R0+0x40000], R4 ;  /* 0x0400000400007388 */ /* 0x000fe80000000400 */
[----:B------:R-:W-:Y:S04]  /*b270*/  STS.U16 [R0+0x42000], R6 ;  /* 0x0420000600007388 */ /* 0x000fe80000000400 */
[----:B------:R-:W-:Y:S01]  /*b280*/  STS.U16 [R0+0x44000], R7 ;  /* 0x0440000700007388 */ /* 0x000fe20000000400 */
[----:B-----5:R-:W-:-:S03]  /*b290*/  LOP3.LUT R109, R3, 0x20, RZ, 0x3c, !PT ;  /* 0x00000020036d7812 */ /* 0x020fc600078e3cff */
[----:B----4-:R-:W-:Y:S04]  /*b2a0*/  STS.U16 [R0+0x46000], R33 ;  /* 0x0460002100007388 */ /* 0x010fe80000000400 */
[----:B------:R-:W-:Y:S04]  /*b2b0*/  STS.U16 [R44+0x40400], R5 ;  /* 0x040400052c007388 */ /* 0x000fe80000000400 */
[----:B------:R-:W-:Y:S04]  /*b2c0*/  STS.U16 [R44+0x42400], R10 ;  /* 0x0424000a2c007388 */ /* 0x000fe80000000400 */
[----:B------:R-:W-:Y:S04]  /*b2d0*/  STS.U16 [R44+0x44400], R17 ;  /* 0x044400112c007388 */ /* 0x000fe80000000400 */
[----:B--2---:R-:W-:Y:S04]  /*b2e0*/  STS.U16 [R44+0x46400], R34 ;  /* 0x046400222c007388 */ /* 0x004fe80000000400 */
[----:B------:R-:W-:Y:S04]  /*b2f0*/  STS.U16 [R41+0x40800], R11 ;  /* 0x0408000b29007388 */ /* 0x000fe80000000400 */
[----:B------:R-:W-:Y:S04]  /*b300*/  STS.U16 [R41+0x42800], R14 ;  /* 0x0428000e29007388 */ /* 0x000fe80000000400 */
[----:B------:R-:W-:Y:S04]  /*b310*/  STS.U16 [R41+0x44800], R30 ;  /* 0x0448001e29007388 */ /* 0x000fe80000000400 */
[----:B------:R0:W-:Y:S04]  /*b320*/  STS.U16 [R41+0x46800], R35 ;  /* 0x0468002329007388 */ /* 0x0001e80000000400 */
[----:B------:R-:W-:Y:S04]  /*b330*/  STS.U16 [R43+0x40c00], R19 ;  /* 0x040c00132b007388 */ /* 0x000fe80000000400 */
[----:B------:R-:W-:Y:S01]  /*b340*/  STS.U16 [R43+0x42c00], R18 ;  /* 0x042c00122b007388 */ /* 0x000fe20000000400 */
[----:B0-----:R-:W-:-:S03]  /*b350*/  LOP3.LUT R41, R42, 0x40, RZ, 0x3c, !PT ;  /* 0x000000402a297812 */ /* 0x001fc600078e3cff */
[----:B------:R-:W-:Y:S01]  /*b360*/  STS.U16 [R43+0x44c00], R31 ;  /* 0x044c001f2b007388 */ /* 0x000fe20000000400 */
[----:B------:R-:W-:-:S03]  /*b370*/  LOP3.LUT R42, R42, 0x50, RZ, 0x3c, !PT ;  /* 0x000000502a2a7812 */ /* 0x000fc600078e3cff */
[----:B------:R-:W-:Y:S04]  /*b380*/  STS.U16 [R43+0x46c00], R38 ;  /* 0x046c00262b007388 */ /* 0x000fe80000000400 */
        /* <DEDUP_REMOVED lines=13> */
[----:B------:R-:W-:Y:S04]  /*b460*/  STS.U16 [R41+0x47800], R20 ;  /* 0x0478001429007388 */ /* 0x000fe80000000400 */
[----:B------:R-:W-:Y:S04]  /*b470*/  STS.U16 [R0+0x41c00], R22 ;  /* 0x041c001600007388 */ /* 0x000fe80000000400 */
[----:B------:R-:W-:Y:S04]  /*b480*/  STS.U16 [R0+0x43c00], R21 ;  /* 0x043c001500007388 */ /* 0x000fe80000000400 */
[----:B---3--:R-:W-:Y:S04]  /*b490*/  STS.U16 [R0+0x45c00], R23 ;  /* 0x045c001700007388 */ /* 0x008fe80000000400 */
[----:B------:R0:W-:Y:S04]  /*b4a0*/  STS.U16 [R0+0x47c00], R24 ;  /* 0x047c001800007388 */ /* 0x0001e80000000400 */
[----:B------:R-:W-:Y:S06]  /*b4b0*/  BAR.SYNC.DEFER_BLOCKING 0x0 ;  /* 0x0000000000007b1d */ /* 0x000fec0000010000 */
[----:B------:R-:W-:Y:S04]  /*b4c0*/  LDSM.16.MT88.4 R24, [R3] ;  /* 0x000000000318783b */ /* 0x000fe80000004200 */
[----:B------:R-:W1:Y:S04]  /*b4d0*/  LDSM.16.M88.4 R12, [R111+0x40000] ;  /* 0x040000006f0c783b */ /* 0x000e680000000200 */
[----:B------:R-:W2:Y:S04]  /*b4e0*/  LDSM.16.MT88.4 R4, [R3+0x100] ;  /* 0x000100000304783b */ /* 0x000ea80000004200 */
[----:B------:R-:W3:Y:S04]  /*b4f0*/  LDSM.16.MT88.4 R16, [R3+0x80] ;  /* 0x000080000310783b */ /* 0x000ee80000004200 */
[----:B------:R-:W4:Y:S04]  /*b500*/  LDSM.16.MT88.4 R8, [R3+0x2000] ;  /* 0x002000000308783b */ /* 0x000f280000004200 */
[----:B------:R-:W3:Y:S04]  /*b510*/  LDSM.16.MT88.4 R20, [R3+0x2100] ;  /* 0x002100000314783b */ /* 0x000ee80000004200 */
[----:B------:R-:W4:Y:S04]  /*b520*/  LDSM.16.MT88.4 R28, [R3+0x2080] ;  /* 0x00208000031c783b */ /* 0x000f280000004200 */
[----:B------:R-:W4:Y:S04]  /*b530*/  LDSM.16.MT88.4 R68, [R109] ;  /* 0x000000006d44783b */ /* 0x000f280000004200 */
[----:B------:R-:W4:Y:S04]  /*b540*/  LDSM.16.MT88.4 R64, [R109+0x80] ;  /* 0x000080006d40783b */ /* 0x000f280000004200 */
[----:B------:R-:W4:Y:S01]  /*b550*/  LDSM.16.MT88.4 R72, [R3+0x180] ;  /* 0x000180000348783b */ /* 0x000f220000004200 */
[----:B0-----:R-:W-:-:S03]  /*b560*/  LOP3.LUT R0, R3, 0x60, RZ, 0x3c, !PT ;  /* 0x0000006003007812 */ /* 0x001fc600078e3cff */
[----:B------:R-:W-:Y:S01]  /*b570*/  LDSM.16.MT88.4 R32, [R109+0x100] ;  /* 0x000100006d20783b */ /* 0x000fe20000004200 */
[-C--:B-1----:R-:W-:Y:S03]  /*b580*/  HMMA.16816.F32 R24, R24, R12.reuse, RZ ;  /* 0x0000000c1818723c */ /* 0x082fe600000018ff */
[----:B------:R-:W-:Y:S04]  /*b590*/  LDSM.16.MT88.4 R36, [R109+0x180] ;  /* 0x000180006d24783b */ /* 0x000fe80000004200 */
[----:B------:R-:W-:Y:S01]  /*b5a0*/  LDSM.16.MT88.4 R60, [R0+0x80] ;  /* 0x00008000003c783b */ /* 0x000fe20000004200 */
[----:B--2---:R-:W-:Y:S03]  /*b5b0*/  HMMA.16816.F32 R4, R4, R12, RZ ;  /* 0x0000000c0404723c */ /* 0x004fe600000018ff */
[----:B------:R-:W-:Y:S01]  /*b5c0*/  LDSM.16.MT88.4 R104, [R0+0x100] ;  /* 0x000100000068783b */ /* 0x000fe20000004200 */
[----:B------:R-:W-:-:S03]  /*b5d0*/  LOP3.LUT R108, R3, 0x40, RZ, 0x3c, !PT ;  /* 0x00000040036c7812 */ /* 0x000fc600078e3cff */
[----:B------:R-:W-:Y:S01]  /*b5e0*/  LDSM.16.MT88.4 R56, [R0] ;  /* 0x000000000038783b */ /* 0x000fe20000004200 */
[----:B---3--:R-:W-:Y:S03]  /*b5f0*/  HMMA.16816.F32 R16, R16, R12, RZ ;  /* 0x0000000c1010723c */ /* 0x008fe600000018ff */
[----:B------:R-:W-:Y:S04]  /*b600*/  LDSM.16.MT88.4 R40, [R108] ;  /* 0x000000006c28783b */ /* 0x000fe80000004200 */
[----:B------:R-:W-:Y:S01]  /*b610*/  LDSM.16.MT88.4 R44, [R108+0x80] ;  /* 0x000080006c2c783b */ /* 0x000fe20000004200 */
[-C--:B----4-:R-:W-:Y:S03]  /*b620*/  HMMA.16816.F32 R8, R8, R14.reuse, R24 ;  /* 0x0000000e0808723c */ /* 0x090fe60000001818 */
[----:B------:R-:W-:Y:S04]  /*b630*/  LDSM.16.MT88.4 R24, [R109+0x2080] ;  /* 0x002080006d18783b */ /* 0x000fe80000004200 */
[----:B------:R-:W-:Y:S01]  /*b640*/  LDSM.16.MT88.4 R48, [R108+0x100] ;  /* 0x000100006c30783b */ /* 0x000fe20000004200 */
[-C--:B------:R-:W-:Y:S03]  /*b650*/  HMMA.16816.F32 R20, R20, R14.reuse, R4 ;  /* 0x0000000e1414723c */ /* 0x080fe60000001804 */
[----:B------:R-:W0:Y:S04]  /*b660*/  LDSM.16.MT88.4 R4, [R109+0x2000] ;  /* 0x002000006d04783b */ /* 0x000e280000004200 */
[----:B------:R-:W-:Y:S01]  /*b670*/  LDSM.16.MT88.4 R52, [R108+0x180] ;  /* 0x000180006c34783b */ /* 0x000fe20000004200 */
[----:B------:R-:W-:Y:S03]  /*b680*/  HMMA.16816.F32 R28, R28, R14, R16 ;  /* 0x0000000e1c1c723c */ /* 0x000fe60000001810 */
[----:B------:R-:W1:Y:S04]  /*b690*/  LDSM.16.MT88.4 R16, [R3+0x2180] ;  /* 0x002180000310783b */ /* 0x000e680000004200 */
[----:B------:R-:W-:Y:S01]  /*b6a0*/  LDSM.16.MT88.4 R92, [R0+0x2080] ;  /* 0x00208000005c783b */ /* 0x000fe20000004200 */
[-C--:B------:R-:W-:Y:S03]  /*b6b0*/  HMMA.16816.F32 R68, R68, R12.reuse, RZ ;  /* 0x0000000c4444723c */ /* 0x080fe600000018ff */
[----:B------:R-:W-:Y:S04]  /*b6c0*/  LDSM.16.MT88.4 R96, [R0+0x2100] ;  /* 0x002100000060783b */ /* 0x000fe80000004200 */
[----:B------:R-:W-:Y:S01]  /*b6d0*/  LDSM.16.MT88.4 R76, [R108+0x2080] ;  /* 0x002080006c4c783b */ /* 0x000fe20000004200 */
[-C--:B------:R-:W-:Y:S03]  /*b6e0*/  HMMA.16816.F32 R64, R64, R12.reuse, RZ ;  /* 0x0000000c4040723c */ /* 0x080fe600000018ff */
[----:B------:R-:W-:Y:S04]  /*b6f0*/  LDSM.16.MT88.4 R80, [R108+0x2100] ;  /* 0x002100006c50783b */ /* 0x000fe80000004200 */
[----:B------:R-:W-:Y:S01]  /*b700*/  LDSM.16.MT88.4 R84, [R108+0x2180] ;  /* 0x002180006c54783b */ /* 0x000fe20000004200 */
[----:B------:R-:W-:Y:S03]  /*b710*/  HMMA.16816.F32 R72, R72, R12, RZ ;  /* 0x0000000c4848723c */ /* 0x000fe600000018ff */
[----:B------:R-:W-:Y:S04]  /*b720*/  LDSM.16.MT88.4 R88, [R0+0x2000] ;  /* 0x002000000058783b */ /* 0x000fe80000004200 */
[----:B------:R-:W-:Y:S01]  /*b730*/  LDSM.16.MT88.4 R100, [R0+0x180] ;  /* 0x000180000064783b */ /* 0x000fe20000004200 */
[-C--:B0-----:R-:W-:Y:S03]  /*b740*/  HMMA.16816.F32 R4, R4, R14.reuse, R68 ;  /* 0x0000000e0404723c */ /* 0x081fe60000001844 */
[----:B------:R-:W-:Y:S05]  /*b750*/  LDSM.16.MT88.4 R68, [R109+0x2180] ;  /* 0x002180006d44783b */ /* 0x000fea0000004200 */
[-C--:B------:R-:W-:Y:S01]  /*b760*/  HMMA.16816.F32 R24, R24, R14.reuse, R64 ;  /* 0x0000000e1818723c */ /* 0x080fe20000001840 */
[----:B------:R-:W0:Y:S07]  /*b770*/  LDSM.16.MT88.4 R64, [R109+0x2100] ;  /* 0x002100006d40783b */ /* 0x000e2e0000004200 */
[----:B-1----:R-:W-:Y:S01]  /*b780*/  HMMA.16816.F32 R16, R16, R14, R72 ;  /* 0x0000000e1010723c */ /* 0x002fe20000001848 */
[----:B------:R-:W1:Y:S07]  /*b790*/  LDSM.16.MT88.4 R72, [R108+0x2000] ;  /* 0x002000006c48783b */ /* 0x000e6e0000004200 */
[-C--:B------:R-:W-:Y:S08]  /*b7a0*/  HMMA.16816.F32 R32, R32, R12.reuse, RZ ;  /* 0x0000000c2020723c */ /* 0x080ff000000018ff */
[-C--:B------:R-:W-:Y:S08]  /*b7b0*/  HMMA.16816.F32 R36, R36, R12.reuse, RZ ;  /* 0x0000000c2424723c */ /* 0x080ff000000018ff */
[-C--:B------:R-:W-:Y:S08]  /*b7c0*/  HMMA.16816.F32 R60, R60, R12.reuse, RZ ;  /* 0x0000000c3c3c723c */ /* 0x080ff000000018ff */
[-C--:B------:R-:W-:Y:S08]  /*b7d0*/  HMMA.16816.F32 R104, R104, R12.reuse, RZ ;  /* 0x0000000c6868723c */ /* 0x080ff000000018ff */
[-C--:B------:R-:W-:Y:S08]  /*b7e0*/  HMMA.16816.F32 R40, R40, R12.reuse, RZ ;  /* 0x0000000c2828723c */ /* 0x080ff000000018ff */
[-C--:B------:R-:W-:Y:S08]  /*b7f0*/  HMMA.16816.F32 R44, R44, R12.reuse, RZ ;  /* 0x0000000c2c2c723c */ /* 0x080ff000000018ff */
[-C--:B------:R-:W-:Y:S08]  /*b800*/  HMMA.16816.F32 R48, R48, R12.reuse, RZ ;  /* 0x0000000c3030723c */ /* 0x080ff000000018ff */
[-C--:B------:R-:W-:Y:S08]  /*b810*/  HMMA.16816.F32 R52, R52, R12.reuse, RZ ;  /* 0x0000000c3434723c */ /* 0x080ff000000018ff */
[----:B------:R-:W-:Y:S08]  /*b820*/  HMMA.16816.F32 R56, R56, R12, RZ ;  /* 0x0000000c3838723c */ /* 0x000ff000000018ff */
[-C--:B0-----:R-:W-:Y:S01]  /*b830*/  HMMA.16816.F32 R32, R64, R14.reuse, R32 ;  /* 0x0000000e4020723c */ /* 0x081fe20000001820 */
[----:B------:R-:W-:Y:S07]  /*b840*/  LDSM.16.M88.4 R64, [R110+0x40000] ;  /* 0x040000006e40783b */ /* 0x000fee0000000200 */
[-C--:B------:R-:W-:Y:S01]  /*b850*/  HMMA.16816.F32 R36, R68, R14.reuse, R36 ;  /* 0x0000000e4424723c */ /* 0x080fe20000001824 */
[----:B------:R-:W-:Y:S07]  /*b860*/  LDSM.16.MT88.4 R68, [R109+0x4100] ;  /* 0x004100006d44783b */ /* 0x000fee0000004200 */
[-C--:B------:R-:W-:Y:S01]  /*b870*/  HMMA.16816.F32 R60, R92, R14.reuse, R60 ;  /* 0x0000000e5c3c723c */ /* 0x080fe2000000183c */
[----:B------:R-:W0:Y:S07]  /*b880*/  LDSM.16.MT88.4 R92, [R3+0x4000] ;  /* 0x00400000035c783b */ /* 0x000e2e0000004200 */
[-C--:B------:R-:W-:Y:S01]  /*b890*/  HMMA.16816.F32 R96, R96, R14.reuse, R104 ;  /* 0x0000000e6060723c */ /* 0x080fe20000001868 */
[----:B------:R-:W2:Y:S07]  /*b8a0*/  LDSM.16.MT88.4 R104, [R0+0x2180] ;  /* 0x002180000068783b */ /* 0x000eae0000004200 */
[-C--:B-1----:R-:W-:Y:S01]  /*b8b0*/  HMMA.16816.F32 R40, R72, R14.reuse, R40 ;  /* 0x0000000e4828723c */ /* 0x082fe20000001828 */
[----:B------:R-:W-:Y:S07]  /*b8c0*/  LDSM.16.MT88.4 R72, [R109+0x4080] ;  /* 0x004080006d48783b */ /* 0x000fee0000004200 */
[-C--:B------:R-:W-:Y:S01]  /*b8d0*/  HMMA.16816.F32 R44, R76, R14.reuse, R44 ;  /* 0x0000000e4c2c723c */ /* 0x080fe2000000182c */
[----:B------:R-:W-:Y:S07]  /*b8e0*/  LDSM.16.MT88.4 R76, [R109+0x4000] ;  /* 0x004000006d4c783b */ /* 0x000fee0000004200 */
[-C--:B------:R-:W-:Y:S01]  /*b8f0*/  HMMA.16816.F32 R48, R80, R14.reuse, R48 ;  /* 0x0000000e5030723c */ /* 0x080fe20000001830 */
[----:B------:R-:W-:Y:S07]  /*b900*/  LDSM.16.MT88.4 R80, [R3+0x4180] ;  /* 0x004180000350783b */ /* 0x000fee0000004200 */
[-C--:B------:R-:W-:Y:S01]  /*b910*/  HMMA.16816.F32 R52, R84, R14.reuse, R52 ;  /* 0x0000000e5434723c */ /* 0x080fe20000001834 */
[----:B------:R-:W1:Y:S07]  /*b920*/  LDSM.16.MT88.4 R84, [R3+0x4100] ;  /* 0x004100000354783b */ /* 0x000e6e0000004200 */
[----:B------:R-:W-:Y:S01]  /*b930*/  HMMA.16816.F32 R56, R88, R14, R56 ;  /* 0x0000000e5838723c */ /* 0x000fe20000001838 */
[----:B------:R-:W3:Y:S07]  /*b940*/  LDSM.16.MT88.4 R88, [R3+0x4080] ;  /* 0x004080000358783b */ /* 0x000eee0000004200 */
[----:B------:R-:W-:Y:S08]  /*b950*/  HMMA.16816.F32 R100, R100, R12, RZ ;  /* 0x0000000c6464723c */ /* 0x000ff000000018ff */
[-C--:B0-----:R-:W-:Y:S01]  /*b960*/  HMMA.16816.F32 R8, R92, R64.reuse, R8 ;  /* 0x000000405c08723c */ /* 0x081fe20000001808 */
[----:B------:R-:W-:Y:S07]  /*b970*/  LDSM.16.MT88.4 R92, [R108+0x4000] ;  /* 0x004000006c5c783b */ /* 0x000fee0000004200 */
[----:B------:R-:W-:Y:S01]  /*b980*/  HMMA.16816.F32 R32, R68, R64, R32 ;  /* 0x000000404420723c */ /* 0x000fe20000001820 */
[----:B------:R-:W-:Y:S07]  /*b990*/  LDSM.16.MT88.4 R68, [R0+0x4100] ;  /* 0x004100000044783b */ /* 0x000fee0000004200 */
[----:B--2---:R-:W-:Y:S01]  /*b9a0*/  HMMA.16816.F32 R100, R104, R14, R100 ;  /* 0x0000000e6864723c */ /* 0x004fe20000001864 */
[----:B------:R-:W0:Y:S04]  /*b9b0*/  LDSM.16.MT88.4 R104, [R109+0x4180] ;  /* 0x004180006d68783b */ /* 0x000e280000004200 */
[----:B------:R-:W2:Y:S03]  /*b9c0*/  LDSM.16.MT88.4 R12, [R0+0x4180] ;  /* 0x00418000000c783b */ /* 0x000ea60000004200 */
[-C--:B-1----:R-:W-:Y:S01]  /*b9d0*/  HMMA.16816.F32 R20, R84, R64.reuse, R20 ;  /* 0x000000405414723c */ /* 0x082fe20000001814 */
[----:B------:R-:W-:Y:S07]  /*b9e0*/  LDSM.16.MT88.4 R84, [R108+0x4100] ;  /* 0x004100006c54783b */ /* 0x000fee0000004200 */
[-C--:B---3--:R-:W-:Y:S01]  /*b9f0*/  HMMA.16816.F32 R28, R88, R64.reuse, R28 ;  /* 0x00000040581c723c */ /* 0x088fe2000000181c */
[----:B------:R-:W1:Y:S07]  /*ba00*/  LDSM.16.MT88.4 R88, [R108+0x4080] ;  /* 0x004080006c58783b */ /* 0x000e6e0000004200 */
[-C--:B------:R-:W-:Y:S01]  /*ba10*/  HMMA.16816.F32 R16, R80, R64.reuse, R16 ;  /* 0x000000405010723c */ /* 0x080fe20000001810 */
[----:B------:R-:W3:Y:S07]  /*ba20*/  LDSM.16.MT88.4 R80, [R108+0x4180] ;  /* 0x004180006c50783b */ /* 0x000eee0000004200 */
[-C--:B------:R-:W-:Y:S01]  /*ba30*/  HMMA.16816.F32 R4, R76, R64.reuse, R4 ;  /* 0x000000404c04723c */ /* 0x080fe20000001804 */
[----:B------:R-:W4:Y:S07]  /*ba40*/  LDSM.16.MT88.4 R76, [R0+0x4000] ;  /* 0x00400000004c783b */ /* 0x000f2e0000004200 */
[-C--:B------:R-:W-:Y:S01]  /*ba50*/  HMMA.16816.F32 R24, R72, R64.reuse, R24 ;  /* 0x000000404818723c */ /* 0x080fe20000001818 */
[----:B------:R-:W3:Y:S07]  /*ba60*/  LDSM.16.MT88.4 R72, [R0+0x4080] ;  /* 0x004080000048783b */ /* 0x000eee0000004200 */
[-C--:B0-----:R-:W-:Y:S01]  /*ba70*/  HMMA.16816.F32 R36, R104, R64.reuse, R36 ;  /* 0x000000406824723c */ /* 0x081fe20000001824 */
[----:B------:R-:W0:Y:S07]  /*ba80*/  LDSM.16.MT88.4 R104, [R3+0x6000] ;  /* 0x006000000368783b */ /* 0x000e2e0000004200 */
[-C--:B------:R-:W-:Y:S01]  /*ba90*/  HMMA.16816.F32 R40, R92, R64.reuse, R40 ;  /* 0x000000405c28723c */ /* 0x080fe20000001828 */
[----:B------:R-:W-:Y:S07]  /*baa0*/  LDSM.16.MT88.4 R92, [R3+0x6180] ;  /* 0x00618000035c783b */ /* 0x000fee0000004200 */
[-C--:B------:R-:W-:Y:S01]  /*bab0*/  HMMA.16816.F32 R68, R68, R64.reuse, R96 ;  /* 0x000000404444723c */ /* 0x080fe20000001860 */
[----:B------:R-:W-:Y:S07]  /*bac0*/  LDSM.16.MT88.4 R96, [R3+0x6100] ;  /* 0x006100000360783b */ /* 0x000fee0000004200 */
[-C--:B--2---:R-:W-:Y:S01]  /*bad0*/  HMMA.16816.F32 R12, R12, R64.reuse, R100 ;  /* 0x000000400c0c723c */ /* 0x084fe20000001864 */
[----:B------:R-:W2:Y:S07]  /*bae0*/  LDSM.16.MT88.4 R100, [R3+0x6080] ;  /* 0x006080000364783b */ /* 0x000eae0000004200 */
[-C--:B-1----:R-:W-:Y:S01]  /*baf0*/  HMMA.16816.F32 R44, R88, R64.reuse, R44 ;  /* 0x00000040582c723c */ /* 0x082fe2000000182c */
[----:B------:R-:W1:Y:S07]  /*bb00*/  LDSM.16.MT88.4 R88, [R109+0x6000] ;  /* 0x006000006d58783b */ /* 0x000e6e0000004200 */
[-C--:B------:R-:W-:Y:S01]  /*bb10*/  HMMA.16816.F32 R48, R84, R64.reuse, R48 ;  /* 0x000000405430723c */ /* 0x080fe20000001830 */
[----:B------:R-:W1:Y:S07]  /*bb20*/  LDSM.16.MT88.4 R84, [R109+0x6080] ;  /* 0x006080006d54783b */ /* 0x000e6e0000004200 */
[-C--:B---3--:R-:W-:Y:S01]  /*bb30*/  HMMA.16816.F32 R52, R80, R64.reuse, R52 ;  /* 0x000000405034723c */ /* 0x088fe20000001834 */
[----:B------:R-:W3:Y:S07]  /*bb40*/  LDSM.16.MT88.4 R80, [R109+0x6100] ;  /* 0x006100006d50783b */ /* 0x000eee0000004200 */
[-C--:B----4-:R-:W-:Y:S01]  /*bb50*/  HMMA.16816.F32 R56, R76, R64.reuse, R56 ;  /* 0x000000404c38723c */ /* 0x090fe20000001838 */
[----:B------:R-:W4:Y:S07]  /*bb60*/  LDSM.16.MT88.4 R76, [R109+0x6180] ;  /* 0x006180006d4c783b */ /* 0x000f2e0000004200 */
[----:B------:R-:W-:Y:S01]  /*bb70*/  HMMA.16816.F32 R60, R72, R64, R60 ;  /* 0x00000040483c723c */ /* 0x000fe2000000183c */
[----:B------:R-:W3:Y:S07]  /*bb80*/  LDSM.16.MT88.4 R72, [R108+0x6000] ;  /* 0x006000006c48783b */ /* 0x000eee0000004200 */
[-C--:B0-----:R-:W-:Y:S01]  /*bb90*/  HMMA.16816.F32 R8, R104, R66.reuse, R8 ;  /* 0x000000426808723c */ /* 0x081fe20000001808 */
[----:B------:R-:W0:Y:S07]  /*bba0*/  LDSM.16.MT88.4 R104, [R108+0x6080] ;  /* 0x006080006c68783b */ /* 0x000e2e0000004200 */
[-C--:B--2---:R-:W-:Y:S01]  /*bbb0*/  HMMA.16816.F32 R28, R100, R66.reuse, R28 ;  /* 0x00000042641c723c */ /* 0x084fe2000000181c */
[----:B------:R-:W2:Y:S07]  /*bbc0*/  LDSM.16.MT88.4 R100, [R108+0x6100] ;  /* 0x006100006c64783b */ /* 0x000eae0000004200 */
[-C--:B------:R-:W-:Y:S01]  /*bbd0*/  HMMA.16816.F32 R20, R96, R66.reuse, R20 ;  /* 0x000000426014723c */ /* 0x080fe20000001814 */
[----:B------:R-:W0:Y:S07]  /*bbe0*/  LDSM.16.MT88.4 R96, [R108+0x6180] ;  /* 0x006180006c60783b */ /* 0x000e2e0000004200 */
[-C--:B------:R-:W-:Y:S01]  /*bbf0*/  HMMA.16816.F32 R16, R92, R66.reuse, R16 ;  /* 0x000000425c10723c */ /* 0x080fe20000001810 */
[----:B------:R-:W0:Y:S07]  /*bc00*/  LDSM.16.MT88.4 R92, [R0+0x6000] ;  /* 0x00600000005c783b */ /* 0x000e2e0000004200 */
[-C--:B-1----:R-:W-:Y:S01]  /*bc10*/  HMMA.16816.F32 R4, R88, R66.reuse, R4 ;  /* 0x000000425804723c */ /* 0x082fe20000001804 */
[----:B------:R-:W1:Y:S07]  /*bc20*/  LDSM.16.MT88.4 R88, [R0+0x6080] ;  /* 0x006080000058783b */ /* 0x000e6e0000004200 */
[-C--:B------:R-:W-:Y:S01]  /*bc30*/  HMMA.16816.F32 R24, R84, R66.reuse, R24 ;  /* 0x000000425418723c */ /* 0x080fe20000001818 */
[----:B------:R-:W1:Y:S07]  /*bc40*/  LDSM.16.MT88.4 R84, [R0+0x6100] ;  /* 0x006100000054783b */ /* 0x000e6e0000004200 */
[-C--:B---3--:R-:W-:Y:S01]  /*bc50*/  HMMA.16816.F32 R32, R80, R66.reuse, R32 ;  /* 0x000000425020723c */ /* 0x088fe20000001820 */
[----:B------:R-:W3:Y:S07]  /*bc60*/  LDSM.16.MT88.4 R80, [R0+0x6180] ;  /* 0x006180000050783b */ /* 0x000eee0000004200 */
[-C--:B----4-:R-:W-:Y:S01]  /*bc70*/  HMMA.16816.F32 R36, R76, R66.reuse, R36 ;  /* 0x000000424c24723c */ /* 0x090fe20000001824 */
[----:B------:R-:W-:Y:S07]  /*bc80*/  LDSM.16.MT88.4 R76, [R3+0x8000] ;  /* 0x00800000034c783b */ /* 0x000fee0000004200 */
[-C--:B------:R-:W-:Y:S01]  /*bc90*/  HMMA.16816.F32 R72, R72, R66.reuse, R40 ;  /* 0x000000424848723c */ /* 0x080fe20000001828 */
[----:B------:R-:W4:Y:S07]  /*bca0*/  LDSM.16.M88.4 R40, [R111+0x40080] ;  /* 0x040080006f28783b */ /* 0x000f2e0000000200 */
[-C--:B0-----:R-:W-:Y:S01]  /*bcb0*/  HMMA.16816.F32 R44, R104, R66.reuse, R44 ;  /* 0x00000042682c723c */ /* 0x081fe2000000182c */
[----:B------:R-:W0:Y:S07]  /*bcc0*/  LDSM.16.MT88.4 R104, [R3+0x8080] ;  /* 0x008080000368783b */ /* 0x000e2e0000004200 */
[-C--:B--2---:R-:W-:Y:S01]  /*bcd0*/  HMMA.16816.F32 R48, R100, R66.reuse, R48 ;  /* 0x000000426430723c */ /* 0x084fe20000001830 */
[----:B------:R-:W2:Y:S07]  /*bce0*/  LDSM.16.MT88.4 R100, [R3+0x8100] ;  /* 0x008100000364783b */ /* 0x000eae0000004200 */
[-C--:B------:R-:W-:Y:S01]  /*bcf0*/  HMMA.16816.F32 R52, R96, R66.reuse, R52 ;  /* 0x000000426034723c */ /* 0x080fe20000001834 */
[----:B------:R-:W0:Y:S07]  /*bd00*/  LDSM.16.MT88.4 R96, [R3+0x8180] ;  /* 0x008180000360783b */ /* 0x000e2e0000004200 */
[-C--:B------:R-:W-:Y:S01]  /*bd10*/  HMMA.16816.F32 R56, R92, R66.reuse, R56 ;  /* 0x000000425c38723c */ /* 0x080fe20000001838 */
[----:B------:R-:W2:Y:S07]  /*bd20*/  LDSM.16.MT88.4 R92, [R109+0x8000] ;  /* 0x008000006d5c783b */ /* 0x000eae0000004200 */
[-C--:B-1----:R-:W-:Y:S01]  /*bd30*/  HMMA.16816.F32 R60, R88, R66.reuse, R60 ;  /* 0x00000042583c723c */ /* 0x082fe2000000183c */
[----:B------:R-:W1:Y:S07]  /*bd40*/  LDSM.16.MT88.4 R88, [R109+0x8080] ;  /* 0x008080006d58783b */ /* 0x000e6e0000004200 */
[-C--:B------:R-:W-:Y:S01]  /*bd50*/  HMMA.16816.F32 R68, R84, R66.reuse, R68 ;  /* 0x000000425444723c */ /* 0x080fe20000001844 */
[----:B------:R-:W1:Y:S07]  /*bd60*/  LDSM.16.MT88.4 R84, [R109+0x8100] ;  /* 0x008100006d54783b */ /* 0x000e6e0000004200 */
[----:B---3--:R-:W-:Y:S01]  /*bd70*/  HMMA.16816.F32 R12, R80, R66, R12 ;  /* 0x00000042500c723c */ /* 0x008fe2000000180c */
[----:B------:R-:W3:Y:S04]  /*bd80*/  LDSM.16.MT88.4 R80, [R109+0x8180] ;  /* 0x008180006d50783b */ /* 0x000ee80000004200 */
[----:B------:R-:W-:Y:S03]  /*bd90*/  LDSM.16.MT88.4 R64, [R108+0x8080] ;  /* 0x008080006c40783b */ /* 0x000fe60000004200 */
[-C--:B----4-:R-:W-:Y:S01]  /*bda0*/  HMMA.16816.F32 R8, R76, R40.reuse, R8 ;  /* 0x000000284c08723c */ /* 0x090fe20000001808 */
[----:B------:R-:W4:Y:S07]  /*bdb0*/  LDSM.16.MT88.4 R76, [R108+0x8000] ;  /* 0x008000006c4c783b */ /* 0x000f2e0000004200 */
        /* <DEDUP_REMOVED lines=16> */
[-C--:B------:R-:W-:Y:S01]  /*bec0*/  HMMA.16816.F32 R44, R64, R40.reuse, R44 ;  /* 0x00000028402c723c */ /* 0x080fe2000000182c */
        /* <DEDUP_REMOVED lines=11> */
[----:B------:R-:W-:Y:S01]  /*bf80*/  HMMA.16816.F32 R12, R84, R40, R12 ;  /* 0x00000028540c723c */ /* 0x000fe2000000180c */
        /* <DEDUP_REMOVED lines=16> */
[----:B------:R-:W-:Y:S07]  /*c090*/  LDSM.16.MT88.4 R88, [R3+0xc000] ;  /* 0x00c000000358783b */ /* 0x000fee0000004200 */
[-C--:B------:R-:W-:Y:S01]  /*c0a0*/  HMMA.16816.F32 R72, R84, R42.reuse, R72 ;  /* 0x0000002a5448723c */ /* 0x080fe20000001848 */
[----:B------:R-:W-:Y:S07]  /*c0b0*/  LDSM.16.MT88.4 R84, [R3+0xc080] ;  /* 0x00c080000354783b */ /* 0x000fee0000004200 */
[-C--:B---3--:R-:W-:Y:S01]  /*c0c0*/  HMMA.16816.F32 R44, R80, R42.reuse, R44 ;  /* 0x0000002a502c723c */ /* 0x088fe2000000182c */
[----:B------:R-:W-:Y:S07]  /*c0d0*/  LDSM.16.MT88.4 R80, [R3+0xc100] ;  /* 0x00c100000350783b */ /* 0x000fee0000004200 */
[-C--:B----4-:R-:W-:Y:S01]  /*c0e0*/  HMMA.16816.F32 R48, R76, R42.reuse, R48 ;  /* 0x0000002a4c30723c */ /* 0x090fe20000001830 */
[----:B------:R-:W-:Y:S07]  /*c0f0*/  LDSM.16.MT88.4 R76, [R3+0xc180] ;  /* 0x00c18000034c783b */ /* 0x000fee0000004200 */
[-C--:B------:R-:W-:Y:S01]  /*c100*/  HMMA.16816.F32 R64, R64, R42.reuse, R52 ;  /* 0x0000002a4040723c */ /* 0x080fe20000001834 */
[----:B------:R-:W1:Y:S07]  /*c110*/  LDSM.16.M88.4 R52, [R110+0x40080] ;  /* 0x040080006e34783b */ /* 0x000e6e0000000200 */
[-C--:B0-----:R-:W-:Y:S01]  /*c120*/  HMMA.16816.F32 R56, R104, R42.reuse, R56 ;  /* 0x0000002a6838723c */ /* 0x081fe20000001838 */
[----:B------:R-:W0:Y:S07]  /*c130*/  LDSM.16.MT88.4 R104, [R109+0xc000] ;  /* 0x00c000006d68783b */ /* 0x000e2e0000004200 */
[-C--:B--2---:R-:W-:Y:S01]  /*c140*/  HMMA.16816.F32 R60, R100, R42.reuse, R60 ;  /* 0x0000002a643c723c */ /* 0x084fe2000000183c */
[----:B------:R-:W2:Y:S07]  /*c150*/  LDSM.16.MT88.4 R100, [R109+0xc080] ;  /* 0x00c080006d64783b */ /* 0x000eae0000004200 */
[-C--:B------:R-:W-:Y:S01]  /*c160*/  HMMA.16816.F32 R68, R96, R42.reuse, R68 ;  /* 0x0000002a6044723c */ /* 0x080fe20000001844 */
[----:B------:R-:W3:Y:S07]  /*c170*/  LDSM.16.MT88.4 R96, [R109+0xc100] ;  /* 0x00c100006d60783b */ /* 0x000eee0000004200 */
[----:B------:R-:W-:Y:S01]  /*c180*/  HMMA.16816.F32 R12, R92, R42, R12 ;  /* 0x0000002a5c0c723c */ /* 0x000fe2000000180c */
[----:B------:R-:W4:Y:S04]  /*c190*/  LDSM.16.MT88.4 R92, [R109+0xc180] ;  /* 0x00c180006d5c783b */ /* 0x000f280000004200 */
[----:B------:R-:W2:Y:S03]  /*c1a0*/  LDSM.16.MT88.4 R40, [R0+0xc000] ;  /* 0x00c000000028783b */ /* 0x000ea60000004200 */
[-C--:B-1----:R-:W-:Y:S01]  /*c1b0*/  HMMA.16816.F32 R8, R88, R52.reuse, R8 ;  /* 0x000000345808723c */ /* 0x082fe20000001808 */
[----:B------:R-:W1:Y:S07]  /*c1c0*/  LDSM.16.MT88.4 R88, [R108+0xc000] ;  /* 0x00c000006c58783b */ /* 0x000e6e0000004200 */
[-C--:B------:R-:W-:Y:S01]  /*c1d0*/  HMMA.16816.F32 R28, R84, R52.reuse, R28 ;  /* 0x00000034541c723c */ /* 0x080fe2000000181c */
[----:B------:R-:W1:Y:S07]  /*c1e0*/  LDSM.16.MT88.4 R84, [R108+0xc080] ;  /* 0x00c080006c54783b */ /* 0x000e6e0000004200 */
[-C--:B------:R-:W-:Y:S01]  /*c1f0*/  HMMA.16816.F32 R20, R80, R52.reuse, R20 ;  /* 0x000000345014723c */ /* 0x080fe20000001814 */
[----:B------:R-:W1:Y:S07]  /*c200*/  LDSM.16.MT88.4 R80, [R108+0xc100] ;  /* 0x00c100006c50783b */ /* 0x000e6e0000004200 */
[-C--:B------:R-:W-:Y:S01]  /*c210*/  HMMA.16816.F32 R16, R76, R52.reuse, R16 ;  /* 0x000000344c10723c */ /* 0x080fe20000001810 */
[----:B------:R-:W1:Y:S07]  /*c220*/  LDSM.16.MT88.4 R76, [R108+0xc180] ;  /* 0x00c180006c4c783b */ /* 0x000e6e0000004200 */
[-C--:B0-----:R-:W-:Y:S01]  /*c230*/  HMMA.16816.F32 R4, R104, R52.reuse, R4 ;  /* 0x000000346804723c */ /* 0x081fe20000001804 */
[----:B------:R-:W0:Y:S07]  /*c240*/  LDSM.16.MT88.4 R104, [R0+0xc080] ;  /* 0x00c080000068783b */ /* 0x000e2e0000004200 */
[-C--:B--2---:R-:W-:Y:S01]  /*c250*/  HMMA.16816.F32 R24, R100, R52.reuse, R24 ;  /* 0x000000346418723c */ /* 0x084fe20000001818 */
[----:B------:R-:W2:Y:S07]  /*c260*/  LDSM.16.MT88.4 R100, [R0+0xc100] ;  /* 0x00c100000064783b */ /* 0x000eae0000004200 */
[-C--:B---3--:R-:W-:Y:S01]  /*c270*/  HMMA.16816.F32 R32, R96, R52.reuse, R32 ;  /* 0x000000346020723c */ /* 0x088fe20000001820 */
[----:B------:R-:W3:Y:S07]  /*c280*/  LDSM.16.MT88.4 R96, [R0+0xc180] ;  /* 0x00c180000060783b */ /* 0x000eee0000004200 */
[-C--:B----4-:R-:W-:Y:S01]  /*c290*/  HMMA.16816.F32 R36, R92, R52.reuse, R36 ;  /* 0x000000345c24723c */ /* 0x090fe20000001824 */
[----:B------:R-:W4:Y:S07]  /*c2a0*/  LDSM.16.MT88.4 R92, [R3+0xe000] ;  /* 0x00e00000035c783b */ /* 0x000f2e0000004200 */
[-C--:B------:R-:W-:Y:S01]  /*c2b0*/  HMMA.16816.F32 R40, R40, R52.reuse, R56 ;  /* 0x000000342828723c */ /* 0x080fe20000001838 */
[----:B------:R-:W2:Y:S07]  /*c2c0*/  LDSM.16.MT88.4 R56, [R109+0xe080] ;  /* 0x00e080006d38783b */ /* 0x000eae0000004200 */
        /* <DEDUP_REMOVED lines=12> */
[----:B---3--:R-:W-:Y:S01]  /*c390*/  HMMA.16816.F32 R12, R96, R52, R12 ;  /* 0x00000034600c723c */ /* 0x008fe2000000180c */
        /* <DEDUP_REMOVED lines=16> */
[----:B------:R-:W-:Y:S07]  /*c4a0*/  LDSM.16.MT88.4 R100, [R3+0x10000] ;  /* 0x010000000364783b */ /* 0x000fee0000004200 */
[-C--:B---3--:R-:W-:Y:S01]  /*c4b0*/  HMMA.16816.F32 R72, R96, R54.reuse, R72 ;  /* 0x000000366048723c */ /* 0x088fe20000001848 */
[----:B------:R-:W-:Y:S07]  /*c4c0*/  LDSM.16.MT88.4 R96, [R3+0x10080] ;  /* 0x010080000360783b */ /* 0x000fee0000004200 */
[-C--:B----4-:R-:W-:Y:S01]  /*c4d0*/  HMMA.16816.F32 R44, R92, R54.reuse, R44 ;  /* 0x000000365c2c723c */ /* 0x090fe2000000182c */
[----:B------:R-:W-:Y:S07]  /*c4e0*/  LDSM.16.MT88.4 R92, [R3+0x10100] ;  /* 0x01010000035c783b */ /* 0x000fee0000004200 */
[-C--:B------:R-:W-:Y:S01]  /*c4f0*/  HMMA.16816.F32 R56, R56, R54.reuse, R68 ;  /* 0x000000363838723c */ /* 0x080fe20000001844 */
[----:B------:R-:W2:Y:S07]  /*c500*/  LDSM.16.M88.4 R68, [R111+0x40100] ;  /* 0x040100006f44783b */ /* 0x000eae0000000200 */
[-C--:B-1----:R-:W-:Y:S01]  /*c510*/  HMMA.16816.F32 R48, R88, R54.reuse, R48 ;  /* 0x000000365830723c */ /* 0x082fe20000001830 */
[----:B------:R-:W1:Y:S07]  /*c520*/  LDSM.16.MT88.4 R88, [R3+0x10180] ;  /* 0x010180000358783b */ /* 0x000e6e0000004200 */
[-C--:B------:R-:W-:Y:S01]  /*c530*/  HMMA.16816.F32 R64, R84, R54.reuse, R64 ;  /* 0x000000365440723c */ /* 0x080fe20000001840 */
[----:B------:R-:W3:Y:S07]  /*c540*/  LDSM.16.MT88.4 R84, [R109+0x10000] ;  /* 0x010000006d54783b */ /* 0x000eee0000004200 */
[-C--:B------:R-:W-:Y:S01]  /*c550*/  HMMA.16816.F32 R40, R80, R54.reuse, R40 ;  /* 0x000000365028723c */ /* 0x080fe20000001828 */
[----:B------:R-:W4:Y:S07]  /*c560*/  LDSM.16.MT88.4 R80, [R109+0x10080] ;  /* 0x010080006d50783b */ /* 0x000f2e0000004200 */
[-C--:B------:R-:W-:Y:S01]  /*c570*/  HMMA.16816.F32 R60, R76, R54.reuse, R60 ;  /* 0x000000364c3c723c */ /* 0x080fe2000000183c */
[----:B------:R-:W3:Y:S07]  /*c580*/  LDSM.16.MT88.4 R76, [R109+0x10100] ;  /* 0x010100006d4c783b */ /* 0x000eee0000004200 */
[----:B0-----:R-:W-:Y:S01]  /*c590*/  HMMA.16816.F32 R12, R104, R54, R12 ;  /* 0x00000036680c723c */ /* 0x001fe2000000180c */
[----:B------:R-:W0:Y:S04]  /*c5a0*/  LDSM.16.MT88.4 R104, [R109+0x10180] ;  /* 0x010180006d68783b */ /* 0x000e280000004200 */
[----:B------:R-:W-:Y:S03]  /*c5b0*/  LDSM.16.MT88.4 R52, [R0+0x10180] ;  /* 0x010180000034783b */ /* 0x000fe60000004200 */
        /* <DEDUP_REMOVED lines=24> */
[-C--:B---3--:R-:W-:Y:S01]  /*c740*/  HMMA.16816.F32 R40, R84, R68.reuse, R40 ;  /* 0x000000445428723c */ /* 0x088fe20000001828 */
[----:B------:R-:W3:Y:S07]  /*c750*/  LDSM.16.MT88.4 R84, [R109+0x12080] ;  /* 0x012080006d54783b */ /* 0x000eee0000004200 */
[-C--:B----4-:R-:W-:Y:S01]  /*c760*/  HMMA.16816.F32 R60, R80, R68.reuse, R60 ;  /* 0x00000044503c723c */ /* 0x090fe2000000183c */
[----:B------:R-:W4:Y:S07]  /*c770*/  LDSM.16.MT88.4 R80, [R109+0x12100] ;  /* 0x012100006d50783b */ /* 0x000f2e0000004200 */
[-C--:B------:R-:W-:Y:S01]  /*c780*/  HMMA.16816.F32 R56, R76, R68.reuse, R56 ;  /* 0x000000444c38723c */ /* 0x080fe20000001838 */
[----:B------:R-:W1:Y:S07]  /*c790*/  LDSM.16.MT88.4 R76, [R109+0x12180] ;  /* 0x012180006d4c783b */ /* 0x000e6e0000004200 */
        /* <DEDUP_REMOVED lines=17> */
[----:B------:R-:W-:Y:S07]  /*c8b0*/  LDSM.16.MT88.4 R76, [R3+0x14000] ;  /* 0x01400000034c783b */ /* 0x000fee0000004200 */
[-C--:B------:R-:W-:Y:S01]  /*c8c0*/  HMMA.16816.F32 R52, R52, R70.reuse, R72 ;  /* 0x000000463434723c */ /* 0x080fe20000001848 */
[----:B------:R-:W3:Y:S07]  /*c8d0*/  LDSM.16.M88.4 R72, [R110+0x40100] ;  /* 0x040100006e48783b */ /* 0x000eee0000000200 */
        /* <DEDUP_REMOVED lines=12> */
[----:B----4-:R-:W-:Y:S01]  /*c9a0*/  HMMA.16816.F32 R12, R80, R70, R12 ;  /* 0x00000046500c723c */ /* 0x010fe2000000180c */
[----:B------:R-:W4:Y:S04]  /*c9b0*/  LDSM.16.MT88.4 R80, [R109+0x14180] ;  /* 0x014180006d50783b */ /* 0x000f280000004200 */
[----:B------:R-:W-:Y:S03]  /*c9c0*/  LDSM.16.MT88.4 R68, [R108+0x14080] ;  /* 0x014080006c44783b */ /* 0x000fe60000004200 */
        /* <DEDUP_REMOVED lines=30> */
[----:B---3--:R-:W-:Y:S01]  /*cbb0*/  HMMA.16816.F32 R12, R84, R72, R12 ;  /* 0x00000048540c723c */ /* 0x008fe2000000180c */
        /* <DEDUP_REMOVED lines=17> */
[-C--:B---3--:R-:W-:Y:S01]  /*ccd0*/  HMMA.16816.F32 R52, R84, R74.reuse, R52 ;  /* 0x0000004a5434723c */ /* 0x088fe20000001834 */
[----:B------:R-:W-:Y:S07]  /*cce0*/  LDSM.16.MT88.4 R84, [R3+0x18080] ;  /* 0x018080000354783b */ /* 0x000fee0000004200 */
[-C--:B----4-:R-:W-:Y:S01]  /*ccf0*/  HMMA.16816.F32 R44, R80, R74.reuse, R44 ;  /* 0x0000004a502c723c */ /* 0x090fe2000000182c */
[----:B------:R-:W-:Y:S07]  /*cd00*/  LDSM.16.MT88.4 R80, [R3+0x18100] ;  /* 0x018100000350783b */ /* 0x000fee0000004200 */
[-C--:B------:R-:W-:Y:S01]  /*cd10*/  HMMA.16816.F32 R48, R76, R74.reuse, R48 ;  /* 0x0000004a4c30723c */ /* 0x080fe20000001830 */
        /* <DEDUP_REMOVED lines=526> */
[----:B------:R-:W-:Y:S07]  /*ee00*/  LDSM.16.MT88.4 R88, [R109+0x38080] ;  /* 0x038080006d58783b */ /* 0x000fee0000004200 */
[-C--:B---3--:R-:W-:Y:S01]  /*ee10*/  HMMA.16816.F32 R56, R84, R66.reuse, R56 ;  /* 0x000000425438723c */ /* 0x088fe20000001838 */
[----:B------:R-:W-:Y:S07]  /*ee20*/  LDSM.16.MT88.4 R84, [R109+0x38100] ;  /* 0x038100006d54783b */ /* 0x000fee0000004200 */
[----:B----4-:R-:W-:Y:S01]  /*ee30*/  HMMA.16816.F32 R12, R80, R66, R12 ;  /* 0x00000042500c723c */ /* 0x010fe2000000180c */
[----:B------:R-:W1:Y:S04]  /*ee40*/  LDSM.16.MT88.4 R64, [R108+0x38080] ;  /* 0x038080006c40783b */ /* 0x000e680000004200 */
        /* <DEDUP_REMOVED lines=8> */
[----:B------:R-:W4:Y:S07]  /*eed0*/  LDSM.16.MT88.4 R96, [R0+0x38000] ;  /* 0x038000000060783b */ /* 0x000f2e0000004200 */
[-C--:B------:R-:W-:Y:S01]  /*eee0*/  HMMA.16816.F32 R4, R92, R72.reuse, R4 ;  /* 0x000000485c04723c */ /* 0x080fe20000001804 */
[----:B------:R-:W0:Y:S07]  /*eef0*/  LDSM.16.MT88.4 R92, [R0+0x38080] ;  /* 0x03808000005c783b */ /* 0x000e2e0000004200 */
[-C--:B-1----:R-:W-:Y:S01]  /*ef00*/  HMMA.16816.F32 R44, R64, R72.reuse, R44 ;  /* 0x00000048402c723c */ /* 0x082fe2000000182c */
[----:B------:R-:W-:Y:S07]  /*ef10*/  LDSM.16.MT88.4 R64, [R3+0x3a100] ;  /* 0x03a100000340783b */ /* 0x000fee0000004200 */
[-C--:B---3--:R-:W-:Y:S01]  /*ef20*/  HMMA.16816.F32 R68, R76, R72.reuse, R68 ;  /* 0x000000484c44723c */ /* 0x088fe20000001844 */
[----:B------:R-:W1:Y:S07]  /*ef30*/  LDSM.16.MT88.4 R76, [R3+0x3a080] ;  /* 0x03a08000034c783b */ /* 0x000e6e0000004200 */
[-C--:B------:R-:W-:Y:S01]  /*ef40*/  HMMA.16816.F32 R36, R80, R72.reuse, R36 ;  /* 0x000000485024723c */ /* 0x080fe20000001824 */
[----:B------:R-:W3:Y:S07]  /*ef50*/  LDSM.16.MT88.4 R80, [R3+0x3a000] ;  /* 0x03a000000350783b */ /* 0x000eee0000004200 */
        /* <DEDUP_REMOVED lines=8> */
[-C--:B----4-:R-:W-:Y:S01]  /*efe0*/  HMMA.16816.F32 R40, R96, R72.reuse, R40 ;  /* 0x000000486028723c */ /* 0x090fe20000001828 */
[----:B------:R-:W4:Y:S07]  /*eff0*/  LDSM.16.MT88.4 R96, [R109+0x3a080] ;  /* 0x03a080006d60783b */ /* 0x000f2e0000004200 */
[----:B------:R-:W-:Y:S01]  /*f000*/  HMMA.16816.F32 R60, R92, R72, R60 ;  /* 0x000000485c3c723c */ /* 0x000fe2000000183c */
[----:B------:R-:W0:Y:S07]  /*f010*/  LDSM.16.MT88.4 R92, [R109+0x3a100] ;  /* 0x03a100006d5c783b */ /* 0x000e2e0000004200 */
[-C--:B-1----:R-:W-:Y:S01]  /*f020*/  HMMA.16816.F32 R28, R76, R74.reuse, R28 ;  /* 0x0000004a4c1c723c */ /* 0x082fe2000000181c */
[----:B------:R-:W1:Y:S07]  /*f030*/  LDSM.16.MT88.4 R76, [R108+0x3a100] ;  /* 0x03a100006c4c783b */ /* 0x000e6e0000004200 */
[-C--:B------:R-:W-:Y:S01]  /*f040*/  HMMA.16816.F32 R20, R64, R74.reuse, R20 ;  /* 0x0000004a4014723c */ /* 0x080fe20000001814 */
[----:B------:R-:W1:Y:S07]  /*f050*/  LDSM.16.MT88.4 R64, [R108+0x3a180] ;  /* 0x03a180006c40783b */ /* 0x000e6e0000004200 */
[----:B---3--:R-:W-:Y:S01]  /*f060*/  HMMA.16816.F32 R8, R80, R74, R8 ;  /* 0x0000004a5008723c */ /* 0x008fe20000001808 */
[----:B------:R-:W3:Y:S07]  /*f070*/  LDSM.16.MT88.4 R80, [R108+0x3a080] ;  /* 0x03a080006c50783b */ /* 0x000eee0000004200 */
        /* <DEDUP_REMOVED lines=8> */
[-C--:B----4-:R-:W-:Y:S01]  /*f100*/  HMMA.16816.F32 R24, R96, R74.reuse, R24 ;  /* 0x0000004a6018723c */ /* 0x090fe20000001818 */
[----:B------:R-:W4:Y:S07]  /*f110*/  LDSM.16.MT88.4 R96, [R0+0x3a100] ;  /* 0x03a100000060783b */ /* 0x000f2e0000004200 */
[-C--:B------:R-:W-:Y:S01]  /*f120*/  HMMA.16816.F32 R32, R92, R74.reuse, R32 ;  /* 0x0000004a5c20723c */ /* 0x080fe20000001820 */
[----:B------:R-:W0:Y:S07]  /*f130*/  LDSM.16.MT88.4 R92, [R0+0x3a180] ;  /* 0x03a18000005c783b */ /* 0x000e2e0000004200 */
[-C--:B-1----:R-:W-:Y:S01]  /*f140*/  HMMA.16816.F32 R48, R76, R74.reuse, R48 ;  /* 0x0000004a4c30723c */ /* 0x082fe20000001830 */
[----:B------:R-:W-:Y:S07]  /*f150*/  LDSM.16.MT88.4 R76, [R3+0x3c180] ;  /* 0x03c18000034c783b */ /* 0x000fee0000004200 */
[-C--:B------:R-:W-:Y:S01]  /*f160*/  HMMA.16816.F32 R64, R64, R74.reuse, R52 ;  /* 0x0000004a4040723c */ /* 0x080fe20000001834 */
[----:B------:R-:W1:Y:S07]  /*f170*/  LDSM.16.M88.4 R52, [R110+0x40380] ;  /* 0x040380006e34783b */ /* 0x000e6e0000000200 */
[-C--:B---3--:R-:W-:Y:S01]  /*f180*/  HMMA.16816.F32 R44, R80, R74.reuse, R44 ;  /* 0x0000004a502c723c */ /* 0x088fe2000000182c */
[----:B------:R-:W3:Y:S07]  /*f190*/  LDSM.16.MT88.4 R80, [R3+0x3c100] ;  /* 0x03c100000350783b */ /* 0x000eee0000004200 */
[-C--:B------:R-:W-:Y:S01]  /*f1a0*/  HMMA.16816.F32 R36, R88, R74.reuse, R36 ;  /* 0x0000004a5824723c */ /* 0x080fe20000001824 */
[----:B------:R-:W-:Y:S07]  /*f1b0*/  LDSM.16.MT88.4 R88, [R3+0x3c000] ;  /* 0x03c000000358783b */ /* 0x000fee0000004200 */
[-C--:B------:R-:W-:Y:S01]  /*f1c0*/  HMMA.16816.F32 R68, R84, R74.reuse, R68 ;  /* 0x0000004a5444723c */ /* 0x080fe20000001844 */
[----:B------:R-:W-:Y:S07]  /*f1d0*/  LDSM.16.MT88.4 R84, [R3+0x3c080] ;  /* 0x03c080000354783b */ /* 0x000fee0000004200 */
[-C--:B0-----:R-:W-:Y:S01]  /*f1e0*/  HMMA.16816.F32 R40, R104, R74.reuse, R40 ;  /* 0x0000004a6828723c */ /* 0x081fe20000001828 */
[----:B------:R-:W-:Y:S07]  /*f1f0*/  LDSM.16.MT88.4 R104, [R109+0x3c000] ;  /* 0x03c000006d68783b */ /* 0x000fee0000004200 */
[-C--:B--2---:R-:W-:Y:S01]  /*f200*/  HMMA.16816.F32 R60, R100, R74.reuse, R60 ;  /* 0x0000004a643c723c */ /* 0x084fe2000000183c */
[----:B------:R-:W-:Y:S07]  /*f210*/  LDSM.16.MT88.4 R100, [R109+0x3c080] ;  /* 0x03c080006d64783b */ /* 0x000fee0000004200 */
[-C--:B----4-:R-:W-:Y:S01]  /*f220*/  HMMA.16816.F32 R56, R96, R74.reuse, R56 ;  /* 0x0000004a6038723c */ /* 0x090fe20000001838 */
[----:B------:R-:W-:Y:S07]  /*f230*/  LDSM.16.MT88.4 R96, [R109+0x3c100] ;  /* 0x03c100006d60783b */ /* 0x000fee0000004200 */
[----:B------:R-:W-:Y:S01]  /*f240*/  HMMA.16816.F32 R12, R92, R74, R12 ;  /* 0x0000004a5c0c723c */ /* 0x000fe2000000180c */
[----:B------:R-:W0:Y:S04]  /*f250*/  LDSM.16.MT88.4 R72, [R0+0x3c000] ;  /* 0x03c000000048783b */ /* 0x000e280000004200 */
[----:B------:R-:W-:Y:S03]  /*f260*/  LDSM.16.MT88.4 R92, [R109+0x3c180] ;  /* 0x03c180006d5c783b */ /* 0x000fe60000004200 */
[-C--:B-1----:R-:W-:Y:S01]  /*f270*/  HMMA.16816.F32 R16, R76, R52.reuse, R16 ;  /* 0x000000344c10723c */ /* 0x082fe20000001810 */
[----:B------:R-:W1:Y:S07]  /*f280*/  LDSM.16.MT88.4 R76, [R108+0x3c180] ;  /* 0x03c180006c4c783b */ /* 0x000e6e0000004200 */
[-C--:B---3--:R-:W-:Y:S01]  /*f290*/  HMMA.16816.F32 R20, R80, R52.reuse, R20 ;  /* 0x000000345014723c */ /* 0x088fe20000001814 */
[----:B------:R-:W2:Y:S07]  /*f2a0*/  LDSM.16.MT88.4 R80, [R108+0x3c100] ;  /* 0x03c100006c50783b */ /* 0x000eae0000004200 */
[-C--:B0-----:R-:W-:Y:S01]  /*f2b0*/  HMMA.16816.F32 R40, R72, R52.reuse, R40 ;  /* 0x000000344828723c */ /* 0x081fe20000001828 */
[----:B------:R-:W0:Y:S07]  /*f2c0*/  LDSM.16.MT88.4 R72, [R109+0x3e080] ;  /* 0x03e080006d48783b */ /* 0x000e2e0000004200 */
[-C--:B-1----:R-:W-:Y:S01]  /*f2d0*/  HMMA.16816.F32 R64, R76, R52.reuse, R64 ;  /* 0x000000344c40723c */ /* 0x082fe20000001840 */
[----:B------:R-:W1:Y:S07]  /*f2e0*/  LDSM.16.MT88.4 R76, [R109+0x3e000] ;  /* 0x03e000006d4c783b */ /* 0x000e6e0000004200 */
[-C--:B--2---:R-:W-:Y:S01]  /*f2f0*/  HMMA.16816.F32 R48, R80, R52.reuse, R48 ;  /* 0x000000345030723c */ /* 0x084fe20000001830 */
[----:B------:R-:W2:Y:S07]  /*f300*/  LDSM.16.MT88.4 R80, [R3+0x3e180] ;  /* 0x03e180000350783b */ /* 0x000eae0000004200 */
[-C--:B------:R-:W-:Y:S01]  /*f310*/  HMMA.16816.F32 R24, R100, R52.reuse, R24 ;  /* 0x000000346418723c */ /* 0x080fe20000001818 */
[----:B------:R-:W-:Y:S07]  /*f320*/  LDSM.16.MT88.4 R100, [R0+0x3c100] ;  /* 0x03c100000064783b */ /* 0x000fee0000004200 */
[-C--:B------:R-:W-:Y:S01]  /*f330*/  HMMA.16816.F32 R36, R92, R52.reuse, R36 ;  /* 0x000000345c24723c */ /* 0x080fe20000001824 */
[----:B------:R-:W3:Y:S07]  /*f340*/  LDSM.16.MT88.4 R92, [R3+0x3e000] ;  /* 0x03e00000035c783b */ /* 0x000eee0000004200 */
[-C--:B------:R-:W-:Y:S01]  /*f350*/  HMMA.16816.F32 R8, R88, R52.reuse, R8 ;  /* 0x000000345808723c */ /* 0x080fe20000001808 */
[----:B------:R-:W4:Y:S07]  /*f360*/  LDSM.16.MT88.4 R88, [R108+0x3c000] ;  /* 0x03c000006c58783b */ /* 0x000f2e0000004200 */
[-C--:B------:R-:W-:Y:S01]  /*f370*/  HMMA.16816.F32 R28, R84, R52.reuse, R28 ;  /* 0x00000034541c723c */ /* 0x080fe2000000181c */
[----:B------:R-:W3:Y:S07]  /*f380*/  LDSM.16.MT88.4 R84, [R108+0x3c080] ;  /* 0x03c080006c54783b */ /* 0x000eee0000004200 */
[-C--:B------:R-:W-:Y:S01]  /*f390*/  HMMA.16816.F32 R4, R104, R52.reuse, R4 ;  /* 0x000000346804723c */ /* 0x080fe20000001804 */
[----:B------:R-:W4:Y:S07]  /*f3a0*/  LDSM.16.MT88.4 R104, [R0+0x3c080] ;  /* 0x03c080000068783b */ /* 0x000f2e0000004200 */
[----:B------:R-:W-:Y:S01]  /*f3b0*/  HMMA.16816.F32 R32, R96, R52, R32 ;  /* 0x000000346020723c */ /* 0x000fe20000001820 */
[----:B------:R-:W4:Y:S07]  /*f3c0*/  LDSM.16.MT88.4 R96, [R0+0x3c180] ;  /* 0x03c180000060783b */ /* 0x000f2e0000004200 */
[-C--:B0-----:R-:W-:Y:S01]  /*f3d0*/  HMMA.16816.F32 R24, R72, R54.reuse, R24 ;  /* 0x000000364818723c */ /* 0x081fe20000001818 */
[----:B------:R-:W0:Y:S07]  /*f3e0*/  LDSM.16.MT88.4 R72, [R109+0x3e100] ;  /* 0x03e100006d48783b */ /* 0x000e2e0000004200 */
[-C--:B-1----:R-:W-:Y:S01]  /*f3f0*/  HMMA.16816.F32 R4, R76, R54.reuse, R4 ;  /* 0x000000364c04723c */ /* 0x082fe20000001804 */
[----:B------:R-:W1:Y:S07]  /*f400*/  LDSM.16.MT88.4 R76, [R109+0x3e180] ;  /* 0x03e180006d4c783b */ /* 0x000e6e0000004200 */
[-C--:B--2---:R-:W-:Y:S01]  /*f410*/  HMMA.16816.F32 R16, R80, R54.reuse, R16 ;  /* 0x000000365010723c */ /* 0x084fe20000001810 */
[----:B------:R-:W2:Y:S07]  /*f420*/  LDSM.16.MT88.4 R80, [R108+0x3e000] ;  /* 0x03e000006c50783b */ /* 0x000eae0000004200 */
[----:B---3--:R-:W-:Y:S01]  /*f430*/  HMMA.16816.F32 R8, R92, R54, R8 ;  /* 0x000000365c08723c */ /* 0x008fe20000001808 */
[----:B------:R-:W-:Y:S07]  /*f440*/  LDSM.16.MT88.4 R92, [R108+0x3e180] ;  /* 0x03e180006c5c783b */ /* 0x000fee0000004200 */
[-C--:B----4-:R-:W-:Y:S01]  /*f450*/  HMMA.16816.F32 R68, R88, R52.reuse, R68 ;  /* 0x000000345844723c */ /* 0x090fe20000001844 */
[----:B------:R-:W3:Y:S07]  /*f460*/  LDSM.16.MT88.4 R88, [R3+0x3e080] ;  /* 0x03e080000358783b */ /* 0x000eee0000004200 */
[-C--:B------:R-:W-:Y:S01]  /*f470*/  HMMA.16816.F32 R44, R84, R52.reuse, R44 ;  /* 0x00000034542c723c */ /* 0x080fe2000000182c */
[----:B------:R-:W4:Y:S07]  /*f480*/  LDSM.16.MT88.4 R84, [R3+0x3e100] ;  /* 0x03e100000354783b */ /* 0x000f2e0000004200 */
[-C--:B------:R-:W-:Y:S01]  /*f490*/  HMMA.16816.F32 R60, R104, R52.reuse, R60 ;  /* 0x00000034683c723c */ /* 0x080fe2000000183c */
[----:B------:R-:W-:Y:S07]  /*f4a0*/  LDSM.16.MT88.4 R104, [R0+0x3e100] ;  /* 0x03e100000068783b */ /* 0x000fee0000004200 */
[-C--:B------:R-:W-:Y:S01]  /*f4b0*/  HMMA.16816.F32 R56, R100, R52.reuse, R56 ;  /* 0x000000346438723c */ /* 0x080fe20000001838 */
[----:B------:R-:W-:Y:S07]  /*f4c0*/  LDSM.16.MT88.4 R100, [R0+0x3e080] ;  /* 0x03e080000064783b */ /* 0x000fee0000004200 */
[----:B------:R-:W-:Y:S01]  /*f4d0*/  HMMA.16816.F32 R12, R96, R52, R12 ;  /* 0x00000034600c723c */ /* 0x000fe2000000180c */
[----:B------:R-:W-:Y:S06]  /*f4e0*/  LDSM.16.MT88.4 R96, [R0+0x3e000] ;  /* 0x03e000000060783b */ /* 0x000fec0000004200 */
[----:B------:R-:W-:Y:S01]  /*f4f0*/  FMUL R52, R8, c[0x0][0x188] ;  /* 0x0000620008347a20 */ /* 0x000fe20000400000 */
[----:B0-----:R-:W-:Y:S01]  /*f500*/  HMMA.16816.F32 R32, R72, R54, R32 ;  /* 0x000000364820723c */ /* 0x001fe20000001820 */
[----:B------:R-:W-:-:S06]  /*f510*/  FMUL R53, R10, c[0x0][0x188] ;  /* 0x000062000a357a20 */ /* 0x000fcc0000400000 */
[----:B------:R-:W-:Y:S02]  /*f520*/  FMUL R73, R9, c[0x0][0x188] ;  /* 0x0000620009497a20 */ /* 0x000fe40000400000 */
[----:B------:R-:W-:-:S03]  /*f530*/  FMUL R72, R11, c[0x0][0x188] ;  /* 0x000062000b487a20 */ /* 0x000fc60000400000 */
[----:B------:R-:W-:Y:S01]  /*f540*/  FMNMX R52, R52, R73, !PT ;  /* 0x0000004934347209 */ /* 0x000fe20007800000 */
[----:B------:R-:W-:Y:S01]  /*f550*/  FMUL R73, R7, c[0x0][0x188] ;  /* 0x0000620007497a20 */ /* 0x000fe20000400000 */
[----:B------:R-:W-:Y:S01]  /*f560*/  FMNMX R53, R53, R72, !PT ;  /* 0x0000004835357209 */ /* 0x000fe20007800000 */
[----:B------:R-:W-:Y:S01]  /*f570*/  FMUL R72, R6, c[0x0][0x188] ;  /* 0x0000620006487a20 */ /* 0x000fe20000400000 */
[----:B-1----:R-:W-:Y:S01]  /*f580*/  HMMA.16816.F32 R36, R76, R54, R36 ;  /* 0x000000364c24723c */ /* 0x002fe20000001824 */
[----:B------:R-:W-:Y:S02]  /*f590*/  FMUL R74, R4, c[0x0][0x188] ;  /* 0x00006200044a7a20 */ /* 0x000fe40000400000 */
[----:B------:R-:W-:-:S04]  /*f5a0*/  FMUL R75, R5, c[0x0][0x188] ;  /* 0x00006200054b7a20 */ /* 0x000fc80000400000 */
[----:B------:R-:W-:Y:S01]  /*f5b0*/  FMNMX R77, R72, R73, !PT ;  /* 0x00000049484d7209 */ /* 0x000fe20007800000 */
[----:B--2---:R-:W-:Y:S01]  /*f5c0*/  HMMA.16816.F32 R68, R80, R54, R68 ;  /* 0x000000365044723c */ /* 0x004fe20000001844 */
[----:B------:R-:W0:Y:S01]  /*f5d0*/  SHFL.BFLY PT, R81, R52, 0x2, 0x1f ;  /* 0x0c401f0034517f89 */ /* 0x000e2200000e0000 */
[----:B------:R-:W-:-:S03]  /*f5e0*/  FMNMX R76, R74, R75, !PT ;  /* 0x0000004b4a4c7209 */ /* 0x000fc60007800000 */
[----:B------:R-:W1:Y:S04]  /*f5f0*/  SHFL.BFLY PT, R78, R77, 0x2, 0x1f ;  /* 0x0c401f004d4e7f89 */ /* 0x000e6800000e0000 */
[----:B------:R-:W2:Y:S04]  /*f600*/  SHFL.BFLY PT, R80, R53, 0x2, 0x1f ;  /* 0x0c401f0035507f89 */ /* 0x000ea800000e0000 */
[----:B------:R-:W2:Y:S01]  /*f610*/  SHFL.BFLY PT, R79, R76, 0x2, 0x1f ;  /* 0x0c401f004c4f7f89 */ /* 0x000ea200000e0000 */
[-C--:B---3--:R-:W-:Y:S03]  /*f620*/  HMMA.16816.F32 R28, R88, R54.reuse, R28 ;  /* 0x00000036581c723c */ /* 0x088fe6000000181c */
[----:B------:R-:W-:Y:S04]  /*f630*/  LDSM.16.MT88.4 R88, [R108+0x3e100] ;  /* 0x03e100006c58783b */ /* 0x000fe80000004200 */
[----:B------:R-:W-:Y:S01]  /*f640*/  LDSM.16.MT88.4 R72, [R0+0x3e180] ;  /* 0x03e180000048783b */ /* 0x000fe20000004200 */
[----:B----4-:R-:W-:Y:S03]  /*f650*/  HMMA.16816.F32 R20, R84, R54, R20 ;  /* 0x000000365414723c */ /* 0x010fe60000001814 */
[----:B------:R-:W-:Y:S01]  /*f660*/  LDSM.16.MT88.4 R84, [R108+0x3e080] ;  /* 0x03e080006c54783b */ /* 0x000fe20000004200 */
[----:B0-----:R-:W-:-:S02]  /*f670*/  FMNMX R52, R52, R81, !PT ;  /* 0x0000005134347209 */ /* 0x001fc40007800000 */
[----:B-1----:R-:W-:-:S03]  /*f680*/  FMNMX R77, R77, R78, !PT ;  /* 0x0000004e4d4d7209 */ /* 0x002fc60007800000 */
[----:B------:R-:W0:Y:S01]  /*f690*/  SHFL.BFLY PT, R78, R52, 0x1, 0x1f ;  /* 0x0c201f00344e7f89 */ /* 0x000e2200000e0000 */
[----:B--2---:R-:W-:-:S03]  /*f6a0*/  FMNMX R53, R53, R80, !PT ;  /* 0x0000005035357209 */ /* 0x004fc60007800000 */
[----:B------:R-:W-:Y:S01]  /*f6b0*/  SHFL.BFLY PT, R81, R77, 0x1, 0x1f ;  /* 0x0c201f004d517f89 */ /* 0x000fe200000e0000 */
[----:B------:R-:W-:-:S03]  /*f6c0*/  FMNMX R76, R76, R79, !PT ;  /* 0x0000004f4c4c7209 */ /* 0x000fc60007800000 */
[----:B------:R-:W1:Y:S04]  /*f6d0*/  SHFL.BFLY PT, R79, R53, 0x1, 0x1f ;  /* 0x0c201f00354f7f89 */ /* 0x000e6800000e0000 */
[----:B------:R-:W2:Y:S01]  /*f6e0*/  SHFL.BFLY PT, R80, R76, 0x1, 0x1f ;  /* 0x0c201f004c507f89 */ /* 0x000ea200000e0000 */
[-C--:B------:R-:W-:Y:S08]  /*f6f0*/  HMMA.16816.F32 R40, R96, R54.reuse, R40 ;  /* 0x000000366028723c */ /* 0x080ff00000001828 */
[-C--:B------:R-:W-:Y:S01]  /*f700*/  HMMA.16816.F32 R64, R92, R54.reuse, R64 ;  /* 0x000000365c40723c */ /* 0x080fe20000001840 */
[----:B0-----:R-:W-:Y:S01]  /*f710*/  FMNMX R52, R52, R78, !PT ;  /* 0x0000004e34347209 */ /* 0x001fe20007800000 */
[----:B------:R-:W-:Y:S06]  /*f720*/  BAR.SYNC.DEFER_BLOCKING 0x0 ;  /* 0x0000000000007b1d */ /* 0x000fec0000010000 */
[-C--:B------:R-:W-:Y:S08]  /*f730*/  HMMA.16816.F32 R48, R88, R54.reuse, R48 ;  /* 0x000000365830723c */ /* 0x080ff00000001830 */
[----:B------:R-:W-:Y:S01]  /*f740*/  HMMA.16816.F32 R44, R84, R54, R44 ;  /* 0x00000036542c723c */ /* 0x000fe2000000182c */
[----:B-1----:R-:W-:-:S07]  /*f750*/  FMNMX R53, R53, R79, !PT ;  /* 0x0000004f35357209 */ /* 0x002fce0007800000 */
[-C--:B------:R-:W-:Y:S08]  /*f760*/  HMMA.16816.F32 R60, R100, R54.reuse, R60 ;  /* 0x00000036643c723c */ /* 0x080ff0000000183c */
[-C--:B------:R-:W-:Y:S01]  /*f770*/  HMMA.16816.F32 R56, R104, R54.reuse, R56 ;  /* 0x000000366838723c */ /* 0x080fe20000001838 */
[----:B------:R2:W-:Y:S07]  /*f780*/  @P1 STS [R2+0x40000], R52 ;  /* 0x0400003402001388 */ /* 0x0005ee0000000800 */
[----:B------:R-:W-:Y:S07]  /*f790*/  HMMA.16816.F32 R12, R72, R54, R12 ;  /* 0x00000036480c723c */ /* 0x000fee000000180c */
[----:B------:R-:W-:Y:S01]  /*f7a0*/  FMNMX R54, R77, R81, !PT ;  /* 0x000000514d367209 */ /* 0x000fe20007800000 */
[----:B------:R-:W-:-:S02]  /*f7b0*/  FMUL R55, R68, c[0x0][0x188] ;  /* 0x0000620044377a20 */ /* 0x000fc40000400000 */
[----:B------:R-:W-:Y:S01]  /*f7c0*/  FMUL R72, R69, c[0x0][0x188] ;  /* 0x0000620045487a20 */ /* 0x000fe20000400000 */
[----:B--2---:R-:W-:Y:S01]  /*f7d0*/  FMNMX R52, R76, R80, !PT ;  /* 0x000000504c347209 */ /* 0x004fe20007800000 */
[----:B------:R0:W-:Y:S03]  /*f7e0*/  @P1 STS [R2+0x40180], R54 ;  /* 0x0401803602001388 */ /* 0x0001e60000000800 */
[----:B------:R-:W-:Y:S01]  /*f7f0*/  FMNMX R90, R55, R72, !PT ;  /* 0x00000048375a7209 */ /* 0x000fe20007800000 */
[----:B------:R-:W-:Y:S01]  /*f800*/  FMUL R55, R71, c[0x0][0x188] ;  /* 0x0000620047377a20 */ /* 0x000fe20000400000 */
[----:B------:R1:W-:Y:S01]  /*f810*/  @P1 STS [R2+0x40080], R53 ;  /* 0x0400803502001388 */ /* 0x0003e20000000800 */
[----:B0-----:R-:W-:-:S03]  /*f820*/  FMUL R54, R70, c[0x0][0x188] ;  /* 0x0000620046367a20 */ /* 0x001fc60000400000 */
[----:B------:R0:W-:Y:S02]  /*f830*/  @P1 STS [R2+0x40100], R52 ;  /* 0x0401003402001388 */ /* 0x0001e40000000800 */
[----:B------:R-:W-:Y:S01]  /*f840*/  FMNMX R88, R54, R55, !PT ;  /* 0x0000003736587209 */ /* 0x000fe20007800000 */
[----:B-1----:R-:W-:Y:S02]  /*f850*/  FMUL R53, R41, c[0x0][0x188] ;  /* 0x0000620029357a20 */ /* 0x002fe40000400000 */
[----:B------:R-:W-:Y:S02]  /*f860*/  FMUL R54, R42, c[0x0][0x188] ;  /* 0x000062002a367a20 */ /* 0x000fe40000400000 */
[----:B------:R-:W-:Y:S02]  /*f870*/  FMUL R55, R43, c[0x0][0x188] ;  /* 0x000062002b377a20 */ /* 0x000fe40000400000 */
[----:B0-----:R-:W-:-:S03]  /*f880*/  FMUL R52, R40, c[0x0][0x188] ;  /* 0x0000620028347a20 */ /* 0x001fc60000400000 */
[----:B------:R-:W-:Y:S01]  /*f890*/  FMNMX R85, R54, R55, !PT ;  /* 0x0000003736557209 */ /* 0x000fe20007800000 */
[----:B------:R-:W-:Y:S01]  /*f8a0*/  FMUL R54, R30, c[0x0][0x188] ;  /* 0x000062001e367a20 */ /* 0x000fe20000400000 */
[----:B------:R-:W-:Y:S01]  /*f8b0*/  FMNMX R86, R52, R53, !PT ;  /* 0x0000003534567209 */ /* 0x000fe20007800000 */
[----:B------:R-:W-:Y:S02]  /*f8c0*/  FMUL R52, R28, c[0x0][0x188] ;  /* 0x000062001c347a20 */ /* 0x000fe40000400000 */
[----:B------:R-:W-:Y:S02]  /*f8d0*/  FMUL R53, R29, c[0x0][0x188] ;  /* 0x000062001d357a20 */ /* 0x000fe40000400000 */
[----:B------:R-:W-:-:S03]  /*f8e0*/  FMUL R55, R31, c[0x0][0x188] ;  /* 0x000062001f377a20 */ /* 0x000fc60000400000 */
[----:B------:R-:W-:Y:S01]  /*f8f0*/  FMNMX R84, R52, R53, !PT ;  /* 0x0000003534547209 */ /* 0x000fe20007800000 */
[----:B------:R-:W-:Y:S01]  /*f900*/  FMUL R52, R24, c[0x0][0x188] ;  /* 0x0000620018347a20 */ /* 0x000fe20000400000 */
[----:B------:R-:W-:Y:S01]  /*f910*/  FMNMX R83, R54, R55, !PT ;  /* 0x0000003736537209 */ /* 0x000fe20007800000 */
[----:B------:R-:W-:Y:S02]  /*f920*/  FMUL R53, R25, c[0x0][0x188] ;  /* 0x0000620019357a20 */ /* 0x000fe40000400000 */
[----:B------:R-:W-:Y:S02]  /*f930*/  FMUL R54, R26, c[0x0][0x188] ;  /* 0x000062001a367a20 */ /* 0x000fe40000400000 */
[----:B------:R-:W-:Y:S01]  /*f940*/  FMUL R55, R27, c[0x0][0x188] ;  /* 0x000062001b377a20 */ /* 0x000fe20000400000 */
[----:B------:R-:W0:Y:S01]  /*f950*/  SHFL.BFLY PT, R89, R88, 0x2, 0x1f ;  /* 0x0c401f0058597f89 */ /* 0x000e2200000e0000 */
[----:B------:R-:W-:Y:S01]  /*f960*/  FMNMX R82, R52, R53, !PT ;  /* 0x0000003534527209 */ /* 0x000fe20007800000 */
[----:B------:R-:W-:-:S02]  /*f970*/  FMUL R52, R44, c[0x0][0x188] ;  /* 0x000062002c347a20 */ /* 0x000fc40000400000 */
[----:B------:R-:W1:Y:S01]  /*f980*/  SHFL.BFLY PT, R87, R86, 0x2, 0x1f ;  /* 0x0c401f0056577f89 */ /* 0x000e6200000e0000 */
[----:B------:R-:W-:Y:S01]  /*f990*/  FMNMX R81, R54, R55, !PT ;  /* 0x0000003736517209 */ /* 0x000fe20007800000 */
[----:B------:R-:W-:Y:S02]  /*f9a0*/  FMUL R53, R45, c[0x0][0x188] ;  /* 0x000062002d357a20 */ /* 0x000fe40000400000 */
[----:B------:R-:W2:Y:S01]  /*f9b0*/  SHFL.BFLY PT, R91, R90, 0x2, 0x1f ;  /* 0x0c401f005a5b7f89 */ /* 0x000ea200000e0000 */
[----:B------:R-:W-:Y:S02]  /*f9c0*/  FMUL R54, R46, c[0x0][0x188] ;  /* 0x000062002e367a20 */ /* 0x000fe40000400000 */
[----:B------:R-:W-:Y:S01]  /*f9d0*/  FMNMX R73, R52, R53, !PT ;  /* 0x0000003534497209 */ /* 0x000fe20007800000 */
[----:B------:R-:W3:Y:S01]  /*f9e0*/  SHFL.BFLY PT, R78, R82, 0x2, 0x1f ;  /* 0x0c401f00524e7f89 */ /* 0x000ee200000e0000 */
[----:B------:R-:W-:-:S03]  /*f9f0*/  FMUL R55, R47, c[0x0][0x188] ;  /* 0x000062002f377a20 */ /* 0x000fc60000400000 */
[----:B------:R-:W4:Y:S01]  /*fa00*/  SHFL.BFLY PT, R77, R81, 0x2, 0x1f ;  /* 0x0c401f00514d7f89 */ /* 0x000f2200000e0000 */
[----:B------:R-:W-:Y:S02]  /*fa10*/  FMUL R52, R60, c[0x0][0x188] ;  /* 0x000062003c347a20 */ /* 0x000fe40000400000 */
[----:B------:R-:W-:Y:S01]  /*fa20*/  FMUL R53, R61, c[0x0][0x188] ;  /* 0x000062003d357a20 */ /* 0x000fe20000400000 */
[----:B------:R-:W-:Y:S01]  /*fa30*/  FMNMX R76, R54, R55, !PT ;  /* 0x00000037364c7209 */ /* 0x000fe20007800000 */
[----:B------:R-:W-:Y:S02]  /*fa40*/  FMUL R74, R62, c[0x0][0x188] ;  /* 0x000062003e4a7a20 */ /* 0x000fe40000400000 */
[----:B------:R-:W-:Y:S01]  /*fa50*/  FMUL R75, R63, c[0x0][0x188] ;  /* 0x000062003f4b7a20 */ /* 0x000fe20000400000 */
[----:B------:R-:W-:Y:S01]  /*fa60*/  FMNMX R80, R52, R53, !PT ;  /* 0x0000003534507209 */ /* 0x000fe20007800000 */
[----:B------:R-:W-:Y:S01]  /*fa70*/  FMUL R52, R20, c[0x0][0x188] ;  /* 0x0000620014347a20 */ /* 0x000fe20000400000 */
[----:B------:R-:W3:Y:S01]  /*fa80*/  SHFL.BFLY PT, R53, R85, 0x2, 0x1f ;  /* 0x0c401f0055357f89 */ /* 0x000ee200000e0000 */
[----:B------:R-:W-:Y:S01]  /*fa90*/  FMUL R54, R21, c[0x0][0x188] ;  /* 0x0000620015367a20 */ /* 0x000fe20000400000 */
[----:B------:R-:W-:-:S02]  /*faa0*/  FMNMX R79, R74, R75, !PT ;  /* 0x0000004b4a4f7209 */ /* 0x000fc40007800000 */
[----:B------:R-:W3:Y:S02]  /*fab0*/  SHFL.BFLY PT, R55, R84, 0x2, 0x1f ;  /* 0x0c401f0054377f89 */ /* 0x000ee400000e0000 */
[----:B------:R-:W-:Y:S02]  /*fac0*/  FMNMX R52, R52, R54, !PT ;  /* 0x0000003634347209 */ /* 0x000fe40007800000 */
[----:B------:R-:W4:Y:S04]  /*fad0*/  SHFL.BFLY PT, R74, R80, 0x2, 0x1f ;  /* 0x0c401f00504a7f89 */ /* 0x000f2800000e0000 */
[----:B------:R-:W4:Y:S01]  /*fae0*/  SHFL.BFLY PT, R75, R76, 0x2, 0x1f ;  /* 0x0c401f004c4b7f89 */ /* 0x000f2200000e0000 */
[----:B0-----:R-:W-:-:S03]  /*faf0*/  FMNMX R89, R88, R89, !PT ;  /* 0x0000005958597209 */ /* 0x001fc60007800000 */
[----:B------:R-:W0:Y:S01]  /*fb00*/  SHFL.BFLY PT, R72, R83, 0x2, 0x1f ;  /* 0x0c401f0053487f89 */ /* 0x000e2200000e0000 */
[----:B-1----:R-:W-:-:S03]  /*fb10*/  FMNMX R87, R86, R87, !PT ;  /* 0x0000005756577209 */ /* 0x002fc60007800000 */
[----:B------:R-:W1:Y:S01]  /*fb20*/  SHFL.BFLY PT, R54, R73, 0x2, 0x1f ;  /* 0x0c401f0049367f89 */ /* 0x000e6200000e0000 */
[----:B--2---:R-:W-:-:S03]  /*fb30*/  FMNMX R91, R90, R91, !PT ;  /* 0x0000005b5a5b7209 */ /* 0x004fc60007800000 */
[----:B------:R-:W2:Y:S04]  /*fb40*/  SHFL.BFLY PT, R88, R52, 0x2, 0x1f ;  /* 0x0c401f0034587f89 */ /* 0x000ea800000e0000 */
[----:B------:R-:W2:Y:S01]  /*fb50*/  SHFL.BFLY PT, R86, R79, 0x2, 0x1f ;  /* 0x0c401f004f567f89 */ /* 0x000ea200000e0000 */
[----:B---3--:R-:W-:Y:S02]  /*fb60*/  FMNMX R78, R82, R78, !PT ;  /* 0x0000004e524e7209 */ /* 0x008fe40007800000 */
[----:B----4-:R-:W-:Y:S01]  /*fb70*/  FMNMX R81, R81, R77, !PT ;  /* 0x0000004d51517209 */ /* 0x010fe20007800000 */
[----:B------:R-:W-:Y:S04]  /*fb80*/  SHFL.BFLY PT, R82, R89, 0x1, 0x1f ;  /* 0x0c201f0059527f89 */ /* 0x000fe800000e0000 */
[----:B------:R-:W3:Y:S01]  /*fb90*/  SHFL.BFLY PT, R77, R91, 0x1, 0x1f ;  /* 0x0c201f005b4d7f89 */ /* 0x000ee200000e0000 */
[----:B------:R-:W-:-:S02]  /*fba0*/  FMNMX R53, R85, R53, !PT ;  /* 0x0000003555357209 */ /* 0x000fc40007800000 */
[----:B------:R-:W-:Y:S02]  /*fbb0*/  FMNMX R55, R84, R55, !PT ;  /* 0x0000003754377209 */ /* 0x000fe40007800000 */
[----:B------:R-:W-:Y:S02]  /*fbc0*/  FMNMX R74, R80, R74, !PT ;  /* 0x0000004a504a7209 */ /* 0x000fe40007800000 */
[----:B------:R-:W-:Y:S01]  /*fbd0*/  FMNMX R75, R76, R75, !PT ;  /* 0x0000004b4c4b7209 */ /* 0x000fe20007800000 */
[----:B------:R-:W4:Y:S01]  /*fbe0*/  SHFL.BFLY PT, R80, R53, 0x1, 0x1f ;  /* 0x0c201f0035507f89 */ /* 0x000f2200000e0000 */
[----:B0-----:R-:W-:Y:S02]  /*fbf0*/  FMNMX R72, R83, R72, !PT ;  /* 0x0000004853487209 */ /* 0x001fe40007800000 */
[----:B-1----:R-:W-:Y:S01]  /*fc00*/  FMNMX R54, R73, R54, !PT ;  /* 0x0000003649367209 */ /* 0x002fe20007800000 */
[----:B------:R-:W0:Y:S01]  /*fc10*/  SHFL.BFLY PT, R76, R55, 0x1, 0x1f ;  /* 0x0c201f00374c7f89 */ /* 0x000e2200000e0000 */
[----:B--2---:R-:W-:-:S02]  /*fc20*/  FMNMX R52, R52, R88, !PT ;  /* 0x0000005834347209 */ /* 0x004fc40007800000 */
[----:B------:R-:W-:Y:S01]  /*fc30*/  FMNMX R79, R79, R86, !PT ;  /* 0x000000564f4f7209 */ /* 0x000fe20007800000 */
[----:B------:R-:W-:Y:S04]  /*fc40*/  SHFL.BFLY PT, R88, R72, 0x1, 0x1f ;  /* 0x0c201f0048587f89 */ /* 0x000fe800000e0000 */
[----:B------:R-:W-:Y:S04]  /*fc50*/  SHFL.BFLY PT, R83, R78, 0x1, 0x1f ;  /* 0x0c201f004e537f89 */ /* 0x000fe800000e0000 */
[----:B------:R-:W-:Y:S04]  /*fc60*/  SHFL.BFLY PT, R86, R81, 0x1, 0x1f ;  /* 0x0c201f0051567f89 */ /* 0x000fe800000e0000 */
[----:B------:R-:W1:Y:S01]  /*fc70*/  SHFL.BFLY PT, R85, R54, 0x1, 0x1f ;  /* 0x0c201f0036557f89 */ /* 0x000e6200000e0000 */
[----:B---3--:R-:W-:-:S02]  /*fc80*/  FMNMX R77, R91, R77, !PT ;  /* 0x0000004d5b4d7209 */ /* 0x008fc40007800000 */
[----:B------:R-:W-:Y:S01]  /*fc90*/  FMNMX R82, R89, R82, !PT ;  /* 0x0000005259527209 */ /* 0x000fe20007800000 */
[----:B------:R-:W-:Y:S04]  /*fca0*/  SHFL.BFLY PT, R90, R79, 0x1, 0x1f ;  /* 0x0c201f004f5a7f89 */ /* 0x000fe800000e0000 */
[----:B------:R-:W-:Y:S04]  /*fcb0*/  SHFL.BFLY PT, R89, R74, 0x1, 0x1f ;  /* 0x0c201f004a597f89 */ /* 0x000fe800000e0000 */
[----:B------:R-:W2:Y:S01]  /*fcc0*/  SHFL.BFLY PT, R91, R52, 0x1, 0x1f ;  /* 0x0c201f00345b7f89 */ /* 0x000ea200000e0000 */
[----:B----4-:R-:W-:-:S02]  /*fcd0*/  FMNMX R53, R53, R80, !PT ;  /* 0x0000005035357209 */ /* 0x010fc40007800000 */
[----:B0-----:R-:W-:Y:S01]  /*fce0*/  FMNMX R55, R55, R76, !PT ;  /* 0x0000004c37377209 */ /* 0x001fe20007800000 */
[----:B------:R-:W0:Y:S04]  /*fcf0*/  SHFL.BFLY PT, R73, R87, 0x1, 0x1f ;  /* 0x0c201f0057497f89 */ /* 0x000e2800000e0000 */
[----:B------:R3:W-:Y:S04]  /*fd00*/  @P1 STS [R2+0x40380], R53 ;  /* 0x0403803502001388 */ /* 0x0007e80000000800 */
[----:B------:R4:W-:Y:S01]  /*fd10*/  @P1 STS [R2+0x40400], R55 ;  /* 0x0404003702001388 */ /* 0x0009e20000000800 */
[----:B-1----:R-:W-:-:S02]  /*fd20*/  FMNMX R54, R54, R85, !PT ;  /* 0x0000005536367209 */ /* 0x002fc40007800000 */
[----:B---3--:R-:W-:Y:S02]  /*fd30*/  FMNMX R53, R72, R88, !PT ;  /* 0x0000005848357209 */ /* 0x008fe40007800000 */
[----:B------:R-:W-:Y:S02]  /*fd40*/  FMNMX R72, R81, R86, !PT ;  /* 0x0000005651487209 */ /* 0x000fe40007800000 */
[----:B----4-:R-:W-:Y:S01]  /*fd50*/  FMNMX R55, R78, R83, !PT ;  /* 0x000000534e377209 */ /* 0x010fe20007800000 */
[----:B------:R1:W-:Y:S01]  /*fd60*/  @P1 STS [R2+0x40480], R53 ;  /* 0x0404803502001388 */ /* 0x0003e20000000800 */
[----:B--2---:R-:W-:-:S03]  /*fd70*/  FMNMX R52, R52, R91, !PT ;  /* 0x0000005b34347209 */ /* 0x004fc60007800000 */
[----:B------:R2:W-:Y:S04]  /*fd80*/  @P1 STS [R2+0x40500], R55 ;  /* 0x0405003702001388 */ /* 0x0005e80000000800 */
[----:B------:R3:W-:Y:S01]  /*fd90*/  @P1 STS [R2+0x40580], R72 ;  /* 0x0405804802001388 */ /* 0x0007e20000000800 */
[----:B-1----:R-:W-:-:S03]  /*fda0*/  FMNMX R53, R74, R89, !PT ;  /* 0x000000594a357209 */ /* 0x002fc60007800000 */
[----:B------:R1:W-:Y:S01]  /*fdb0*/  @P1 STS [R2+0x40600], R54 ;  /* 0x0406003602001388 */ /* 0x0003e20000000800 */
[----:B--2---:R-:W-:Y:S02]  /*fdc0*/  FMUL R55, R22, c[0x0][0x188] ;  /* 0x0000620016377a20 */ /* 0x004fe40000400000 */
[----:B---3--:R-:W-:Y:S01]  /*fdd0*/  FMUL R72, R23, c[0x0][0x188] ;  /* 0x0000620017487a20 */ /* 0x008fe20000400000 */
[----:B-1----:R-:W-:Y:S01]  /*fde0*/  FMNMX R54, R79, R90, !PT ;  /* 0x0000005a4f367209 */ /* 0x002fe20007800000 */
[----:B------:R1:W-:Y:S04]  /*fdf0*/  @P1 STS [R2+0x40200], R77 ;  /* 0x0402004d02001388 */ /* 0x0003e80000000800 */
[----:B------:R2:W-:Y:S04]  /*fe00*/  @P1 STS [R2+0x40700], R53 ;  /* 0x0407003502001388 */ /* 0x0005e80000000800 */
[----:B------:R3:W-:Y:S01]  /*fe10*/  @P1 STS [R2+0x40780], R54 ;  /* 0x0407803602001388 */ /* 0x0007e20000000800 */
[----:B-1----:R-:W-:Y:S01]  /*fe20*/  FMNMX R77, R55, R72, !PT ;  /* 0x00000048374d7209 */ /* 0x002fe20007800000 */
[----:B------:R-:W-:-:S02]  /*fe30*/  FMUL R55, R33, c[0x0][0x188] ;  /* 0x0000620021377a20 */ /* 0x000fc40000400000 */
[----:B------:R1:W-:Y:S01]  /*fe40*/  @P1 STS [R2+0x40800], R52 ;  /* 0x0408003402001388 */ /* 0x0003e20000000800 */
[----:B--2---:R-:W-:-:S03]  /*fe50*/  FMUL R53, R35, c[0x0][0x188] ;  /* 0x0000620023357a20 */ /* 0x004fc60000400000 */
[----:B------:R-:W2:Y:S01]  /*fe60*/  SHFL.BFLY PT, R84, R75, 0x1, 0x1f ;  /* 0x0c201f004b547f89 */ /* 0x000ea200000e0000 */
[----:B---3--:R-:W-:Y:S02]  /*fe70*/  FMUL R54, R32, c[0x0][0x188] ;  /* 0x0000620020367a20 */ /* 0x008fe40000400000 */
[----:B-1----:R-:W-:-:S03]  /*fe80*/  FMUL R52, R34, c[0x0][0x188] ;  /* 0x0000620022347a20 */ /* 0x002fc60000400000 */
[----:B------:R-:W-:Y:S01]  /*fe90*/  FMNMX R76, R54, R55, !PT ;  /* 0x00000037364c7209 */ /* 0x000fe20007800000 */
[----:B------:R-:W-:Y:S01]  /*fea0*/  FMUL R55, R49, c[0x0][0x188] ;  /* 0x0000620031377a20 */ /* 0x000fe20000400000 */
[----:B0-----:R-:W-:Y:S01]  /*feb0*/  FMNMX R73, R87, R73, !PT ;  /* 0x0000004957497209 */ /* 0x001fe20007800000 */
[----:B------:R-:W-:Y:S01]  /*fec0*/  FMUL R54, R50, c[0x0][0x188] ;  /* 0x0000620032367a20 */ /* 0x000fe20000400000 */
[----:B------:R-:W-:Y:S01]  /*fed0*/  FMNMX R74, R52, R53, !PT ;  /* 0x00000035344a7209 */ /* 0x000fe20007800000 */
[----:B------:R-:W-:Y:S02]  /*fee0*/  FMUL R52, R48, c[0x0][0x188] ;  /* 0x0000620030347a20 */ /* 0x000fe40000400000 */
[----:B------:R-:W-:Y:S01]  /*fef0*/  FMUL R53, R51, c[0x0][0x188] ;  /* 0x0000620033357a20 */ /* 0x000fe20000400000 */
[----:B------:R0:W-:Y:S01]  /*ff00*/  @P1 STS [R2+0x40300], R73 ;  /* 0x0403004902001388 */ /* 0x0001e20000000800 */
[----:B------:R-:W-:Y:S01]  /*ff10*/  FMUL R72, R56, c[0x0][0x188] ;  /* 0x0000620038487a20 */ /* 0x000fe20000400000 */
[----:B------:R-:W-:Y:S01]  /*ff20*/  FMNMX R52, R52, R55, !PT ;  /* 0x0000003734347209 */ /* 0x000fe20007800000 */
[----:B------:R-:W-:Y:S01]  /*ff30*/  FMUL R55, R59, c[0x0][0x188] ;  /* 0x000062003b377a20 */ /* 0x000fe20000400000 */
[----:B------:R-:W-:Y:S01]  /*ff40*/  FMNMX R54, R54, R53, !PT ;  /* 0x0000003536367209 */ /* 0x000fe20007800000 */
[----:B------:R-:W-:-:S02]  /*ff50*/  FMUL R53, R58, c[0x0][0x188] ;  /* 0x000062003a357a20 */ /* 0x000fc40000400000 */
[----:B0-----:R-:W-:-:S03]  /*ff60*/  FMUL R73, R57, c[0x0][0x188] ;  /* 0x0000620039497a20 */ /* 0x001fc60000400000 */
[----:B------:R-:W-:Y:S01]  /*ff70*/  FMNMX R91, R53, R55, !PT ;  /* 0x00000037355b7209 */ /* 0x000fe20007800000 */
[----:B------:R-:W-:Y:S02]  /*ff80*/  FMUL R53, R18, c[0x0][0x188] ;  /* 0x0000620012357a20 */ /* 0x000fe40000400000 */
[----:B------:R-:W-:Y:S01]  /*ff90*/  FMUL R55, R19, c[0x0][0x188] ;  /* 0x0000620013377a20 */ /* 0x000fe20000400000 */
[----:B------:R-:W-:Y:S01]  /*ffa0*/  FMNMX R93, R72, R73, !PT ;  /* 0x00000049485d7209 */ /* 0x000fe20007800000 */
[----:B------:R-:W-:Y:S02]  /*ffb0*/  FMUL R72, R16, c[0x0][0x188] ;  /* 0x0000620010487a20 */ /* 0x000fe40000400000 */
[----:B------:R-:W-:Y:S01]  /*ffc0*/  FMUL R73, R17, c[0x0][0x188] ;  /* 0x0000620011497a20 */ /* 0x000fe20000400000 */
[----:B------:R-:W-:Y:S01]  /*ffd0*/  FMNMX R89, R53, R55, !PT ;  /* 0x0000003735597209 */ /* 0x000fe20007800000 */
[----:B------:R-:W-:Y:S01]  /*ffe0*/  FMUL R53, R38, c[0x0][0x188] ;  /* 0x0000620026357a20 */ /* 0x000fe20000400000 */
[----:B--2---:R-:W-:Y:S01]  /*fff0*/  FMNMX R75, R75, R84, !PT ;  /* 0x000000544b4b7209 */ /* 0x004fe20007800000 */
[----:B------:R-:W-:Y:S01]  /*10000*/  FMUL R55, R39, c[0x0][0x188] ;  /* 0x0000620027377a20 */ /* 0x000fe20000400000 */
[----:B------:R-:W-:Y:S01]  /*10010*/  FMNMX R90, R72, R73, !PT ;  /* 0x00000049485a7209 */ /* 0x000fe20007800000 */
[----:B------:R-:W-:-:S02]  /*10020*/  FMUL R72, R36, c[0x0][0x188] ;  /* 0x0000620024487a20 */ /* 0x000fc40000400000 */
[----:B------:R-:W-:Y:S01]  /*10030*/  FMUL R73, R37, c[0x0][0x188] ;  /* 0x0000620025497a20 */ /* 0x000fe20000400000 */
[----:B------:R-:W-:Y:S01]  /*10040*/  FMNMX R78, R53, R55, !PT ;  /* 0x00000037354e7209 */ /* 0x000fe20007800000 */
[----:B------:R0:W-:Y:S01]  /*10050*/  @P1 STS [R2+0x40680], R75 ;  /* 0x0406804b02001388 */ /* 0x0001e20000000800 */
[----:B------:R-:W-:Y:S02]  /*10060*/  FMUL R53, R66, c[0x0][0x188] ;  /* 0x0000620042357a20 */ /* 0x000fe40000400000 */
[----:B------:R-:W-:Y:S01]  /*10070*/  FMNMX R88, R72, R73, !PT ;  /* 0x0000004948587209 */ /* 0x000fe20007800000 */
[----:B------:R-:W-:Y:S02]  /*10080*/  FMUL R73, R67, c[0x0][0x188] ;  /* 0x0000620043497a20 */ /* 0x000fe40000400000 */
[----:B------:R-:W-:Y:S02]  /*10090*/  FMUL R79, R65, c[0x0][0x188] ;  /* 0x00006200414f7a20 */ /* 0x000fe40000400000 */
[----:B0-----:R-:W-:Y:S01]  /*100a0*/  FMUL R75, R64, c[0x0][0x188] ;  /* 0x00006200404b7a20 */ /* 0x001fe20000400000 */
[----:B------:R-:W-:Y:S01]  /*100b0*/  FMNMX R87, R53, R73, !PT ;  /* 0x0000004935577209 */ /* 0x000fe20007800000 */
[----:B------:R-:W-:Y:S01]  /*100c0*/  FMUL R53, R14, c[0x0][0x188] ;  /* 0x000062000e357a20 */ /* 0x000fe20000400000 */
[----:B------:R-:W0:Y:S02]  /*100d0*/  SHFL.BFLY PT, R73, R52, 0x2, 0x1f ;  /* 0x0c401f0034497f89 */ /* 0x000e2400000e0000 */
[----:B------:R-:W-:Y:S01]  /*100e0*/  FMNMX R81, R75, R79, !PT ;  /* 0x0000004f4b517209 */ /* 0x000fe20007800000 */
[----:B------:R-:W-:Y:S01]  /*100f0*/  FMUL R79, R15, c[0x0][0x188] ;  /* 0x000062000f4f7a20 */ /* 0x000fe20000400000 */
[----:B------:R-:W1:Y:S04]  /*10100*/  SHFL.BFLY PT, R72, R77, 0x2, 0x1f ;  /* 0x0c401f004d487f89 */ /* 0x000e6800000e0000 */
[----:B------:R-:W2:Y:S01]  /*10110*/  SHFL.BFLY PT, R55, R76, 0x2, 0x1f ;  /* 0x0c401f004c377f89 */ /* 0x000ea200000e0000 */
[----:B------:R-:W-:Y:S01]  /*10120*/  FMNMX R85, R53, R79, !PT ;  /* 0x0000004f35557209 */ /* 0x000fe20007800000 */
[----:B------:R-:W-:-:S02]  /*10130*/  FMUL R80, R12, c[0x0][0x188] ;  /* 0x000062000c507a20 */ /* 0x000fc40000400000 */
[----:B------:R3:W-:Y:S04]  /*10140*/  @P1 STS [R2+0x40280], R82 ;  /* 0x0402805202001388 */ /* 0x0007e80000000800 */
[----:B------:R-:W4:Y:S04]  /*10150*/  SHFL.BFLY PT, R75, R74, 0x2, 0x1f ;  /* 0x0c401f004a4b7f89 */ /* 0x000f2800000e0000 */
[----:B------:R-:W4:Y:S01]  /*10160*/  SHFL.BFLY PT, R53, R54, 0x2, 0x1f ;  /* 0x0c401f0036357f89 */ /* 0x000f2200000e0000 */
[----:B---3--:R-:W-:-:S03]  /*10170*/  FMUL R82, R13, c[0x0][0x188] ;  /* 0x000062000d527a20 */ /* 0x008fc60000400000 */
[----:B------:R-:W3:Y:S02]  /*10180*/  SHFL.BFLY PT, R83, R89, 0x2, 0x1f ;  /* 0x0c401f0059537f89 */ /* 0x000ee400000e0000 */
[----:B------:R-:W-:Y:S02]  /*10190*/  FMNMX R86, R80, R82, !PT ;  /* 0x0000005250567209 */ /* 0x000fe40007800000 */
[----:B------:R-:W3:Y:S01]  /*101a0*/  SHFL.BFLY PT, R82, R88, 0x2, 0x1f ;  /* 0x0c401f0058527f89 */ /* 0x000ee200000e0000 */
[----:B0-----:R-:W-:-:S03]  /*101b0*/  FMNMX R80, R52, R73, !PT ;  /* 0x0000004934507209 */ /* 0x001fc60007800000 */
[----:B------:R-:W0:Y:S01]  /*101c0*/  SHFL.BFLY PT, R52, R78, 0x2, 0x1f ;  /* 0x0c401f004e347f89 */ /* 0x000e2200000e0000 */
[----:B-1----:R-:W-:-:S03]  /*101d0*/  FMNMX R72, R77, R72, !PT ;  /* 0x000000484d487209 */ /* 0x002fc60007800000 */
[----:B------:R-:W1:Y:S01]  /*101e0*/  SHFL.BFLY PT, R73, R85, 0x2, 0x1f ;  /* 0x0c401f0055497f89 */ /* 0x000e6200000e0000 */
[----:B--2---:R-:W-:-:S03]  /*101f0*/  FMNMX R84, R76, R55, !PT ;  /* 0x000000374c547209 */ /* 0x004fc60007800000 */
[----:B------:R-:W2:Y:S01]  /*10200*/  SHFL.BFLY PT, R92, R91, 0x2, 0x1f ;  /* 0x0c401f005b5c7f89 */ /* 0x000ea200000e0000 */
[----:B----4-:R-:W-:-:S03]  /*10210*/  FMNMX R79, R74, R75, !PT ;  /* 0x0000004b4a4f7209 */ /* 0x010fc60007800000 */
[----:B------:R-:W4:Y:S01]  /*10220*/  SHFL.BFLY PT, R94, R93, 0x2, 0x1f ;  /* 0x0c401f005d5e7f89 */ /* 0x000f2200000e0000 */
[----:B------:R-:W-:-:S03]  /*10230*/  FMNMX R54, R54, R53, !PT ;  /* 0x0000003536367209 */ /* 0x000fc60007800000 */
[----:B------:R-:W0:Y:S04]  /*10240*/  SHFL.BFLY PT, R55, R90, 0x2, 0x1f ;  /* 0x0c401f005a377f89 */ /* 0x000e2800000e0000 */
[----:B------:R-:W0:Y:S04]  /*10250*/  SHFL.BFLY PT, R74, R86, 0x2, 0x1f ;  /* 0x0c401f00564a7f89 */ /* 0x000e2800000e0000 */
[----:B------:R-:W2:Y:S04]  /*10260*/  SHFL.BFLY PT, R53, R72, 0x1, 0x1f ;  /* 0x0c201f0048357f89 */ /* 0x000ea800000e0000 */
[----:B------:R-:W4:Y:S04]  /*10270*/  SHFL.BFLY PT, R76, R81, 0x2, 0x1f ;  /* 0x0c401f00514c7f89 */ /* 0x000f2800000e0000 */
[----:B------:R-:W4:Y:S01]  /*10280*/  SHFL.BFLY PT, R77, R84, 0x1, 0x1f ;  /* 0x0c201f00544d7f89 */ /* 0x000f2200000e0000 */
[----:B---3--:R-:W-:-:S03]  /*10290*/  FMNMX R83, R89, R83, !PT ;  /* 0x0000005359537209 */ /* 0x008fc60007800000 */
[----:B------:R-:W3:Y:S01]  /*102a0*/  SHFL.BFLY PT, R75, R87, 0x2, 0x1f ;  /* 0x0c401f00574b7f89 */ /* 0x000ee200000e0000 */
[----:B------:R-:W-:-:S03]  /*102b0*/  FMNMX R89, R88, R82, !PT ;  /* 0x0000005258597209 */ /* 0x000fc60007800000 */
[----:B------:R-:W3:Y:S04]  /*102c0*/  SHFL.BFLY PT, R88, R79, 0x1, 0x1f ;  /* 0x0c201f004f587f89 */ /* 0x000ee800000e0000 */
[----:B------:R-:W3:Y:S01]  /*102d0*/  SHFL.BFLY PT, R82, R80, 0x1, 0x1f ;  /* 0x0c201f0050527f89 */ /* 0x000ee200000e0000 */
[----:B0-----:R-:W-:Y:S02]  /*102e0*/  FMNMX R52, R78, R52, !PT ;  /* 0x000000344e347209 */ /* 0x001fe40007800000 */
[----:B-1----:R-:W-:Y:S02]  /*102f0*/  FMNMX R78, R85, R73, !PT ;  /* 0x00000049554e7209 */ /* 0x002fe40007800000 */
[----:B------:R-:W0:Y:S01]  /*10300*/  SHFL.BFLY PT, R73, R54, 0x1, 0x1f ;  /* 0x0c201f0036497f89 */ /* 0x000e2200000e0000 */
[----:B--2---:R-:W-:-:S02]  /*10310*/  FMNMX R91, R91, R92, !PT ;  /* 0x0000005c5b5b7209 */ /* 0x004fc40007800000 */
[----:B----4-:R-:W-:Y:S02]  /*10320*/  FMNMX R94, R93, R94, !PT ;  /* 0x0000005e5d5e7209 */ /* 0x010fe40007800000 */
[----:B------:R-:W-:Y:S02]  /*10330*/  FMNMX R55, R90, R55, !PT ;  /* 0x000000375a377209 */ /* 0x000fe40007800000 */
[----:B------:R-:W-:Y:S02]  /*10340*/  FMNMX R74, R86, R74, !PT ;  /* 0x0000004a564a7209 */ /* 0x000fe40007800000 */
[----:B------:R-:W-:Y:S01]  /*10350*/  FMNMX R53, R72, R53, !PT ;  /* 0x0000003548357209 */ /* 0x000fe20007800000 */
[----:B------:R-:W-:Y:S01]  /*10360*/  SHFL.BFLY PT, R85, R94, 0x1, 0x1f ;  /* 0x0c201f005e557f89 */ /* 0x000fe200000e0000 */
[----:B------:R-:W-:Y:S02]  /*10370*/  FMNMX R76, R81, R76, !PT ;  /* 0x0000004c514c7209 */ /* 0x000fe40007800000 */
[----:B------:R-:W-:Y:S01]  /*10380*/  FMNMX R86, R84, R77, !PT ;  /* 0x0000004d54567209 */ /* 0x000fe20007800000 */
[----:B------:R-:W-:Y:S01]  /*10390*/  SHFL.BFLY PT, R72, R91, 0x1, 0x1f ;  /* 0x0c201f005b487f89 */ /* 0x000fe200000e0000 */
[----:B---3--:R-:W-:-:S03]  /*103a0*/  FMNMX R75, R87, R75, !PT ;  /* 0x0000004b574b7209 */ /* 0x008fc60007800000 */
[----:B------:R-:W1:Y:S04]  /*103b0*/  SHFL.BFLY PT, R84, R55, 0x1, 0x1f ;  /* 0x0c201f0037547f89 */ /* 0x000e6800000e0000 */
[----:B------:R-:W2:Y:S01]  /*103c0*/  SHFL.BFLY PT, R81, R83, 0x1, 0x1f ;  /* 0x0c201f0053517f89 */ /* 0x000ea200000e0000 */
[----:B------:R-:W-:Y:S02]  /*103d0*/  FMNMX R79, R79, R88, !PT ;  /* 0x000000584f4f7209 */ /* 0x000fe40007800000 */
[----:B------:R-:W-:Y:S01]  /*103e0*/  FMNMX R82, R80, R82, !PT ;  /* 0x0000005250527209 */ /* 0x000fe20007800000 */
[----:B------:R-:W3:Y:S04]  /*103f0*/  SHFL.BFLY PT, R77, R89, 0x1, 0x1f ;  /* 0x0c201f00594d7f89 */ /* 0x000ee800000e0000 */
[----:B------:R-:W4:Y:S04]  /*10400*/  SHFL.BFLY PT, R80, R52, 0x1, 0x1f ;  /* 0x0c201f0034507f89 */ /* 0x000f2800000e0000 */
[----:B------:R-:W2:Y:S04]  /*10410*/  SHFL.BFLY PT, R87, R76, 0x1, 0x1f ;  /* 0x0c201f004c577f89 */ /* 0x000ea800000e0000 */
[----:B------:R-:W2:Y:S04]  /*10420*/  SHFL.BFLY PT, R88, R75, 0x1, 0x1f ;  /* 0x0c201f004b587f89 */ /* 0x000ea800000e0000 */
[----:B------:R-:W2:Y:S04]  /*10430*/  SHFL.BFLY PT, R90, R74, 0x1, 0x1f ;  /* 0x0c201f004a5a7f89 */ /* 0x000ea800000e0000 */
[----:B------:R-:W4:Y:S01]  /*10440*/  SHFL.BFLY PT, R92, R78, 0x1, 0x1f ;  /* 0x0c201f004e5c7f89 */ /* 0x000f2200000e0000 */
[----:B0-----:R-:W-:-:S02]  /*10450*/  FMNMX R54, R54, R73, !PT ;  /* 0x0000004936367209 */ /* 0x001fc40007800000 */
[----:B-1----:R-:W-:Y:S01]  /*10460*/  FMNMX R55, R55, R84, !PT ;  /* 0x0000005437377209 */ /* 0x002fe20007800000 */
[----:B------:R0:W-:Y:S04]  /*10470*/  @P1 STS [R2+0x40880], R53 ;  /* 0x0408803502001388 */ /* 0x0001e80000000800 */
[----:B------:R1:W-:Y:S01]  /*10480*/  @P1 STS [R2+0x40a80], R54 ;  /* 0x040a803602001388 */ /* 0x0003e20000000800 */
[----:B0-----:R-:W-:Y:S02]  /*10490*/  FMNMX R53, R94, R85, !PT ;  /* 0x000000555e357209 */ /* 0x001fe40007800000 */
[----:B-1----:R-:W-:Y:S02]  /*104a0*/  FMNMX R54, R91, R72, !PT ;  /* 0x000000485b367209 */ /* 0x002fe40007800000 */
[----:B--2---:R-:W-:Y:S01]  /*104b0*/  FMNMX R72, R83, R81, !PT ;  /* 0x0000005153487209 */ /* 0x004fe20007800000 */
[----:B------:R0:W-:Y:S01]  /*104c0*/  @P1 STS [R2+0x40b00], R53 ;  /* 0x040b003502001388 */ /* 0x0001e20000000800 */
[----:B---3--:R-:W-:-:S02]  /*104d0*/  FMNMX R73, R89, R77, !PT ;  /* 0x0000004d59497209 */ /* 0x008fc40007800000 */
[----:B----4-:R-:W-:Y:S01]  /*104e0*/  FMNMX R52, R52, R80, !PT ;  /* 0x0000005034347209 */ /* 0x010fe20007800000 */
[----:B------:R1:W-:Y:S04]  /*104f0*/  @P1 STS [R2+0x40b80], R54 ;  /* 0x040b803602001388 */ /* 0x0003e80000000800 */
[----:B------:R2:W-:Y:S01]  /*10500*/  @P1 STS [R2+0x40c00], R55 ;  /* 0x040c003702001388 */ /* 0x0005e20000000800 */
[----:B0-----:R-:W-:-:S03]  /*10510*/  FMNMX R53, R76, R87, !PT ;  /* 0x000000574c357209 */ /* 0x001fc60007800000 */
[----:B------:R0:W-:Y:S01]  /*10520*/  @P1 STS [R2+0x40c80], R72 ;  /* 0x040c804802001388 */ /* 0x0001e20000000800 */
[----:B-1----:R-:W-:-:S03]  /*10530*/  FMNMX R54, R75, R88, !PT ;  /* 0x000000584b367209 */ /* 0x002fc60007800000 */
[----:B------:R-:W1:Y:S01]  /*10540*/  S2R R113, SR_TID.X ;  /* 0x0000000000717919 */ /* 0x000e620000002100 */
[----:B--2---:R-:W-:Y:S02]  /*10550*/  FMNMX R55, R74, R90, !PT ;  /* 0x0000005a4a377209 */ /* 0x004fe40007800000 */
[----:B0-----:R-:W-:Y:S01]  /*10560*/  FMNMX R72, R78, R92, !PT ;  /* 0x0000005c4e487209 */ /* 0x001fe20007800000 */
[----:B------:R-:W-:Y:S04]  /*10570*/  @P1 STS [R2+0x40900], R86 ;  /* 0x0409005602001388 */ /* 0x000fe80000000800 */
[----:B------:R-:W-:Y:S04]  /*10580*/  @P1 STS [R2+0x40980], R79 ;  /* 0x0409804f02001388 */ /* 0x000fe80000000800 */
[----:B------:R-:W-:Y:S04]  /*10590*/  @P1 STS [R2+0x40a00], R82 ;  /* 0x040a005202001388 */ /* 0x000fe80000000800 */
[----:B------:R-:W-:Y:S04]  /*105a0*/  @P1 STS [R2+0x40d00], R73 ;  /* 0x040d004902001388 */ /* 0x000fe80000000800 */
[----:B------:R-:W-:Y:S04]  /*105b0*/  @P1 STS [R2+0x40d80], R52 ;  /* 0x040d803402001388 */ /* 0x000fe80000000800 */
[----:B------:R-:W-:Y:S04]  /*105c0*/  @P1 STS [R2+0x40e00], R53 ;  /* 0x040e003502001388 */ /* 0x000fe80000000800 */
[----:B------:R-:W-:Y:S04]  /*105d0*/  @P1 STS [R2+0x40e80], R54 ;  /* 0x040e803602001388 */ /* 0x000fe80000000800 */
[----:B------:R-:W-:Y:S04]  /*105e0*/  @P1 STS [R2+0x40f00], R55 ;  /* 0x040f003702001388 */ /* 0x000fe80000000800 */
[----:B------:R-:W-:Y:S01]  /*105f0*/  @P1 STS [R2+0x40f80], R72 ;  /* 0x040f804802001388 */ /* 0x000fe20000000800 */
[----:B-1----:R-:W-:-:S03]  /*10600*/  LOP3.LUT R123, R113, 0x1ff, RZ, 0xc0, !PT ;  /* 0x000001ff717b7812 */ /* 0x002fc600078ec0ff */
[----:B------:R-:W-:Y:S06]  /*10610*/  BAR.SYNC.DEFER_BLOCKING 0x0 ;  /* 0x0000000000007b1d */ /* 0x000fec0000010000 */
[----:B------:R-:W0:Y:S04]  /*10620*/  LDS R52, [R123.X4+0x40000] ;  /* 0x040000007b347984 */ /* 0x000e280000004800 */
[----:B------:R-:W1:Y:S04]  /*10630*/  S2R R122, SR_TID.X ;  /* 0x00000000007a7919 */ /* 0x000e680000002100 */
[----:B0-----:R-:W0:Y:S02]  /*10640*/  SHFL.BFLY PT, R53, R52, 0x2, 0x1f ;  /* 0x0c401f0034357f89 */ /* 0x001e2400000e0000 */
[----:B0-----:R-:W-:-:S05]  /*10650*/  FMNMX R53, R52, R53, !PT ;  /* 0x0000003534357209 */ /* 0x001fca0007800000 */
[----:B------:R-:W0:Y:S02]  /*10660*/  SHFL.BFLY PT, R52, R53, 0x1, 0x1f ;  /* 0x0c201f0035347f89 */ /* 0x000e2400000e0000 */
[----:B0-----:R-:W-:-:S05]  /*10670*/  FMNMX R52, R53, R52, !PT ;  /* 0x0000003435347209 */ /* 0x001fca0007800000 */
[----:B------:R-:W-:Y:S04]  /*10680*/  @!P0 STS [R123.X4+0x40000], R52 ;  /* 0x040000347b008388 */ /* 0x000fe80000004800 */
[----:B-1----:R-:W0:Y:S04]  /*10690*/  LDS R52, [R122.X4+0x40800] ;  /* 0x040800007a347984 */ /* 0x002e280000004800 */
[----:B0-----:R-:W0:Y:S02]  /*106a0*/  SHFL.BFLY PT, R53, R52, 0x2, 0x1f ;  /* 0x0c401f0034357f89 */ /* 0x001e2400000e0000 */
[----:B0-----:R-:W-:-:S05]  /*106b0*/  FMNMX R53, R52, R53, !PT ;  /* 0x0000003534357209 */ /* 0x001fca0007800000 */
[----:B------:R-:W0:Y:S02]  /*106c0*/  SHFL.BFLY PT, R52, R53, 0x1, 0x1f ;  /* 0x0c201f0035347f89 */ /* 0x000e2400000e0000 */
[----:B0-----:R-:W-:-:S05]  /*106d0*/  FMNMX R52, R53, R52, !PT ;  /* 0x0000003435347209 */ /* 0x001fca0007800000 */
[----:B------:R-:W-:Y:S01]  /*106e0*/  @!P0 STS [R122.X4+0x40800], R52 ;  /* 0x040800347a008388 */ /* 0x000fe20000004800 */
[----:B------:R-:W-:-:S03]  /*106f0*/  LOP3.LUT R95, R113, 0x1c, RZ, 0xc0, !PT ;  /* 0x0000001c715f7812 */ /* 0x000fc600078ec0ff */
[----:B------:R-:W-:Y:S06]  /*10700*/  BAR.SYNC.DEFER_BLOCKING 0x0 ;  /* 0x0000000000007b1d */ /* 0x000fec0000010000 */
[----:B------:R-:W0:Y:S04]  /*10710*/  LDS R52, [R95.X4+0x40000] ;  /* 0x040000005f347984 */ /* 0x000e280000004800 */
[----:B------:R-:W1:Y:S04]  /*10720*/  LDS R53, [R95.X4+0x40100] ;  /* 0x040100005f357984 */ /* 0x000e680000004800 */
[----:B------:R2:W-:Y:S04]  /*10730*/  STL [R1+0x920], R3 ;  /* 0x0009200301007387 */ /* 0x0005e80000100800 */
[----:B------:R-:W-:Y:S04]  /*10740*/  LDS R88, [R95.X4+0x40280] ;  /* 0x040280005f587984 */ /* 0x000fe80000004800 */
[----:B------:R-:W-:Y:S04]  /*10750*/  LDS R85, [R95.X4+0x40300] ;  /* 0x040300005f557984 */ /* 0x000fe80000004800 */
[----:B------:R-:W-:Y:S04]  /*10760*/  LDS R83, [R95.X4+0x40380] ;  /* 0x040380005f537984 */ /* 0x000fe80000004800 */
[----:B------:R-:W-:Y:S04]  /*10770*/  LDS R82, [R95.X4+0x40400] ;  /* 0x040400005f527984 */ /* 0x000fe80000004800 */
[----:B------:R-:W-:Y:S04]  /*10780*/  LDS R81, [R95.X4+0x40480] ;  /* 0x040480005f517984 */ /* 0x000fe80000004800 */
[----:B------:R-:W-:Y:S04]  /*10790*/  LDS R80, [R95.X4+0x40500] ;  /* 0x040500005f507984 */ /* 0x000fe80000004800 */
[----:B------:R-:W-:Y:S01]  /*107a0*/  LDS R79, [R95.X4+0x40580] ;  /* 0x040580005f4f7984 */ /* 0x000fe20000004800 */
[----:B0-----:R-:W-:-:S03]  /*107b0*/  FMNMX R121, R52, R114, !PT ;  /* 0x0000007234797209 */ /* 0x001fc60007800000 */
[----:B------:R-:W-:Y:S02]  /*107c0*/  LDS R78, [R95.X4+0x40600] ;  /* 0x040600005f4e7984 */ /* 0x000fe40000004800 */
[--C-:B------:R-:W-:Y:S02]  /*107d0*/  FFMA R8, R8, c[0x0][0x188], -R121.reuse ;  /* 0x0000620008087a23 */ /* 0x100fe40000000879 */
[----:B------:R-:W0:Y:S02]  /*107e0*/  LDS R52, [R95.X4+0x40180] ;  /* 0x040180005f347984 */ /* 0x000e240000004800 */
[----:B------:R-:W-:Y:S02]  /*107f0*/  FMUL R8, R8, 1.4426950216293334961 ;  /* 0x3fb8aa3b08087820 */ /* 0x000fe40000400000 */
[----:B------:R-:W-:Y:S02]  /*10800*/  LDS R77, [R95.X4+0x40680] ;  /* 0x040680005f4d7984 */ /* 0x000fe40000004800 */
[----:B------:R3:W4:Y:S02]  /*10810*/  MUFU.EX2 R0, R8 ;  /* 0x0000000800007308 */ /* 0x0007240000000800 */
[----:B------:R-:W-:Y:S04]  /*10820*/  LDS R76, [R95.X4+0x40700] ;  /* 0x040700005f4c7984 */ /* 0x000fe80000004800 */
[----:B------:R-:W-:Y:S04]  /*10830*/  LDS R75, [R95.X4+0x40780] ;  /* 0x040780005f4b7984 */ /* 0x000fe80000004800 */
[----:B---3--:R-:W3:Y:S01]  /*10840*/  LDS R8, [R95.X4+0x40080] ;  /* 0x040080005f087984 */ /* 0x008ee20000004800 */
[----:B------:R-:W-:-:S03]  /*10850*/  FFMA R9, R9, c[0x0][0x188], -R121 ;  /* 0x0000620009097a23 */ /* 0x000fc60000000879 */
[----:B------:R-:W-:Y:S01]  /*10860*/  LDS R74, [R95.X4+0x40800] ;  /* 0x040800005f4a7984 */ /* 0x000fe20000004800 */
[----:B------:R-:W-:-:S04]  /*10870*/  FMUL R9, R9, 1.4426950216293334961 ;  /* 0x3fb8aa3b09097820 */ /* 0x000fc80000400000 */
[----:B--2---:R-:W2:Y:S01]  /*10880*/  MUFU.EX2 R3, R9 ;  /* 0x0000000900037308 */ /* 0x004ea20000000800 */
[----:B-1----:R-:W-:Y:S01]  /*10890*/  FMNMX R117, R53, R116, !PT ;  /* 0x0000007435757209 */ /* 0x002fe20007800000 */
[----:B------:R-:W-:Y:S04]  /*108a0*/  STL [R1+0x480], R121 ;  /* 0x0004807901007387 */ /* 0x000fe80000100800 */
[----:B------:R-:W-:Y:S01]  /*108b0*/  FFMA R5, R5, c[0x0][0x188], -R117 ;  /* 0x0000620005057a23 */ /* 0x000fe20000000875 */
[----:B0-----:R-:W-:Y:S02]  /*108c0*/  FMNMX R119, R52, R118, !PT ;  /* 0x0000007634777209 */ /* 0x001fe40007800000 */
[----:B---3--:R-:W-:Y:S01]  /*108d0*/  FMNMX R120, R8, R115, !PT ;  /* 0x0000007308787209 */ /* 0x008fe20007800000 */
[----:B------:R-:W-:Y:S01]  /*108e0*/  FMUL R5, R5, 1.4426950216293334961 ;  /* 0x3fb8aa3b05057820 */ /* 0x000fe20000400000 */
[----:B------:R-:W0:Y:S03]  /*108f0*/  LDS R8, [R95.X4+0x40200] ;  /* 0x040200005f087984 */ /* 0x000e260000004800 */
[--C-:B------:R-:W-:Y:S01]  /*10900*/  FFMA R10, R10, c[0x0][0x188], -R120.reuse ;  /* 0x000062000a0a7a23 */ /* 0x100fe20000000878 */
[----:B----4-:R-:W-:Y:S03]  /*10910*/  STL [R1+0x610], R0 ;  /* 0x0006100001007387 */ /* 0x010fe60000100800 */
[----:B------:R-:W-:Y:S01]  /*10920*/  FMUL R10, R10, 1.4426950216293334961 ;  /* 0x3fb8aa3b0a0a7820 */ /* 0x000fe20000400000 */
[----:B------:R-:W-:Y:S01]  /*10930*/  LDS R53, [R95.X4+0x40b00] ;  /* 0x040b00005f357984 */ /* 0x000fe20000004800 */
[----:B------:R-:W-:-:S02]  /*10940*/  FFMA R11, R11, c[0x0][0x188], -R120 ;  /* 0x000062000b0b7a23 */ /* 0x000fc40000000878 */
[----:B------:R1:W3:Y:S01]  /*10950*/  MUFU.EX2 R72, R10 ;  /* 0x0000000a00487308 */ /* 0x0002e20000000800 */
[--C-:B------:R-:W-:Y:S01]  /*10960*/  FFMA R6, R6, c[0x0][0x188], -R119.reuse ;  /* 0x0000620006067a23 */ /* 0x100fe20000000877 */
[----:B------:R-:W-:Y:S01]  /*10970*/  LDS R52, [R95.X4+0x40b80] ;  /* 0x040b80005f347984 */ /* 0x000fe20000004800 */
[----:B------:R-:W-:Y:S02]  /*10980*/  FMUL R11, R11, 1.4426950216293334961 ;  /* 0x3fb8aa3b0b0b7820 */ /* 0x000fe40000400000 */
[----:B------:R-:W-:Y:S02]  /*10990*/  FFMA R7, R7, c[0x0][0x188], -R119 ;  /* 0x0000620007077a23 */ /* 0x000fe40000000877 */
[----:B-1----:R-:W-:Y:S01]  /*109a0*/  FFMA R10, R4, c[0x0][0x188], -R117 ;  /* 0x00006200040a7a23 */ /* 0x002fe20000000875 */
[----:B------:R1:W4:Y:S01]  /*109b0*/  MUFU.EX2 R73, R11 ;  /* 0x0000000b00497308 */ /* 0x0003220000000800 */
[----:B------:R-:W-:Y:S02]  /*109c0*/  FMUL R6, R6, 1.4426950216293334961 ;  /* 0x3fb8aa3b06067820 */ /* 0x000fe40000400000 */
[----:B------:R-:W-:Y:S01]  /*109d0*/  FMUL R10, R10, 1.4426950216293334961 ;  /* 0x3fb8aa3b0a0a7820 */ /* 0x000fe20000400000 */
[----:B--2---:R2:W-:Y:S01]  /*109e0*/  STL [R1+0x60c], R3 ;  /* 0x00060c0301007387 */ /* 0x0045e20000100800 */
[----:B------:R-:W-:-:S02]  /*109f0*/  FADD R9, R0, R3 ;  /* 0x0000000300097221 */ /* 0x000fc40000000000 */
[----:B------:R-:W-:Y:S01]  /*10a00*/  FMUL R7, R7, 1.4426950216293334961 ;  /* 0x3fb8aa3b07077820 */ /* 0x000fe20000400000 */
[----:B------:R-:W-:Y:S01]  /*10a10*/  MUFU.EX2 R55, R5 ;  /* 0x0000000500377308 */ /* 0x000fe20000000800 */
[----:B-1----:R-:W-:Y:S07]  /*10a20*/  LDS R11, [R95.X4+0x40c00] ;  /* 0x040c00005f0b7984 */ /* 0x002fee0000004800 */
[----:B--2---:R-:W1:Y:S08]  /*10a30*/  MUFU.EX2 R3, R10 ;  /* 0x0000000a00037308 */ /* 0x004e700000000800 */
[----:B------:R-:W2:Y:S01]  /*10a40*/  MUFU.EX2 R92, R6 ;  /* 0x00000006005c7308 */ /* 0x000ea20000000800 */
[----:B------:R-:W-:Y:S07]  /*10a50*/  STL [R1+0x47c], R120 ;  /* 0x00047c7801007387 */ /* 0x000fee0000100800 */
[----:B------:R-:W1:Y:S01]  /*10a60*/  MUFU.EX2 R93, R7 ;  /* 0x00000007005d7308 */ /* 0x000e620000000800 */
[----:B------:R-:W-:Y:S01]  /*10a70*/  STL [R1+0x478], R117 ;  /* 0x0004787501007387 */ /* 0x000fe20000100800 */
[----:B0-----:R-:W-:-:S03]  /*10a80*/  FMNMX R0, R8, R124, !PT ;  /* 0x0000007c08007209 */ /* 0x001fc60007800000 */
[----:B---3--:R-:W-:Y:S04]  /*10a90*/  STL [R1+0x608], R72 ;  /* 0x0006084801007387 */ /* 0x008fe80000100800 */
[----:B----4-:R-:W-:Y:S04]  /*10aa0*/  STL [R1+0x604], R73 ;  /* 0x0006044901007387 */ /* 0x010fe80000100800 */
[----:B------:R-:W-:Y:S04]  /*10ab0*/  STL [R1+0x474], R119 ;  /* 0x0004747701007387 */ /* 0x000fe80000100800 */
[----:B-1----:R0:W-:Y:S01]  /*10ac0*/  STL [R1+0x600], R3 ;  /* 0x0006000301007387 */ /* 0x0021e20000100800 */
[----:B------:R-:W-:-:S03]  /*10ad0*/  FADD R86, R3, R55 ;  /* 0x0000003703567221 */ /* 0x000fc60000000000 */
[----:B------:R-:W-:Y:S04]  /*10ae0*/  STL [R1+0x5fc], R55 ;  /* 0x0005fc3701007387 */ /* 0x000fe80000100800 */
[----:B--2---:R-:W-:Y:S04]  /*10af0*/  STL [R1+0x5f8], R92 ;  /* 0x0005f85c01007387 */ /* 0x004fe80000100800 */
[----:B------:R1:W-:Y:S04]  /*10b00*/  STL [R1+0x470], R0 ;  /* 0x0004700001007387 */ /* 0x0003e80000100800 */
[----:B------:R-:W-:Y:S04]  /*10b10*/  STL [R1+0x5f4], R93 ;  /* 0x0005f45d01007387 */ /* 0x000fe80000100800 */
[----:B0-----:R-:W2:Y:S01]  /*10b20*/  LDL R3, [R1+0x10] ;  /* 0x0000100001037983 */ /* 0x001ea20000100800 */
[----:B------:R-:W-:-:S02]  /*10b30*/  FFMA R91, R68, c[0x0][0x188], -R0 ;  /* 0x00006200445b7a23 */ /* 0x000fc40000000800 */
[----:B------:R-:W-:Y:S01]  /*10b40*/  FFMA R69, R69, c[0x0][0x188], -R0 ;  /* 0x0000620045457a23 */ /* 0x000fe20000000800 */
[----:B------:R-:W0:Y:S04]  /*10b50*/  SHFL.BFLY PT, R54, R9, 0x2, 0x1f ;  /* 0x0c401f0009367f89 */ /* 0x000e2800000e0000 */
[----:B-1----:R-:W3:Y:S01]  /*10b60*/  LDL R0, [R1+0x14] ;  /* 0x0000140001007983 */ /* 0x002ee20000100800 */
[----:B------:R-:W-:-:S03]  /*10b70*/  FADD R89, R72, R73 ;  /* 0x0000004948597221 */ /* 0x000fc60000000000 */
[----:B------:R-:W-:Y:S04]  /*10b80*/  LDS R73, [R95.X4+0x40880] ;  /* 0x040880005f497984 */ /* 0x000fe80000004800 */
[----:B------:R-:W-:Y:S04]  /*10b90*/  LDS R72, [R95.X4+0x40900] ;  /* 0x040900005f487984 */ /* 0x000fe80000004800 */
[----:B------:R-:W-:Y:S04]  /*10ba0*/  LDS R68, [R95.X4+0x40980] ;  /* 0x040980005f447984 */ /* 0x000fe80000004800 */
[----:B------:R-:W-:Y:S01]  /*10bb0*/  LDS R55, [R95.X4+0x40a00] ;  /* 0x040a00005f377984 */ /* 0x000fe20000004800 */
[----:B0-----:R-:W-:-:S03]  /*10bc0*/  FADD R9, R9, R54 ;  /* 0x0000003609097221 */ /* 0x001fc60000000000 */
[----:B------:R-:W-:Y:S04]  /*10bd0*/  LDS R10, [R95.X4+0x40c80] ;  /* 0x040c80005f0a7984 */ /* 0x000fe80000004800 */
[----:B------:R-:W0:Y:S04]  /*10be0*/  SHFL.BFLY PT, R4, R9, 0x1, 0x1f ;  /* 0x0c201f0009047f89 */ /* 0x000e2800000e0000 */
[----:B------:R-:W-:Y:S04]  /*10bf0*/  LDS R54, [R95.X4+0x40a80] ;  /* 0x040a80005f367984 */ /* 0x000fe80000004800 */
[----:B------:R-:W-:Y:S04]  /*10c00*/  LDS R8, [R95.X4+0x40d80] ;  /* 0x040d80005f087984 */ /* 0x000fe80000004800 */
[----:B------:R-:W-:Y:S04]  /*10c10*/  LDS R7, [R95.X4+0x40e00] ;  /* 0x040e00005f077984 */ /* 0x000fe80000004800 */
[----:B------:R-:W-:Y:S04]  /*10c20*/  LDS R6, [R95.X4+0x40e80] ;  /* 0x040e80005f067984 */ /* 0x000fe80000004800 */
[----:B------:R-:W-:Y:S01]  /*10c30*/  LDS R5, [R95.X4+0x40f00] ;  /* 0x040f00005f057984 */ /* 0x000fe20000004800 */
[----:B0-----:R-:W-:-:S03]  /*10c40*/  FADD R87, R9, R4 ;  /* 0x0000000409577221 */ /* 0x001fc60000000000 */
[----:B------:R-:W-:Y:S04]  /*10c50*/  LDS R9, [R95.X4+0x40d00] ;  /* 0x040d00005f097984 */ /* 0x000fe80000004800 */
[----:B------:R-:W-:Y:S04]  /*10c60*/  LDS R4, [R95.X4+0x40f80] ;  /* 0x040f80005f047984 */ /* 0x000fe80000004800 */
[----:B------:R-:W-:Y:S06]  /*10c70*/  BAR.SYNC.DEFER_BLOCKING 0x0 ;  /* 0x0000000000007b1d */ /* 0x000fec0000010000 */
[----:B------:R-:W0:Y:S01]  /*10c80*/  SHFL.BFLY PT, R90, R89, 0x2, 0x1f ;  /* 0x0c401f00595a7f89 */ /* 0x000e2200000e0000 */
[----:B------:R-:W-:-:S03]  /*10c90*/  FMNMX R88, R88, R125, !PT ;  /* 0x0000007d58587209 */ /* 0x000fc60007800000 */
[----:B------:R1:W-:Y:S02]  /*10ca0*/  @P1 STS [R2+0x40000], R87 ;  /* 0x0400005702001388 */ /* 0x0003e40000000800 */
[----:B-1----:R-:W-:-:S04]  /*10cb0*/  FMUL R87, R91, 1.4426950216293334961 ;  /* 0x3fb8aa3b5b577820 */ /* 0x002fc80000400000 */
[----:B------:R0:W1:Y:S01]  /*10cc0*/  MUFU.EX2 R91, R87 ;  /* 0x00000057005b7308 */ /* 0x0000620000000800 */
[--C-:B------:R-:W-:Y:S02]  /*10cd0*/  FFMA R70, R70, c[0x0][0x188], -R88.reuse ;  /* 0x0000620046467a23 */ /* 0x100fe40000000858 */
[----:B------:R-:W-:Y:S02]  /*10ce0*/  FFMA R71, R71, c[0x0][0x188], -R88 ;  /* 0x0000620047477a23 */ /* 0x000fe40000000858 */
[----:B0-----:R-:W-:Y:S02]  /*10cf0*/  FADD R87, R89, R90 ;  /* 0x0000005a59577221 */ /* 0x001fe40000000000 */
[----:B------:R-:W-:Y:S01]  /*10d00*/  FMUL R89, R69, 1.4426950216293334961 ;  /* 0x3fb8aa3b45597820 */ /* 0x000fe20000400000 */
[----:B-1----:R-:W-:Y:S04]  /*10d10*/  STL [R1+0x5f0], R91 ;  /* 0x0005f05b01007387 */ /* 0x002fe80000100800 */
[----:B------:R0:W-:Y:S01]  /*10d20*/  STL [R1+0x46c], R88 ;  /* 0x00046c5801007387 */ /* 0x0001e20000100800 */
[----:B------:R-:W-:Y:S01]  /*10d30*/  MUFU.EX2 R107, R89 ;  /* 0x00000059006b7308 */ /* 0x000fe20000000800 */
[----:B--2---:R-:W-:Y:S01]  /*10d40*/  FMNMX R3, R85, R3, !PT ;  /* 0x0000000355037209 */ /* 0x004fe20007800000 */
[----:B------:R-:W-:-:S04]  /*10d50*/  FMUL R85, R70, 1.4426950216293334961 ;  /* 0x3fb8aa3b46557820 */ /* 0x000fc80000400000 */
[----:B0-----:R-:W-:Y:S02]  /*10d60*/  FFMA R88, R40, c[0x0][0x188], -R3 ;  /* 0x0000620028587a23 */ /* 0x001fe40000000803 */
[----:B------:R-:W0:Y:S02]  /*10d70*/  MUFU.EX2 R89, R85 ;  /* 0x0000005500597308 */ /* 0x000e240000000800 */
[----:B------:R-:W-:-:S06]  /*10d80*/  FMUL R88, R88, 1.4426950216293334961 ;  /* 0x3fb8aa3b58587820 */ /* 0x000fcc0000400000 */
[----:B------:R-:W1:Y:S01]  /*10d90*/  MUFU.EX2 R88, R88 ;  /* 0x0000005800587308 */ /* 0x000e620000000800 */
[----:B------:R2:W-:Y:S01]  /*10da0*/  STL [R1+0x468], R3 ;  /* 0x0004680301007387 */ /* 0x0005e20000100800 */
[----:B------:R-:W-:Y:S01]  /*10db0*/  FFMA R41, R41, c[0x0][0x188], -R3 ;  /* 0x0000620029297a23 */ /* 0x000fe20000000803 */
[----:B---3--:R-:W-:Y:S02]  /*10dc0*/  FMNMX R83, R83, R0, !PT ;  /* 0x0000000053537209 */ /* 0x008fe40007800000 */
[----:B0-----:R-:W-:Y:S04]  /*10dd0*/  STL [R1+0x5ec], R89 ;  /* 0x0005ec5901007387 */ /* 0x001fe80000100800 */
[----:B------:R-:W-:Y:S04]  /*10de0*/  STL [R1+0xc80], R107 ;  /* 0x000c806b01007387 */ /* 0x000fe80000100800 */
[----:B--2---:R-:W2:Y:S04]  /*10df0*/  LDL R3, [R1+0x98] ;  /* 0x0000980001037983 */ /* 0x004ea80000100800 */
[----:B-1----:R-:W-:Y:S04]  /*10e00*/  STL [R1+0x5e8], R88 ;  /* 0x0005e85801007387 */ /* 0x002fe80000100800 */
[----:B------:R-:W3:Y:S04]  /*10e10*/  LDL R0, [R1+0xd0] ;  /* 0x0000d00001007983 */ /* 0x000ee80000100800 */
[----:B------:R-:W0:Y:S01]  /*10e20*/  SHFL.BFLY PT, R84, R86, 0x2, 0x1f ;  /* 0x0c401f0056547f89 */ /* 0x000e2200000e0000 */
[----:B------:R-:W-:-:S02]  /*10e30*/  FMUL R41, R41, 1.4426950216293334961 ;  /* 0x3fb8aa3b29297820 */ /* 0x000fc40000400000 */
[----:B------:R-:W-:Y:S02]  /*10e40*/  FADD R85, R91, R107 ;  /* 0x0000006b5b557221 */ /* 0x000fe40000000000 */
[----:B------:R-:W1:Y:S01]  /*10e50*/  MUFU.EX2 R105, R41 ;  /* 0x0000002900697308 */ /* 0x000e620000000800 */
[----:B0-----:R-:W-:-:S05]  /*10e60*/  FADD R69, R86, R84 ;  /* 0x0000005456457221 */ /* 0x001fca0000000000 */
[----:B------:R-:W0:Y:S01]  /*10e70*/  SHFL.BFLY PT, R84, R69, 0x1, 0x1f ;  /* 0x0c201f0045547f89 */ /* 0x000e2200000e0000 */
[----:B------:R-:W-:-:S04]  /*10e80*/  FMUL R86, R71, 1.4426950216293334961 ;  /* 0x3fb8aa3b47567820 */ /* 0x000fc80000400000 */
[----:B------:R4:W0:Y:S02]  /*10e90*/  MUFU.EX2 R106, R86 ;  /* 0x00000056006a7308 */ /* 0x0008240000000800 */
[----:B----4-:R-:W4:Y:S01]  /*10ea0*/  SHFL.BFLY PT, R86, R85, 0x2, 0x1f ;  /* 0x0c401f0055567f89 */ /* 0x010f2200000e0000 */
[--C-:B------:R-:W-:Y:S02]  /*10eb0*/  FFMA R42, R42, c[0x0][0x188], -R83.reuse ;  /* 0x000062002a2a7a23 */ /* 0x100fe40000000853 */
[----:B0-----:R-:W-:Y:S02]  /*10ec0*/  FADD R69, R69, R84 ;  /* 0x0000005445457221 */ /* 0x001fe40000000000 */
[----:B------:R-:W-:Y:S02]  /*10ed0*/  FFMA R84, R43, c[0x0][0x188], -R83 ;  /* 0x000062002b547a23 */ /* 0x000fe40000000853 */
[----:B-1----:R-:W-:Y:S01]  /*10ee0*/  FADD R43, R88, R105 ;  /* 0x00000069582b7221 */ /* 0x002fe20000000000 */
[----:B------:R-:W-:Y:S01]  /*10ef0*/  @P1 STS [R2+0x40100], R69 ;  /* 0x0401004502001388 */ /* 0x000fe20000000800 */
[----:B------:R-:W-:-:S03]  /*10f00*/  FMUL R42, R42, 1.4426950216293334961 ;  /* 0x3fb8aa3b2a2a7820 */ /* 0x000fc60000400000 */
[----:B------:R-:W0:Y:S01]  /*10f10*/  SHFL.BFLY PT, R69, R43, 0x2, 0x1f ;  /* 0x0c401f002b457f89 */ /* 0x000e2200000e0000 */
[----:B------:R-:W-:Y:S02]  /*10f20*/  FMUL R84, R84, 1.4426950216293334961 ;  /* 0x3fb8aa3b54547820 */ /* 0x000fe40000400000 */
[----:B----4-:R-:W-:Y:S02]  /*10f30*/  FADD R41, R85, R86 ;  /* 0x0000005655297221 */ /* 0x010fe40000000000 */
[----:B------:R-:W1:Y:S08]  /*10f40*/  MUFU.EX2 R85, R42 ;  /* 0x0000002a00557308 */ /* 0x000e700000000800 */
[----:B------:R-:W4:Y:S01]  /*10f50*/  MUFU.EX2 R104, R84 ;  /* 0x0000005400687308 */ /* 0x000f220000000800 */
[----:B------:R-:W-:Y:S04]  /*10f60*/  STL [R1+0x464], R83 ;  /* 0x0004645301007387 */ /* 0x000fe80000100800 */
[----:B------:R-:W-:Y:S04]  /*10f70*/  STL [R1+0xc84], R106 ;  /* 0x000c846a01007387 */ /* 0x000fe80000100800 */
[----:B-1----:R-:W-:Y:S01]  /*10f80*/  STL [R1+0x5e4], R85 ;  /* 0x0005e45501007387 */ /* 0x002fe20000100800 */
[----:B0-----:R-:W-:-:S03]  /*10f90*/  FADD R43, R43, R69 ;  /* 0x000000452b2b7221 */ /* 0x001fc60000000000 */
[----:B------:R0:W-:Y:S01]  /*10fa0*/  STL [R1+0xc88], R105 ;  /* 0x000c886901007387 */ /* 0x0001e20000100800 */
[----:B----4-:R-:W-:-:S03]  /*10fb0*/  FADD R69, R85, R104 ;  /* 0x0000006855457221 */ /* 0x010fc60000000000 */
[----:B------:R3:W-:Y:S04]  /*10fc0*/  STL [R1+0xc8c], R104 ;  /* 0x000c8c6801007387 */ /* 0x0007e80000100800 */
[----:B0-----:R-:W4:Y:S01]  /*10fd0*/  LDL.LU R105, [R1+0xd4] ;  /* 0x0000d40001697983 */ /* 0x001f220000300800 */
[----:B--2---:R-:W-:-:S05]  /*10fe0*/  FMNMX R3, R82, R3, !PT ;  /* 0x0000000352037209 */ /* 0x004fca0007800000 */
[----:B------:R-:W-:Y:S01]  /*10ff0*/  FFMA R28, R28, c[0x0][0x188], -R3 ;  /* 0x000062001c1c7a23 */ /* 0x000fe20000000803 */
[----:B---3--:R-:W-:-:S03]  /*11000*/  FMNMX R104, R81, R0, !PT ;  /* 0x0000000051687209 */ /* 0x008fc60007800000 */
[----:B------:R-:W-:Y:S02]  /*11010*/  FMUL R28, R28, 1.4426950216293334961 ;  /* 0x3fb8aa3b1c1c7820 */ /* 0x000fe40000400000 */
[----:B------:R-:W-:Y:S01]  /*11020*/  FFMA R30, R30, c[0x0][0x188], -R104 ;  /* 0x000062001e1e7a23 */ /* 0x000fe20000000868 */
[----:B------:R0:W-:Y:S01]  /*11030*/  STL [R1+0x460], R3 ;  /* 0x0004600301007387 */ /* 0x0001e20000100800 */
[----:B------:R-:W-:Y:S02]  /*11040*/  FFMA R29, R29, c[0x0][0x188], -R3 ;  /* 0x000062001d1d7a23 */ /* 0x000fe40000000803 */
[----:B------:R-:W-:-:S04]  /*11050*/  FMUL R30, R30, 1.4426950216293334961 ;  /* 0x3fb8aa3b1e1e7820 */ /* 0x000fc80000400000 */
[----:B------:R-:W-:Y:S08]  /*11060*/  MUFU.EX2 R0, R30 ;  /* 0x0000001e00007308 */ /* 0x000ff00000000800 */
[----:B0-----:R-:W0:Y:S02]  /*11070*/  MUFU.EX2 R3, R28 ;  /* 0x0000001c00037308 */ /* 0x001e240000000800 */
[----:B0-----:R-:W-:Y:S04]  /*11080*/  STL [R1+0x5e0], R3 ;  /* 0x0005e00301007387 */ /* 0x001fe80000100800 */
[----:B------:R-:W-:Y:S04]  /*11090*/  STL [R1+0x45c], R104 ;  /* 0x00045c6801007387 */ /* 0x000fe80000100800 */
[----:B------:R-:W-:Y:S04]  /*110a0*/  STL [R1+0x5d4], R0 ;  /* 0x0005d40001007387 */ /* 0x000fe80000100800 */
[----:B------:R-:W2:Y:S04]  /*110b0*/  LDL.LU R107, [R1+0xd8] ;  /* 0x0000d800016b7983 */ /* 0x000ea80000300800 */
[----:B------:R-:W3:Y:S04]  /*110c0*/  LDL.LU R108, [R1+0x628] ;  /* 0x00062800016c7983 */ /* 0x000ee80000300800 */
[----:B------:R-:W0:Y:S01]  /*110d0*/  SHFL.BFLY PT, R70, R87, 0x1, 0x1f ;  /* 0x0c201f0057467f89 */ /* 0x000e2200000e0000 */
[----:B------:R-:W-:-:S05]  /*110e0*/  FADD R40, R92, R93 ;  /* 0x0000005d5c287221 */ /* 0x000fca0000000000 */
[----:B------:R-:W1:Y:S01]  /*110f0*/  SHFL.BFLY PT, R71, R40, 0x2, 0x1f ;  /* 0x0c401f0028477f89 */ /* 0x000e6200000e0000 */
[----:B0-----:R-:W-:-:S05]  /*11100*/  FADD R70, R87, R70 ;  /* 0x0000004657467221 */ /* 0x001fca0000000000 */
[----:B------:R0:W-:Y:S01]  /*11110*/  @P1 STS [R2+0x40080], R70 ;  /* 0x0400804602001388 */ /* 0x0001e20000000800 */
[----:B-1----:R-:W-:Y:S02]  /*11120*/  FADD R40, R40, R71 ;  /* 0x0000004728287221 */ /* 0x002fe40000000000 */
[----:B0-----:R-:W-:Y:S01]  /*11130*/  FADD R70, R89, R106 ;  /* 0x0000006a59467221 */ /* 0x001fe20000000000 */
[----:B------:R-:W0:Y:S04]  /*11140*/  SHFL.BFLY PT, R71, R41, 0x1, 0x1f ;  /* 0x0c201f0029477f89 */ /* 0x000e2800000e0000 */
[----:B------:R-:W1:Y:S01]  /*11150*/  SHFL.BFLY PT, R42, R70, 0x2, 0x1f ;  /* 0x0c401f00462a7f89 */ /* 0x000e6200000e0000 */
[----:B------:R-:W-:-:S04]  /*11160*/  FMUL R29, R29, 1.4426950216293334961 ;  /* 0x3fb8aa3b1d1d7820 */ /* 0x000fc80000400000 */
[----:B------:R-:W1:Y:S01]  /*11170*/  MUFU.EX2 R103, R29 ;  /* 0x0000001d00677308 */ /* 0x000e620000000800 */
[----:B------:R-:W-:-:S04]  /*11180*/  FFMA R31, R31, c[0x0][0x188], -R104 ;  /* 0x000062001f1f7a23 */ /* 0x000fc80000000868 */
[----:B------:R-:W-:Y:S02]  /*11190*/  FMUL R31, R31, 1.4426950216293334961 ;  /* 0x3fb8aa3b1f1f7820 */ /* 0x000fe40000400000 */
[----:B0-----:R-:W-:Y:S02]  /*111a0*/  FADD R41, R41, R71 ;  /* 0x0000004729297221 */ /* 0x001fe40000000000 */
[----:B-1----:R-:W-:Y:S02]  /*111b0*/  FADD R42, R70, R42 ;  /* 0x0000002a462a7221 */ /* 0x002fe40000000000 */
[----:B------:R-:W0:Y:S04]  /*111c0*/  SHFL.BFLY PT, R70, R69, 0x2, 0x1f ;  /* 0x0c401f0045467f89 */ /* 0x000e2800000e0000 */
[----:B------:R-:W1:Y:S01]  /*111d0*/  SHFL.BFLY PT, R71, R42, 0x1, 0x1f ;  /* 0x0c201f002a477f89 */ /* 0x000e6200000e0000 */
[----:B------:R-:W-:Y:S01]  /*111e0*/  FADD R30, R3, R103 ;  /* 0x00000067031e7221 */ /* 0x000fe20000000000 */
[----:B------:R4:W0:Y:S04]  /*111f0*/  MUFU.EX2 R102, R31 ;  /* 0x0000001f00667308 */ /* 0x0008280000000800 */
[----:B----4-:R-:W4:Y:S01]  /*11200*/  SHFL.BFLY PT, R31, R30, 0x2, 0x1f ;  /* 0x0c401f001e1f7f89 */ /* 0x010f2200000e0000 */
[----:B------:R-:W-:Y:S01]  /*11210*/  FMNMX R106, R80, R105, !PT ;  /* 0x00000069506a7209 */ /* 0x000fe20007800000 */
[----:B0-----:R-:W-:-:S02]  /*11220*/  FADD R29, R69, R70 ;  /* 0x00000046451d7221 */ /* 0x001fc40000000000 */
[----:B-1----:R-:W-:-:S03]  /*11230*/  FADD R28, R42, R71 ;  /* 0x000000472a1c7221 */ /* 0x002fc60000000000 */
[----:B------:R-:W0:Y:S04]  /*11240*/  SHFL.BFLY PT, R42, R29, 0x1, 0x1f ;  /* 0x0c201f001d2a7f89 */ /* 0x000e2800000e0000 */
[----:B------:R1:W-:Y:S01]  /*11250*/  @P1 STS [R2+0x40280], R28 ;  /* 0x0402801c02001388 */ /* 0x0003e20000000800 */
[----:B------:R-:W-:Y:S02]  /*11260*/  FFMA R24, R24, c[0x0][0x188], -R106 ;  /* 0x0000620018187a23 */ /* 0x000fe4000000086a */
[----:B-1----:R-:W-:Y:S02]  /*11270*/  FADD R28, R0, R102 ;  /* 0x00000066001c7221 */ /* 0x002fe40000000000 */
[----:B----4-:R-:W-:Y:S02]  /*11280*/  FADD R31, R30, R31 ;  /* 0x0000001f1e1f7221 */ /* 0x010fe40000000000 */
[----:B------:R-:W-:Y:S01]  /*11290*/  FMUL R30, R24, 1.4426950216293334961 ;  /* 0x3fb8aa3b181e7820 */ /* 0x000fe20000400000 */
[----:B------:R1:W-:Y:S03]  /*112a0*/  @P1 STS [R2+0x40200], R41 ;  /* 0x0402002902001388 */ /* 0x0003e60000000800 */
[----:B------:R-:W4:Y:S01]  /*112b0*/  MUFU.EX2 R3, R30 ;  /* 0x0000001e00037308 */ /* 0x000f220000000800 */
[----:B0-----:R-:W-:Y:S01]  /*112c0*/  FADD R42, R29, R42 ;  /* 0x0000002a1d2a7221 */ /* 0x001fe20000000000 */
[----:B------:R-:W-:Y:S04]  /*112d0*/  STL [R1+0x458], R106 ;  /* 0x0004586a01007387 */ /* 0x000fe80000100800 */
[----:B------:R3:W-:Y:S01]  /*112e0*/  @P1 STS [R2+0x40380], R42 ;  /* 0x0403802a02001388 */ /* 0x0007e20000000800 */
[----:B--2---:R-:W-:-:S03]  /*112f0*/  FMNMX R0, R79, R107, !PT ;  /* 0x0000006b4f007209 */ /* 0x004fc60007800000 */
[----:B------:R-:W2:Y:S02]  /*11300*/  LDL.LU R79, [R1+0x630] ;  /* 0x00063000014f7983 */ /* 0x000ea40000300800 */
[----:B------:R-:W-:-:S04]  /*11310*/  FFMA R26, R26, c[0x0][0x188], -R0 ;  /* 0x000062001a1a7a23 */ /* 0x000fc80000000800 */
[----:B------:R-:W-:-:S04]  /*11320*/  FMUL R26, R26, 1.4426950216293334961 ;  /* 0x3fb8aa3b1a1a7820 */ /* 0x000fc80000400000 */
[----:B-1----:R-:W0:Y:S01]  /*11330*/  MUFU.EX2 R41, R26 ;  /* 0x0000001a00297308 */ /* 0x002e220000000800 */
[----:B------:R-:W-:Y:S01]  /*11340*/  FFMA R27, R27, c[0x0][0x188], -R0 ;  /* 0x000062001b1b7a23 */ /* 0x000fe20000000800 */
[----:B---3--:R-:W-:Y:S01]  /*11350*/  FMNMX R42, R78, R108, !PT ;  /* 0x0000006c4e2a7209 */ /* 0x008fe20007800000 */
[----:B----4-:R-:W-:Y:S02]  /*11360*/  STL [R1+0x5d0], R3 ;  /* 0x0005d00301007387 */ /* 0x010fe40000100800 */
[----:B------:R-:W-:Y:S02]  /*11370*/  FMUL R27, R27, 1.4426950216293334961 ;  /* 0x3fb8aa3b1b1b7820 */ /* 0x000fe40000400000 */
[----:B------:R-:W-:Y:S02]  /*11380*/  STL [R1+0x454], R0 ;  /* 0x0004540001007387 */ /* 0x000fe40000100800 */
[----:B------:R1:W-:Y:S02]  /*11390*/  MUFU.EX2 R100, R27 ;  /* 0x0000001b00647308 */ /* 0x0003e40000000800 */
[----:B0-----:R-:W-:Y:S01]  /*113a0*/  STL [R1+0x5cc], R41 ;  /* 0x0005cc2901007387 */ /* 0x001fe20000100800 */
[----:B-1----:R-:W-:-:S03]  /*113b0*/  FFMA R27, R45, c[0x0][0x188], -R42 ;  /* 0x000062002d1b7a23 */ /* 0x002fc6000000082a */
[----:B------:R-:W-:Y:S04]  /*113c0*/  STL [R1+0x450], R42 ;  /* 0x0004502a01007387 */ /* 0x000fe80000100800 */
[----:B------:R-:W3:Y:S04]  /*113d0*/  LDL.LU R45, [R1+0x62c] ;  /* 0x00062c00012d7983 */ /* 0x000ee80000300800 */
[----:B------:R-:W0:Y:S01]  /*113e0*/  SHFL.BFLY PT, R29, R28, 0x2, 0x1f ;  /* 0x0c401f001c1d7f89 */ /* 0x000e2200000e0000 */
[----:B------:R-:W-:-:S03]  /*113f0*/  FFMA R25, R25, c[0x0][0x188], -R106 ;  /* 0x0000620019197a23 */ /* 0x000fc6000000086a */
[----:B------:R-:W1:Y:S01]  /*11400*/  SHFL.BFLY PT, R24, R31, 0x1, 0x1f ;  /* 0x0c201f001f187f89 */ /* 0x000e6200000e0000 */
[----:B------:R-:W-:-:S03]  /*11410*/  FMUL R25, R25, 1.4426950216293334961 ;  /* 0x3fb8aa3b19197820 */ /* 0x000fc60000400000 */
[----:B------:R-:W4:Y:S01]  /*11420*/  SHFL.BFLY PT, R83, R40, 0x1, 0x1f ;  /* 0x0c201f0028537f89 */ /* 0x000f2200000e0000 */
[----:B------:R0:W1:Y:S02]  /*11430*/  MUFU.EX2 R101, R25 ;  /* 0x0000001900657308 */ /* 0x0000640000000800 */
[----:B0-----:R-:W-:-:S05]  /*11440*/  FADD R25, R28, R29 ;  /* 0x0000001d1c197221 */ /* 0x001fca0000000000 */
[----:B------:R-:W0:Y:S01]  /*11450*/  SHFL.BFLY PT, R26, R25, 0x1, 0x1f ;  /* 0x0c201f00191a7f89 */ /* 0x000e2200000e0000 */
[----:B-1----:R-:W-:Y:S02]  /*11460*/  FADD R24, R31, R24 ;  /* 0x000000181f187221 */ /* 0x002fe40000000000 */
[----:B------:R-:W-:Y:S02]  /*11470*/  FFMA R28, R44, c[0x0][0x188], -R42 ;  /* 0x000062002c1c7a23 */ /* 0x000fe4000000082a */
[----:B----4-:R-:W-:Y:S01]  /*11480*/  FADD R40, R40, R83 ;  /* 0x0000005328287221 */ /* 0x010fe20000000000 */
[----:B------:R1:W-:Y:S04]  /*11490*/  @P1 STS [R2+0x40400], R24 ;  /* 0x0404001802001388 */ /* 0x0003e80000000800 */
[----:B------:R-:W4:Y:S01]  /*114a0*/  SHFL.BFLY PT, R82, R43, 0x1, 0x1f ;  /* 0x0c201f002b527f89 */ /* 0x000f2200000e0000 */
[----:B-1----:R-:W-:-:S03]  /*114b0*/  FMUL R24, R28, 1.4426950216293334961 ;  /* 0x3fb8aa3b1c187820 */ /* 0x002fc60000400000 */
[----:B------:R1:W-:Y:S02]  /*114c0*/  @P1 STS [R2+0x40180], R40 ;  /* 0x0401802802001388 */ /* 0x0003e40000000800 */
[----:B-1----:R1:W1:Y:S01]  /*114d0*/  MUFU.EX2 R40, R24 ;  /* 0x0000001800287308 */ /* 0x0022620000000800 */
[----:B0-----:R-:W-:Y:S02]  /*114e0*/  FADD R26, R25, R26 ;  /* 0x0000001a191a7221 */ /* 0x001fe40000000000 */
[----:B----4-:R-:W-:-:S05]  /*114f0*/  FADD R43, R43, R82 ;  /* 0x000000522b2b7221 */ /* 0x010fca0000000000 */
[----:B------:R0:W-:Y:S01]  /*11500*/  @P1 STS [R2+0x40300], R43 ;  /* 0x0403002b02001388 */ /* 0x0001e20000000800 */
[----:B--2---:R-:W-:Y:S02]  /*11510*/  FMNMX R44, R76, R79, !PT ;  /* 0x0000004f4c2c7209 */ /* 0x004fe40007800000 */
[----:B---3--:R-:W-:-:S05]  /*11520*/  FMNMX R78, R77, R45, !PT ;  /* 0x0000002d4d4e7209 */ /* 0x008fca0007800000 */
[----:B-1----:R-:W-:-:S04]  /*11530*/  FFMA R24, R46, c[0x0][0x188], -R78 ;  /* 0x000062002e187a23 */ /* 0x002fc8000000084e */
[----:B------:R-:W-:Y:S02]  /*11540*/  FMUL R25, R24, 1.4426950216293334961 ;  /* 0x3fb8aa3b18197820 */ /* 0x000fe40000400000 */
[----:B------:R-:W-:Y:S02]  /*11550*/  FADD R24, R3, R101 ;  /* 0x0000006503187221 */ /* 0x000fe40000000000 */
[----:B------:R-:W1:Y:S01]  /*11560*/  MUFU.EX2 R3, R25 ;  /* 0x0000001900037308 */ /* 0x000e620000000800 */
[----:B------:R-:W-:Y:S04]  /*11570*/  STL [R1+0x44c], R78 ;  /* 0x00044c4e01007387 */ /* 0x000fe80000100800 */
[----:B------:R-:W-:Y:S04]  /*11580*/  STL [R1+0x5c8], R40 ;  /* 0x0005c82801007387 */ /* 0x000fe80000100800 */
[----:B------:R-:W-:Y:S04]  /*11590*/  STL [R1+0xc68], R101 ;  /* 0x000c686501007387 */ /* 0x000fe80000100800 */
[----:B-1----:R-:W-:Y:S04]  /*115a0*/  STL [R1+0x5c4], R3 ;  /* 0x0005c40301007387 */ /* 0x002fe80000100800 */
[----:B0-----:R-:W2:Y:S04]  /*115b0*/  LDL.LU R43, [R1+0x634] ;  /* 0x00063400012b7983 */ /* 0x001ea80000300800 */
[----:B------:R-:W-:Y:S04]  /*115c0*/  STL [R1+0xc64], R100 ;  /* 0x000c646401007387 */ /* 0x000fe80000100800 */
[----:B------:R-:W-:Y:S04]  /*115d0*/  STL [R1+0x448], R44 ;  /* 0x0004482c01007387 */ /* 0x000fe80000100800 */
[----:B------:R-:W3:Y:S04]  /*115e0*/  LDL.LU R77, [R1+0x638] ;  /* 0x00063800014d7983 */ /* 0x000ee80000300800 */
[----:B------:R-:W4:Y:S01]  /*115f0*/  LDL.LU R76, [R1+0x63c] ;  /* 0x00063c00014c7983 */ /* 0x000f220000300800 */
[----:B------:R-:W-:-:S02]  /*11600*/  FMUL R27, R27, 1.4426950216293334961 ;  /* 0x3fb8aa3b1b1b7820 */ /* 0x000fc40000400000 */
[----:B------:R-:W-:Y:S01]  /*11610*/  FFMA R31, R60, c[0x0][0x188], -R44 ;  /* 0x000062003c1f7a23 */ /* 0x000fe2000000082c */
[----:B------:R-:W0:Y:S01]  /*11620*/  SHFL.BFLY PT, R29, R24, 0x2, 0x1f ;  /* 0x0c401f00181d7f89 */ /* 0x000e2200000e0000 */
[----:B------:R1:W-:Y:S01]  /*11630*/  MUFU.EX2 R99, R27 ;  /* 0x0000001b00637308 */ /* 0x0003e20000000800 */
[----:B------:R-:W-:Y:S02]  /*11640*/  FADD R25, R41, R100 ;  /* 0x0000006429197221 */ /* 0x000fe40000000000 */
[----:B------:R-:W-:Y:S01]  /*11650*/  FMUL R31, R31, 1.4426950216293334961 ;  /* 0x3fb8aa3b1f1f7820 */ /* 0x000fe20000400000 */
[----:B------:R-:W4:Y:S01]  /*11660*/  LDL.LU R70, [R1+0x640] ;  /* 0x0006400001467983 */ /* 0x000f220000300800 */
[----:B-1----:R-:W-:-:S03]  /*11670*/  FFMA R27, R47, c[0x0][0x188], -R78 ;  /* 0x000062002f1b7a23 */ /* 0x002fc6000000084e */
[----:B------:R-:W-:Y:S01]  /*11680*/  MUFU.EX2 R60, R31 ;  /* 0x0000001f003c7308 */ /* 0x000fe20000000800 */
[----:B------:R-:W-:-:S07]  /*11690*/  FMUL R27, R27, 1.4426950216293334961 ;  /* 0x3fb8aa3b1b1b7820 */ /* 0x000fce0000400000 */
[----:B------:R-:W1:Y:S01]  /*116a0*/  MUFU.EX2 R98, R27 ;  /* 0x0000001b00627308 */ /* 0x000e620000000800 */
[----:B0-----:R-:W-:Y:S02]  /*116b0*/  FADD R24, R24, R29 ;  /* 0x0000001d18187221 */ /* 0x001fe40000000000 */
[----:B-1----:R-:W-:Y:S01]  /*116c0*/  FADD R29, R3, R98 ;  /* 0x00000062031d7221 */ /* 0x002fe20000000000 */
[----:B------:R-:W-:Y:S01]  /*116d0*/  STL [R1+0x5c0], R60 ;  /* 0x0005c03c01007387 */ /* 0x000fe20000100800 */
[----:B------:R-:W-:-:S05]  /*116e0*/  FADD R27, R40, R99 ;  /* 0x00000063281b7221 */ /* 0x000fca0000000000 */
[----:B------:R-:W0:Y:S01]  /*116f0*/  SHFL.BFLY PT, R28, R27, 0x2, 0x1f ;  /* 0x0c401f001b1c7f89 */ /* 0x000e2200000e0000 */
[----:B--2---:R-:W-:-:S05]  /*11700*/  FMNMX R41, R75, R43, !PT ;  /* 0x0000002b4b297209 */ /* 0x004fca0007800000 */
[----:B------:R-:W-:-:S04]  /*11710*/  FFMA R31, R62, c[0x0][0x188], -R41 ;  /* 0x000062003e1f7a23 */ /* 0x000fc80000000829 */
[----:B------:R-:W-:Y:S01]  /*11720*/  FMUL R31, R31, 1.4426950216293334961 ;  /* 0x3fb8aa3b1f1f7820 */ /* 0x000fe20000400000 */
[----:B---3--:R-:W-:-:S03]  /*11730*/  FMNMX R74, R74, R77, !PT ;  /* 0x0000004d4a4a7209 */ /* 0x008fc60007800000 */
[----:B------:R1:W2:Y:S01]  /*11740*/  MUFU.EX2 R47, R31 ;  /* 0x0000001f002f7308 */ /* 0x0002a20000000800 */
[----:B----4-:R-:W-:Y:S01]  /*11750*/  FMNMX R71, R73, R76, !PT ;  /* 0x0000004c49477209 */ /* 0x010fe20007800000 */
[----:B-1----:R-:W-:-:S04]  /*11760*/  FFMA R31, R20, c[0x0][0x188], -R74 ;  /* 0x00006200141f7a23 */ /* 0x002fc8000000084a */
[----:B------:R-:W-:Y:S02]  /*11770*/  FFMA R22, R22, c[0x0][0x188], -R71 ;  /* 0x0000620016167a23 */ /* 0x000fe40000000847 */
[----:B------:R-:W-:Y:S02]  /*11780*/  FMUL R31, R31, 1.4426950216293334961 ;  /* 0x3fb8aa3b1f1f7820 */ /* 0x000fe40000400000 */
[----:B------:R-:W-:Y:S02]  /*11790*/  FMUL R22, R22, 1.4426950216293334961 ;  /* 0x3fb8aa3b16167820 */ /* 0x000fe40000400000 */
[----:B------:R-:W1:Y:S08]  /*117a0*/  MUFU.EX2 R46, R31 ;  /* 0x0000001f002e7308 */ /* 0x000e700000000800 */
[----:B------:R-:W3:Y:S01]  /*117b0*/  MUFU.EX2 R3, R22 ;  /* 0x0000001600037308 */ /* 0x000ee20000000800 */
[----:B------:R-:W-:Y:S04]  /*117c0*/  STL [R1+0x444], R41 ;  /* 0x0004442901007387 */ /* 0x000fe80000100800 */
[----:B--2---:R-:W-:Y:S04]  /*117d0*/  STL [R1+0x5bc], R47 ;  /* 0x0005bc2f01007387 */ /* 0x004fe80000100800 */
[----:B------:R-:W-:Y:S04]  /*117e0*/  STL [R1+0x440], R74 ;  /* 0x0004404a01007387 */ /* 0x000fe80000100800 */
[----:B-1----:R-:W-:Y:S04]  /*117f0*/  STL [R1+0x5b8], R46 ;  /* 0x0005b82e01007387 */ /* 0x002fe80000100800 */
[----:B------:R-:W-:Y:S04]  /*11800*/  STL [R1+0x43c], R71 ;  /* 0x00043c4701007387 */ /* 0x000fe80000100800 */
[----:B---3--:R-:W-:Y:S04]  /*11810*/  STL [R1+0x5b4], R3 ;  /* 0x0005b40301007387 */ /* 0x008fe80000100800 */
[----:B------:R-:W2:Y:S04]  /*11820*/  LDL.LU R69, [R1+0x644] ;  /* 0x0006440001457983 */ /* 0x000ea80000300800 */
[----:B------:R-:W3:Y:S04]  /*11830*/  LDL.LU R84, [R1+0x648] ;  /* 0x0006480001547983 */ /* 0x000ee80000300800 */
[----:B------:R-:W4:Y:S04]  /*11840*/  LDL.LU R85, [R1+0x64c] ;  /* 0x00064c0001557983 */ /* 0x000f280000300800 */
[----:B------:R-:W-:Y:S04]  /*11850*/  @P1 STS [R2+0x40480], R26 ;  /* 0x0404801a02001388 */ /* 0x000fe80000000800 */
[----:B------:R-:W1:Y:S01]  /*11860*/  SHFL.BFLY PT, R26, R25, 0x2, 0x1f ;  /* 0x0c401f00191a7f89 */ /* 0x000e6200000e0000 */
[----:B0-----:R-:W-:-:S02]  /*11870*/  FADD R27, R27, R28 ;  /* 0x0000001c1b1b7221 */ /* 0x001fc40000000000 */
[----:B------:R-:W-:-:S04]  /*11880*/  FFMA R28, R63, c[0x0][0x188], -R41 ;  /* 0x000062003f1c7a23 */ /* 0x000fc80000000829 */
[----:B------:R-:W-:Y:S01]  /*11890*/  FMUL R28, R28, 1.4426950216293334961 ;  /* 0x3fb8aa3b1c1c7820 */ /* 0x000fe20000400000 */
[----:B------:R-:W0:Y:S03]  /*118a0*/  SHFL.BFLY PT, R30, R29, 0x2, 0x1f ;  /* 0x0c401f001d1e7f89 */ /* 0x000e2600000e0000 */
[----:B------:R1:W-:Y:S01]  /*118b0*/  MUFU.EX2 R96, R28 ;  /* 0x0000001c00607308 */ /* 0x0003e20000000800 */
[----:B------:R-:W-:Y:S01]  /*118c0*/  FFMA R40, R61, c[0x0][0x188], -R44 ;  /* 0x000062003d287a23 */ /* 0x000fe2000000082c */
[----:B-1----:R-:W1:Y:S01]  /*118d0*/  SHFL.BFLY PT, R28, R27, 0x1, 0x1f ;  /* 0x0c201f001b1c7f89 */ /* 0x002e6200000e0000 */
[----:B------:R-:W-:-:S05]  /*118e0*/  FADD R26, R25, R26 ;  /* 0x0000001a191a7221 */ /* 0x000fca0000000000 */
[----:B------:R-:W1:Y:S01]  /*118f0*/  SHFL.BFLY PT, R20, R26, 0x1, 0x1f ;  /* 0x0c201f001a147f89 */ /* 0x000e6200000e0000 */
[----:B------:R-:W-:Y:S02]  /*11900*/  FMUL R25, R40, 1.4426950216293334961 ;  /* 0x3fb8aa3b28197820 */ /* 0x000fe40000400000 */
[----:B------:R-:W-:Y:S02]  /*11910*/  FFMA R21, R21, c[0x0][0x188], -R74 ;  /* 0x0000620015157a23 */ /* 0x000fe4000000084a */
[----:B------:R-:W1:Y:S02]  /*11920*/  MUFU.EX2 R97, R25 ;  /* 0x0000001900617308 */ /* 0x000e640000000800 */
[----:B------:R-:W-:-:S06]  /*11930*/  FMUL R21, R21, 1.4426950216293334961 ;  /* 0x3fb8aa3b15157820 */ /* 0x000fcc0000400000 */
[----:B------:R1:W1:Y:S01]  /*11940*/  MUFU.EX2 R95, R21 ;  /* 0x00000015005f7308 */ /* 0x0002620000000800 */
[----:B0-----:R-:W-:Y:S02]  /*11950*/  FADD R30, R29, R30 ;  /* 0x0000001e1d1e7221 */ /* 0x001fe40000000000 */
[----:B------:R-:W-:Y:S02]  /*11960*/  FFMA R23, R23, c[0x0][0x188], -R71 ;  /* 0x0000620017177a23 */ /* 0x000fe40000000847 */
[----:B-1----:R-:W-:Y:S02]  /*11970*/  FADD R21, R27, R28 ;  /* 0x0000001c1b157221 */ /* 0x002fe40000000000 */
[----:B------:R-:W-:Y:S01]  /*11980*/  FADD R20, R26, R20 ;  /* 0x000000141a147221 */ /* 0x000fe20000000000 */
[----:B------:R-:W0:Y:S04]  /*11990*/  SHFL.BFLY PT, R29, R30, 0x1, 0x1f ;  /* 0x0c201f001e1d7f89 */ /* 0x000e2800000e0000 */
[----:B------:R1:W-:Y:S01]  /*119a0*/  @P1 STS [R2+0x40600], R21 ;  /* 0x0406001502001388 */ /* 0x0003e20000000800 */
[----:B------:R-:W-:-:S03]  /*119b0*/  FMUL R23, R23, 1.4426950216293334961 ;  /* 0x3fb8aa3b17177820 */ /* 0x000fc60000400000 */
[----:B------:R-:W0:Y:S01]  /*119c0*/  SHFL.BFLY PT, R25, R24, 0x1, 0x1f ;  /* 0x0c201f0018197f89 */ /* 0x000e2200000e0000 */
[----:B-1----:R-:W-:-:S03]  /*119d0*/  FADD R21, R60, R97 ;  /* 0x000000613c157221 */ /* 0x002fc60000000000 */
[----:B------:R1:W-:Y:S01]  /*119e0*/  @P1 STS [R2+0x40580], R20 ;  /* 0x0405801402001388 */ /* 0x0003e20000000800 */
[----:B------:R1:W0:Y:S03]  /*119f0*/  MUFU.EX2 R94, R23 ;  /* 0x00000017005e7308 */ /* 0x0002260000000800 */
[----:B------:R-:W0:Y:S01]  /*11a00*/  SHFL.BFLY PT, R27, R21, 0x2, 0x1f ;  /* 0x0c401f00151b7f89 */ /* 0x000e2200000e0000 */
[----:B-1----:R-:W-:-:S05]  /*11a10*/  FADD R20, R46, R95 ;  /* 0x0000005f2e147221 */ /* 0x002fca0000000000 */
[----:B------:R-:W1:Y:S01]  /*11a20*/  SHFL.BFLY PT, R23, R20, 0x2, 0x1f ;  /* 0x0c401f0014177f89 */ /* 0x000e6200000e0000 */
[----:B0-----:R-:W-:Y:S02]  /*11a30*/  FADD R22, R30, R29 ;  /* 0x0000001d1e167221 */ /* 0x001fe40000000000 */
[----:B------:R-:W-:-:S03]  /*11a40*/  FADD R25, R24, R25 ;  /* 0x0000001918197221 */ /* 0x000fc60000000000 */
[----:B------:R0:W-:Y:S04]  /*11a50*/  @P1 STS [R2+0x40680], R22 ;  /* 0x0406801602001388 */ /* 0x0001e80000000800 */
[----:B------:R0:W-:Y:S01]  /*11a60*/  @P1 STS [R2+0x40500], R25 ;  /* 0x0405001902001388 */ /* 0x0001e20000000800 */
[----:B------:R-:W-:Y:S02]  /*11a70*/  FADD R21, R21, R27 ;  /* 0x0000001b15157221 */ /* 0x000fe40000000000 */
[----:B0-----:R-:W-:Y:S02]  /*11a80*/  FADD R22, R47, R96 ;  /* 0x000000602f167221 */ /* 0x001fe40000000000 */
[----:B------:R-:W-:-:S03]  /*11a90*/  FADD R25, R3, R94 ;  /* 0x0000005e03197221 */ /* 0x000fc60000000000 */
[----:B------:R-:W0:Y:S01]  /*11aa0*/  SHFL.BFLY PT, R24, R22, 0x2, 0x1f ;  /* 0x0c401f0016187f89 */ /* 0x000e2200000e0000 */
[----:B-1----:R-:W-:-:S03]  /*11ab0*/  FADD R20, R20, R23 ;  /* 0x0000001714147221 */ /* 0x002fc60000000000 */
[----:B------:R-:W1:Y:S01]  /*11ac0*/  SHFL.BFLY PT, R23, R21, 0x1, 0x1f ;  /* 0x0c201f0015177f89 */ /* 0x000e6200000e0000 */
[----:B------:R-:W-:-:S03]  /*11ad0*/  FMNMX R60, R72, R70, !PT ;  /* 0x00000046483c7209 */ /* 0x000fc60007800000 */
[----:B------:R-:W1:Y:S02]  /*11ae0*/  SHFL.BFLY PT, R26, R25, 0x2, 0x1f ;  /* 0x0c401f00191a7f89 */ /* 0x000e6400000e0000 */
[----:B------:R-:W-:-:S04]  /*11af0*/  FFMA R28, R33, c[0x0][0x188], -R60 ;  /* 0x00006200211c7a23 */ /* 0x000fc8000000083c */
[----:B------:R-:W-:-:S04]  /*11b00*/  FMUL R28, R28, 1.4426950216293334961 ;  /* 0x3fb8aa3b1c1c7820 */ /* 0x000fc80000400000 */
[----:B------:R-:W-:Y:S01]  /*11b10*/  MUFU.EX2 R93, R28 ;  /* 0x0000001c005d7308 */ /* 0x000fe20000000800 */
[----:B------:R-:W-:Y:S02]  /*11b20*/  FFMA R27, R32, c[0x0][0x188], -R60 ;  /* 0x00006200201b7a23 */ /* 0x000fe4000000083c */
[----:B0-----:R-:W-:Y:S02]  /*11b30*/  FADD R22, R22, R24 ;  /* 0x0000001816167221 */ /* 0x001fe40000000000 */
[----:B-1----:R-:W-:-:S03]  /*11b40*/  FADD R23, R21, R23 ;  /* 0x0000001715177221 */ /* 0x002fc60000000000 */
[----:B------:R-:W0:Y:S01]  /*11b50*/  SHFL.BFLY PT, R24, R22, 0x1, 0x1f ;  /* 0x0c201f0016187f89 */ /* 0x000e2200000e0000 */
[----:B------:R-:W-:Y:S02]  /*11b60*/  FMUL R27, R27, 1.4426950216293334961 ;  /* 0x3fb8aa3b1b1b7820 */ /* 0x000fe40000400000 */
[----:B------:R-:W-:Y:S02]  /*11b70*/  FADD R26, R25, R26 ;  /* 0x0000001a191a7221 */ /* 0x000fe40000000000 */
[----:B------:R-:W1:Y:S01]  /*11b80*/  SHFL.BFLY PT, R25, R20, 0x1, 0x1f ;  /* 0x0c201f0014197f89 */ /* 0x000e6200000e0000 */
[----:B------:R0:W0:Y:S03]  /*11b90*/  MUFU.EX2 R3, R27 ;  /* 0x0000001b00037308 */ /* 0x0000260000000800 */
[----:B0-----:R-:W0:Y:S04]  /*11ba0*/  SHFL.BFLY PT, R27, R26, 0x1, 0x1f ;  /* 0x0c201f001a1b7f89 */ /* 0x001e2800000e0000 */
[----:B------:R-:W-:Y:S01]  /*11bb0*/  STL [R1+0x438], R60 ;  /* 0x0004383c01007387 */ /* 0x000fe20000100800 */
[----:B------:R-:W-:-:S02]  /*11bc0*/  FADD R22, R22, R24 ;  /* 0x0000001816167221 */ /* 0x000fc40000000000 */
[----:B-1----:R-:W-:Y:S02]  /*11bd0*/  FADD R20, R20, R25 ;  /* 0x0000001914147221 */ /* 0x002fe40000000000 */
[----:B0-----:R-:W-:Y:S02]  /*11be0*/  FADD R27, R26, R27 ;  /* 0x0000001b1a1b7221 */ /* 0x001fe40000000000 */
[----:B------:R-:W-:Y:S01]  /*11bf0*/  FADD R26, R3, R93 ;  /* 0x0000005d031a7221 */ /* 0x000fe20000000000 */
[----:B--2---:R-:W-:-:S05]  /*11c00*/  FMNMX R68, R68, R69, !PT ;  /* 0x0000004544447209 */ /* 0x004fca0007800000 */
[----:B------:R-:W-:Y:S01]  /*11c10*/  FFMA R28, R35, c[0x0][0x188], -R68 ;  /* 0x00006200231c7a23 */ /* 0x000fe20000000844 */
[----:B---3--:R-:W-:-:S03]  /*11c20*/  FMNMX R80, R55, R84, !PT ;  /* 0x0000005437507209 */ /* 0x008fc60007800000 */
[----:B------:R-:W-:-:S04]  /*11c30*/  FMUL R21, R28, 1.4426950216293334961 ;  /* 0x3fb8aa3b1c157820 */ /* 0x000fc80000400000 */
[----:B------:R0:W-:Y:S02]  /*11c40*/  MUFU.EX2 R92, R21 ;  /* 0x00000015005c7308 */ /* 0x0001e40000000800 */
[----:B0-----:R-:W-:-:S04]  /*11c50*/  FFMA R21, R48, c[0x0][0x188], -R80 ;  /* 0x0000620030157a23 */ /* 0x001fc80000000850 */
[----:B------:R-:W-:-:S04]  /*11c60*/  FMUL R21, R21, 1.4426950216293334961 ;  /* 0x3fb8aa3b15157820 */ /* 0x000fc80000400000 */
[----:B------:R-:W0:Y:S01]  /*11c70*/  MUFU.EX2 R30, R21 ;  /* 0x00000015001e7308 */ /* 0x000e220000000800 */
[----:B----4-:R-:W-:Y:S01]  /*11c80*/  FMNMX R81, R54, R85, !PT ;  /* 0x0000005536517209 */ /* 0x010fe20007800000 */
[----:B------:R-:W-:Y:S04]  /*11c90*/  STL [R1+0x434], R68 ;  /* 0x0004344401007387 */ /* 0x000fe80000100800 */
[----:B------:R1:W-:Y:S01]  /*11ca0*/  STL [R1+0x5b0], R3 ;  /* 0x0005b00301007387 */ /* 0x0003e20000100800 */
[----:B------:R-:W-:-:S03]  /*11cb0*/  FFMA R25, R50, c[0x0][0x188], -R81 ;  /* 0x0000620032197a23 */ /* 0x000fc60000000851 */
[----:B------:R-:W-:Y:S01]  /*11cc0*/  STL [R1+0x430], R80 ;  /* 0x0004305001007387 */ /* 0x000fe20000100800 */
[----:B------:R-:W-:-:S03]  /*11cd0*/  FFMA R24, R49, c[0x0][0x188], -R80 ;  /* 0x0000620031187a23 */ /* 0x000fc60000000850 */
[----:B------:R-:W-:Y:S04]  /*11ce0*/  STL [R1+0x42c], R81 ;  /* 0x00042c5101007387 */ /* 0x000fe80000100800 */
[----:B0-----:R-:W-:Y:S01]  /*11cf0*/  STL [R1+0x5ac], R30 ;  /* 0x0005ac1e01007387 */ /* 0x001fe20000100800 */
[----:B------:R-:W-:-:S03]  /*11d00*/  FMUL R25, R25, 1.4426950216293334961 ;  /* 0x3fb8aa3b19197820 */ /* 0x000fc60000400000 */
[----:B------:R-:W2:Y:S01]  /*11d10*/  LDL.LU R86, [R1+0x650] ;  /* 0x0006500001567983 */ /* 0x000ea20000300800 */
[----:B------:R-:W-:Y:S01]  /*11d20*/  FMUL R24, R24, 1.4426950216293334961 ;  /* 0x3fb8aa3b18187820 */ /* 0x000fe20000400000 */
[----:B-1----:R-:W0:Y:S08]  /*11d30*/  MUFU.EX2 R3, R25 ;  /* 0x0000001900037308 */ /* 0x002e300000000800 */
[----:B------:R-:W1:Y:S01]  /*11d40*/  MUFU.EX2 R91, R24 ;  /* 0x00000018005b7308 */ /* 0x000e620000000800 */
[----:B0-----:R-:W-:Y:S04]  /*11d50*/  STL [R1+0x5a8], R3 ;  /* 0x0005a80301007387 */ /* 0x001fe80000100800 */
[----:B------:R-:W3:Y:S04]  /*11d60*/  LDL.LU R109, [R1+0x654] ;  /* 0x00065400016d7983 */ /* 0x000ee80000300800 */
[----:B-1----:R-:W-:Y:S04]  /*11d70*/  STL [R1+0xc4c], R91 ;  /* 0x000c4c5b01007387 */ /* 0x002fe80000100800 */
[----:B------:R-:W4:Y:S01]  /*11d80*/  LDL.LU R111, [R1+0x658] ;  /* 0x00065800016f7983 */ /* 0x000f220000300800 */
[----:B------:R-:W-:-:S04]  /*11d90*/  FFMA R29, R34, c[0x0][0x188], -R68 ;  /* 0x00006200221d7a23 */ /* 0x000fc80000000844 */
[----:B------:R-:W-:-:S04]  /*11da0*/  FMUL R29, R29, 1.4426950216293334961 ;  /* 0x3fb8aa3b1d1d7820 */ /* 0x000fc80000400000 */
[----:B------:R0:W1:Y:S01]  /*11db0*/  MUFU.EX2 R113, R29 ;  /* 0x0000001d00717308 */ /* 0x0000620000000800 */
[----:B------:R-:W1:Y:S01]  /*11dc0*/  SHFL.BFLY PT, R28, R26, 0x2, 0x1f ;  /* 0x0c401f001a1c7f89 */ /* 0x000e6200000e0000 */
[----:B0-----:R-:W-:Y:S02]  /*11dd0*/  FFMA R29, R51, c[0x0][0x188], -R81 ;  /* 0x00006200331d7a23 */ /* 0x001fe40000000851 */
[----:B-1----:R-:W-:-:S05]  /*11de0*/  FADD R21, R113, R92 ;  /* 0x0000005c71157221 */ /* 0x002fca0000000000 */
[----:B------:R-:W0:Y:S01]  /*11df0*/  SHFL.BFLY PT, R24, R21, 0x2, 0x1f ;  /* 0x0c401f0015187f89 */ /* 0x000e2200000e0000 */
[----:B------:R-:W-:-:S04]  /*11e00*/  FMUL R25, R29, 1.4426950216293334961 ;  /* 0x3fb8aa3b1d197820 */ /* 0x000fc80000400000 */
[----:B------:R-:W1:Y:S01]  /*11e10*/  MUFU.EX2 R90, R25 ;  /* 0x00000019005a7308 */ /* 0x000e620000000800 */
[----:B------:R1:W-:Y:S04]  /*11e20*/  @P1 STS [R2+0x40800], R20 ;  /* 0x0408001402001388 */ /* 0x0003e80000000800 */
[----:B------:R0:W-:Y:S01]  /*11e30*/  @P1 STS [R2+0x40700], R23 ;  /* 0x0407001702001388 */ /* 0x0001e20000000800 */
[----:B-1----:R-:W-:Y:S02]  /*11e40*/  FADD R20, R26, R28 ;  /* 0x0000001c1a147221 */ /* 0x002fe40000000000 */
[----:B0-----:R-:W-:Y:S02]  /*11e50*/  FADD R23, R21, R24 ;  /* 0x0000001815177221 */ /* 0x001fe40000000000 */
[----:B------:R-:W-:Y:S01]  /*11e60*/  FADD R21, R3, R90 ;  /* 0x0000005a03157221 */ /* 0x000fe20000000000 */
[----:B------:R-:W-:Y:S04]  /*11e70*/  STL [R1+0xc50], R90 ;  /* 0x000c505a01007387 */ /* 0x000fe80000100800 */
[----:B------:R0:W-:Y:S04]  /*11e80*/  @P1 STS [R2+0x40780], R22 ;  /* 0x0407801602001388 */ /* 0x0001e80000000800 */
[----:B------:R-:W1:Y:S01]  /*11e90*/  SHFL.BFLY PT, R24, R23, 0x1, 0x1f ;  /* 0x0c201f0017187f89 */ /* 0x000e6200000e0000 */
[----:B0-----:R-:W-:-:S03]  /*11ea0*/  FADD R22, R30, R91 ;  /* 0x0000005b1e167221 */ /* 0x001fc60000000000 */
[----:B------:R-:W-:Y:S04]  /*11eb0*/  @P1 STS [R2+0x40880], R27 ;  /* 0x0408801b02001388 */ /* 0x000fe80000000800 */
[----:B------:R-:W0:Y:S04]  /*11ec0*/  SHFL.BFLY PT, R25, R22, 0x2, 0x1f ;  /* 0x0c401f0016197f89 */ /* 0x000e2800000e0000 */
[----:B------:R-:W0:Y:S04]  /*11ed0*/  SHFL.BFLY PT, R27, R21, 0x2, 0x1f ;  /* 0x0c401f00151b7f89 */ /* 0x000e2800000e0000 */
[----:B------:R-:W0:Y:S01]  /*11ee0*/  SHFL.BFLY PT, R26, R20, 0x1, 0x1f ;  /* 0x0c201f00141a7f89 */ /* 0x000e2200000e0000 */
[----:B-1----:R-:W-:-:S02]  /*11ef0*/  FADD R23, R23, R24 ;  /* 0x0000001817177221 */ /* 0x002fc40000000000 */
[----:B0-----:R-:W-:Y:S02]  /*11f00*/  FADD R22, R22, R25 ;  /* 0x0000001916167221 */ /* 0x001fe40000000000 */
[----:B------:R-:W-:Y:S02]  /*11f10*/  FADD R21, R21, R27 ;  /* 0x0000001b15157221 */ /* 0x000fe40000000000 */
[----:B------:R-:W-:Y:S02]  /*11f20*/  FADD R20, R20, R26 ;  /* 0x0000001a14147221 */ /* 0x000fe40000000000 */
[----:B------:R-:W-:Y:S04]  /*11f30*/  SHFL.BFLY PT, R26, R22, 0x1, 0x1f ;  /* 0x0c201f00161a7f89 */ /* 0x000fe800000e0000 */
[----:B------:R-:W-:Y:S01]  /*11f40*/  @P1 STS [R2+0x40900], R20 ;  /* 0x0409001402001388 */ /* 0x000fe20000000800 */
[----:B--2---:R-:W-:-:S05]  /*11f50*/  FMNMX R82, R53, R86, !PT ;  /* 0x0000005635527209 */ /* 0x004fca0007800000 */
[----:B------:R-:W-:-:S04]  /*11f60*/  FFMA R28, R56, c[0x0][0x188], -R82 ;  /* 0x00006200381c7a23 */ /* 0x000fc80000000852 */
[----:B------:R-:W-:-:S04]  /*11f70*/  FMUL R28, R28, 1.4426950216293334961 ;  /* 0x3fb8aa3b1c1c7820 */ /* 0x000fc80000400000 */
[----:B------:R-:W0:Y:S01]  /*11f80*/  MUFU.EX2 R3, R28 ;  /* 0x0000001c00037308 */ /* 0x000e220000000800 */
[----:B------:R-:W-:Y:S01]  /*11f90*/  STL [R1+0x428], R82 ;  /* 0x0004285201007387 */ /* 0x000fe20000100800 */
[----:B---3--:R-:W-:Y:S01]  /*11fa0*/  FMNMX R110, R52, R109, !PT ;  /* 0x0000006d346e7209 */ /* 0x008fe20007800000 */
[----:B------:R-:W-:Y:S01]  /*11fb0*/  FFMA R29, R57, c[0x0][0x188], -R82 ;  /* 0x00006200391d7a23 */ /* 0x000fe20000000852 */
[----:B----4-:R-:W-:Y:S01]  /*11fc0*/  FMNMX R112, R11, R111, !PT ;  /* 0x0000006f0b707209 */ /* 0x010fe20007800000 */
[----:B0-----:R0:W-:Y:S04]  /*11fd0*/  STL [R1+0x5a0], R3 ;  /* 0x0005a00301007387 */ /* 0x0011e80000100800 */
[----:B------:R-:W-:Y:S04]  /*11fe0*/  STL [R1+0x424], R110 ;  /* 0x0004246e01007387 */ /* 0x000fe80000100800 */
[----:B------:R-:W-:Y:S04]  /*11ff0*/  STL [R1+0x420], R112 ;  /* 0x0004207001007387 */ /* 0x000fe80000100800 */
[----:B------:R-:W2:Y:S01]  /*12000*/  LDL.LU R91, [R1+0x65c] ;  /* 0x00065c00015b7983 */ /* 0x000ea20000300800 */
[----:B------:R-:W-:-:S03]  /*12010*/  FMUL R29, R29, 1.4426950216293334961 ;  /* 0x3fb8aa3b1d1d7820 */ /* 0x000fc60000400000 */
[----:B------:R-:W3:Y:S01]  /*12020*/  LDL.LU R101, [R1+0x660] ;  /* 0x0006600001657983 */ /* 0x000ee20000300800 */
[----:B------:R-:W1:Y:S01]  /*12030*/  MUFU.EX2 R89, R29 ;  /* 0x0000001d00597308 */ /* 0x000e620000000800 */
[----:B------:R-:W-:Y:S02]  /*12040*/  FFMA R24, R58, c[0x0][0x188], -R110 ;  /* 0x000062003a187a23 */ /* 0x000fe4000000086e */
[----:B------:R-:W-:Y:S02]  /*12050*/  FFMA R16, R16, c[0x0][0x188], -R112 ;  /* 0x0000620010107a23 */ /* 0x000fe40000000870 */
[----:B------:R-:W-:Y:S02]  /*12060*/  FFMA R27, R59, c[0x0][0x188], -R110 ;  /* 0x000062003b1b7a23 */ /* 0x000fe4000000086e */
[----:B------:R-:W-:Y:S02]  /*12070*/  FMUL R24, R24, 1.4426950216293334961 ;  /* 0x3fb8aa3b18187820 */ /* 0x000fe40000400000 */
[----:B-1----:R-:W-:-:S02]  /*12080*/  FADD R11, R3, R89 ;  /* 0x00000059030b7221 */ /* 0x002fc40000000000 */
[----:B------:R-:W-:-:S03]  /*12090*/  FMUL R16, R16, 1.4426950216293334961 ;  /* 0x3fb8aa3b10107820 */ /* 0x000fc60000400000 */
[----:B------:R-:W1:Y:S01]  /*120a0*/  SHFL.BFLY PT, R25, R11, 0x2, 0x1f ;  /* 0x0c401f000b197f89 */ /* 0x000e6200000e0000 */
[----:B------:R-:W-:Y:S01]  /*120b0*/  FMUL R27, R27, 1.4426950216293334961 ;  /* 0x3fb8aa3b1b1b7820 */ /* 0x000fe20000400000 */
[----:B------:R-:W4:Y:S01]  /*120c0*/  MUFU.EX2 R28, R24 ;  /* 0x00000018001c7308 */ /* 0x000f220000000800 */
[----:B------:R-:W-:-:S04]  /*120d0*/  FFMA R17, R17, c[0x0][0x188], -R112 ;  /* 0x0000620011117a23 */ /* 0x000fc80000000870 */
[----:B------:R-:W-:-:S03]  /*120e0*/  FMUL R17, R17, 1.4426950216293334961 ;  /* 0x3fb8aa3b11117820 */ /* 0x000fc60000400000 */
[----:B0-----:R-:W0:Y:S08]  /*120f0*/  MUFU.EX2 R3, R16 ;  /* 0x0000001000037308 */ /* 0x001e300000000800 */
[----:B------:R-:W0:Y:S08]  /*12100*/  MUFU.EX2 R88, R27 ;  /* 0x0000001b00587308 */ /* 0x000e300000000800 */
[----:B------:R-:W0:Y:S01]  /*12110*/  MUFU.EX2 R87, R17 ;  /* 0x0000001100577308 */ /* 0x000e220000000800 */
[----:B------:R-:W-:Y:S01]  /*12120*/  STL [R1+0xc54], R89 ;  /* 0x000c545901007387 */ /* 0x000fe20000100800 */
[----:B-1----:R-:W-:-:S03]  /*12130*/  FADD R20, R11, R25 ;  /* 0x000000190b147221 */ /* 0x002fc60000000000 */
[----:B----4-:R-:W-:Y:S04]  /*12140*/  STL [R1+0x59c], R28 ;  /* 0x00059c1c01007387 */ /* 0x010fe80000100800 */
[----:B0-----:R0:W-:Y:S04]  /*12150*/  STL [R1+0x598], R3 ;  /* 0x0005980301007387 */ /* 0x0011e80000100800 */
[----:B------:R-:W-:Y:S01]  /*12160*/  STL [R1+0xc58], R88 ;  /* 0x000c585801007387 */ /* 0x000fe20000100800 */
[----:B------:R-:W-:-:S03]  /*12170*/  FADD R16, R22, R26 ;  /* 0x0000001a16107221 */ /* 0x000fc60000000000 */
[----:B------:R-:W4:Y:S01]  /*12180*/  LDL R25, [R1+0x664] ;  /* 0x0006640001197983 */ /* 0x000f220000100800 */
[----:B------:R-:W-:-:S03]  /*12190*/  FADD R22, R3, R87 ;  /* 0x0000005703167221 */ /* 0x000fc60000000000 */
[----:B0-----:R-:W4:Y:S04]  /*121a0*/  LDL R3, [R1+0x668] ;  /* 0x0006680001037983 */ /* 0x001f280000100800 */
[----:B------:R-:W0:Y:S04]  /*121b0*/  SHFL.BFLY PT, R24, R21, 0x1, 0x1f ;  /* 0x0c201f0015187f89 */ /* 0x000e2800000e0000 */
[----:B------:R1:W-:Y:S01]  /*121c0*/  @P1 STS [R2+0x40980], R23 ;  /* 0x0409801702001388 */ /* 0x0003e20000000800 */
[----:B------:R-:W-:Y:S02]  /*121d0*/  FADD R11, R28, R88 ;  /* 0x000000581c0b7221 */ /* 0x000fe40000000000 */
[----:B0-----:R-:W-:-:S02]  /*121e0*/  FADD R17, R21, R24 ;  /* 0x0000001815117221 */ /* 0x001fc40000000000 */
[----:B------:R-:W4:Y:S01]  /*121f0*/  LDL R24, [R1+0x670] ;  /* 0x0006700001187983 */ /* 0x000f220000100800 */
[----:B--2---:R-:W-:-:S05]  /*12200*/  FMNMX R90, R10, R91, !PT ;  /* 0x0000005b0a5a7209 */ /* 0x004fca0007800000 */
[--C-:B-1----:R-:W-:Y:S02]  /*12210*/  FFMA R23, R18, c[0x0][0x188], -R90.reuse ;  /* 0x0000620012177a23 */ /* 0x102fe4000000085a */
[----:B------:R-:W0:Y:S01]  /*12220*/  SHFL.BFLY PT, R18, R22, 0x2, 0x1f ;  /* 0x0c401f0016127f89 */ /* 0x000e2200000e0000 */
[----:B------:R-:W-:Y:S01]  /*12230*/  FFMA R19, R19, c[0x0][0x188], -R90 ;  /* 0x0000620013137a23 */ /* 0x000fe2000000085a */
[----:B---3--:R-:W-:-:S03]  /*12240*/  FMNMX R100, R9, R101, !PT ;  /* 0x0000006509647209 */ /* 0x008fc60007800000 */
[----:B------:R-:W-:Y:S02]  /*12250*/  FMUL R9, R19, 1.4426950216293334961 ;  /* 0x3fb8aa3b13097820 */ /* 0x000fe40000400000 */
[--C-:B------:R-:W-:Y:S02]  /*12260*/  FFMA R19, R36, c[0x0][0x188], -R100.reuse ;  /* 0x0000620024137a23 */ /* 0x100fe40000000864 */
[----:B------:R1:W-:Y:S01]  /*12270*/  MUFU.EX2 R29, R9 ;  /* 0x00000009001d7308 */ /* 0x0003e20000000800 */
[----:B------:R-:W-:Y:S02]  /*12280*/  FMUL R23, R23, 1.4426950216293334961 ;  /* 0x3fb8aa3b17177820 */ /* 0x000fe40000400000 */
[----:B-1----:R-:W-:Y:S02]  /*12290*/  FMUL R9, R19, 1.4426950216293334961 ;  /* 0x3fb8aa3b13097820 */ /* 0x002fe40000400000 */
[----:B------:R-:W-:-:S03]  /*122a0*/  FFMA R19, R37, c[0x0][0x188], -R100 ;  /* 0x0000620025137a23 */ /* 0x000fc60000000864 */
[----:B------:R1:W-:Y:S01]  /*122b0*/  MUFU.EX2 R26, R9 ;  /* 0x00000009001a7308 */ /* 0x0003e20000000800 */
[----:B------:R-:W2:Y:S01]  /*122c0*/  SHFL.BFLY PT, R10, R20, 0x1, 0x1f ;  /* 0x0c201f00140a7f89 */ /* 0x000ea200000e0000 */
[----:B0-----:R-:W-:-:S06]  /*122d0*/  FADD R18, R22, R18 ;  /* 0x0000001216127221 */ /* 0x001fcc0000000000 */
[----:B------:R-:W0:Y:S01]  /*122e0*/  MUFU.EX2 R28, R23 ;  /* 0x00000017001c7308 */ /* 0x000e220000000800 */
[----:B-1----:R-:W-:-:S07]  /*122f0*/  FMUL R9, R19, 1.4426950216293334961 ;  /* 0x3fb8aa3b13097820 */ /* 0x002fce0000400000 */
[----:B------:R1:W3:Y:S01]  /*12300*/  MUFU.EX2 R27, R9 ;  /* 0x00000009001b7308 */ /* 0x0002e20000000800 */
[----:B------:R-:W-:Y:S04]  /*12310*/  STL [R1+0x41c], R90 ;  /* 0x00041c5a01007387 */ /* 0x000fe80000100800 */
[----:B------:R-:W-:Y:S04]  /*12320*/  STL [R1+0xc5c], R87 ;  /* 0x000c5c5701007387 */ /* 0x000fe80000100800 */
[----:B-1----:R-:W1:Y:S04]  /*12330*/  SHFL.BFLY PT, R9, R18, 0x1, 0x1f ;  /* 0x0c201f0012097f89 */ /* 0x002e6800000e0000 */
[----:B------:R-:W-:Y:S04]  /*12340*/  STL [R1+0x418], R100 ;  /* 0x0004186401007387 */ /* 0x000fe80000100800 */
[----:B0-----:R-:W-:Y:S04]  /*12350*/  STL [R1+0x590], R28 ;  /* 0x0005901c01007387 */ /* 0x001fe80000100800 */
[----:B------:R-:W-:Y:S04]  /*12360*/  STL [R1+0x58c], R29 ;  /* 0x00058c1d01007387 */ /* 0x000fe80000100800 */
[----:B------:R-:W-:Y:S04]  /*12370*/  STL [R1+0x588], R26 ;  /* 0x0005881a01007387 */ /* 0x000fe80000100800 */
[----:B---3--:R-:W-:Y:S04]  /*12380*/  STL [R1+0x484], R27 ;  /* 0x0004841b01007387 */ /* 0x008fe80000100800 */
[----:B------:R-:W3:Y:S01]  /*12390*/  LDL R22, [R1+0x674] ;  /* 0x0006740001167983 */ /* 0x000ee20000100800 */
[----:B--2---:R-:W-:Y:S01]  /*123a0*/  FADD R10, R20, R10 ;  /* 0x0000000a140a7221 */ /* 0x004fe20000000000 */
[----:B----4-:R-:W-:Y:S01]  /*123b0*/  FMNMX R20, R8, R25, !PT ;  /* 0x0000001908147209 */ /* 0x010fe20007800000 */
[----:B-1----:R-:W-:Y:S01]  /*123c0*/  FADD R9, R18, R9 ;  /* 0x0000000912097221 */ /* 0x002fe20000000000 */
[----:B------:R-:W-:-:S03]  /*123d0*/  FMNMX R18, R7, R3, !PT ;  /* 0x0000000307127209 */ /* 0x000fc60007800000 */
[----:B------:R-:W-:Y:S04]  /*123e0*/  STL [R1+0x414], R20 ;  /* 0x0004141401007387 */ /* 0x000fe80000100800 */
[----:B------:R-:W2:Y:S04]  /*123f0*/  LDL R3, [R1+0x678] ;  /* 0x0006780001037983 */ /* 0x000ea80000100800 */
[----:B------:R-:W0:Y:S04]  /*12400*/  SHFL.BFLY PT, R21, R11, 0x2, 0x1f ;  /* 0x0c401f000b157f89 */ /* 0x000e2800000e0000 */
[----:B------:R1:W-:Y:S01]  /*12410*/  @P1 STS [R2+0x40a80], R17 ;  /* 0x040a801102001388 */ /* 0x0003e20000000800 */
[----:B0-----:R-:W-:-:S05]  /*12420*/  FADD R11, R11, R21 ;  /* 0x000000150b0b7221 */ /* 0x001fca0000000000 */
[----:B------:R-:W0:Y:S01]  /*12430*/  SHFL.BFLY PT, R19, R11, 0x1, 0x1f ;  /* 0x0c201f000b137f89 */ /* 0x000e2200000e0000 */
[----:B-1----:R-:W-:-:S03]  /*12440*/  FADD R17, R28, R29 ;  /* 0x0000001d1c117221 */ /* 0x002fc60000000000 */
[----:B------:R-:W-:Y:S04]  /*12450*/  @P1 STS [R2+0x40b00], R10 ;  /* 0x040b000a02001388 */ /* 0x000fe80000000800 */
[----:B------:R-:W1:Y:S04]  /*12460*/  SHFL.BFLY PT, R10, R17, 0x2, 0x1f ;  /* 0x0c401f00110a7f89 */ /* 0x000e6800000e0000 */
[----:B------:R4:W-:Y:S01]  /*12470*/  @P1 STS [R2+0x40a00], R16 ;  /* 0x040a001002001388 */ /* 0x0009e20000000800 */
[----:B------:R-:W-:Y:S02]  /*12480*/  FFMA R8, R38, c[0x0][0x188], -R20 ;  /* 0x0000620026087a23 */ /* 0x000fe40000000814 */
[----:B----4-:R-:W-:-:S02]  /*12490*/  FADD R16, R26, R27 ;  /* 0x0000001b1a107221 */ /* 0x010fc40000000000 */
[----:B0-----:R-:W-:-:S03]  /*124a0*/  FADD R19, R11, R19 ;  /* 0x000000130b137221 */ /* 0x001fc60000000000 */
[----:B------:R-:W0:Y:S04]  /*124b0*/  SHFL.BFLY PT, R11, R16, 0x2, 0x1f ;  /* 0x0c401f00100b7f89 */ /* 0x000e2800000e0000 */
[----:B------:R4:W-:Y:S01]  /*124c0*/  @P1 STS [R2+0x40c00], R9 ;  /* 0x040c000902001388 */ /* 0x0009e20000000800 */
[----:B-1----:R-:W-:Y:S02]  /*124d0*/  FADD R7, R17, R10 ;  /* 0x0000000a11077221 */ /* 0x002fe40000000000 */
[----:B----4-:R-:W-:Y:S02]  /*124e0*/  FMUL R9, R8, 1.4426950216293334961 ;  /* 0x3fb8aa3b08097820 */ /* 0x010fe40000400000 */
[----:B------:R-:W-:-:S04]  /*124f0*/  FFMA R8, R39, c[0x0][0x188], -R20 ;  /* 0x0000620027087a23 */ /* 0x000fc80000000814 */
[----:B------:R-:W-:-:S04]  /*12500*/  FMUL R8, R8, 1.4426950216293334961 ;  /* 0x3fb8aa3b08087820 */ /* 0x000fc80000400000 */
[----:B------:R1:W-:Y:S01]  /*12510*/  MUFU.EX2 R21, R8 ;  /* 0x0000000800157308 */ /* 0x0003e20000000800 */
[--C-:B------:R-:W-:Y:S02]  /*12520*/  FFMA R10, R65, c[0x0][0x188], -R18.reuse ;  /* 0x00006200410a7a23 */ /* 0x100fe40000000812 */
[----:B0-----:R-:W-:Y:S01]  /*12530*/  FADD R11, R16, R11 ;  /* 0x0000000b100b7221 */ /* 0x001fe20000000000 */
[----:B-1----:R-:W0:Y:S04]  /*12540*/  SHFL.BFLY PT, R8, R7, 0x1, 0x1f ;  /* 0x0c201f0007087f89 */ /* 0x002e2800000e0000 */
[----:B------:R1:W4:Y:S01]  /*12550*/  MUFU.EX2 R20, R9 ;  /* 0x0000000900147308 */ /* 0x0003220000000800 */
[----:B------:R-:W-:Y:S01]  /*12560*/  FMNMX R16, R6, R24, !PT ;  /* 0x0000001806107209 */ /* 0x000fe20007800000 */
[----:B------:R-:W-:Y:S01]  /*12570*/  FMUL R6, R10, 1.4426950216293334961 ;  /* 0x3fb8aa3b0a067820 */ /* 0x000fe20000400000 */
[----:B------:R4:W-:Y:S01]  /*12580*/  @P1 STS [R2+0x40b80], R19 ;  /* 0x040b801302001388 */ /* 0x0009e20000000800 */
[----:B-1----:R-:W-:-:S03]  /*12590*/  FFMA R9, R64, c[0x0][0x188], -R18 ;  /* 0x0000620040097a23 */ /* 0x002fc60000000812 */
[----:B------:R1:W-:Y:S01]  /*125a0*/  STL [R1+0x410], R18 ;  /* 0x0004101201007387 */ /* 0x0003e20000100800 */
[----:B------:R-:W-:Y:S01]  /*125b0*/  FMUL R9, R9, 1.4426950216293334961 ;  /* 0x3fb8aa3b09097820 */ /* 0x000fe20000400000 */
[----:B----4-:R4:W-:Y:S02]  /*125c0*/  MUFU.EX2 R19, R6 ;  /* 0x0000000600137308 */ /* 0x0109e40000000800 */
[----:B----4-:R-:W4:Y:S06]  /*125d0*/  SHFL.BFLY PT, R6, R11, 0x1, 0x1f ;  /* 0x0c201f000b067f89 */ /* 0x010f2c00000e0000 */
[----:B-1----:R1:W4:Y:S01]  /*125e0*/  MUFU.EX2 R18, R9 ;  /* 0x0000000900127308 */ /* 0x0023220000000800 */
[----:B0-----:R-:W-:-:S02]  /*125f0*/  FADD R7, R7, R8 ;  /* 0x0000000807077221 */ /* 0x001fc40000000000 */
[----:B-1----:R-:W-:-:S04]  /*12600*/  FFMA R9, R66, c[0x0][0x188], -R16 ;  /* 0x0000620042097a23 */ /* 0x002fc80000000810 */
[----:B------:R-:W-:Y:S02]  /*12610*/  FMUL R10, R9, 1.4426950216293334961 ;  /* 0x3fb8aa3b090a7820 */ /* 0x000fe40000400000 */
[----:B------:R-:W-:Y:S01]  /*12620*/  FFMA R9, R67, c[0x0][0x188], -R16 ;  /* 0x0000620043097a23 */ /* 0x000fe20000000810 */
[----:B------:R-:W-:Y:S04]  /*12630*/  STL [R1+0x584], R20 ;  /* 0x0005841401007387 */ /* 0x000fe80000100800 */
[----:B------:R-:W-:Y:S04]  /*12640*/  STL [R1+0x580], R21 ;  /* 0x0005801501007387 */ /* 0x000fe80000100800 */
[----:B------:R0:W-:Y:S04]  /*12650*/  STL [R1+0x40c], R16 ;  /* 0x00040c1001007387 */ /* 0x0001e80000100800 */
[----:B------:R1:W-:Y:S01]  /*12660*/  @P1 STS [R2+0x40c80], R7 ;  /* 0x040c800702001388 */ /* 0x0003e20000000800 */
[----:B0-----:R0:W1:Y:S01]  /*12670*/  MUFU.EX2 R16, R10 ;  /* 0x0000000a00107308 */ /* 0x0010620000000800 */
[----:B----4-:R-:W-:-:S02]  /*12680*/  FADD R6, R11, R6 ;  /* 0x000000060b067221 */ /* 0x010fc40000000000 */
[----:B------:R-:W-:Y:S04]  /*12690*/  STL [R1+0x57c], R18 ;  /* 0x00057c1201007387 */ /* 0x000fe80000100800 */
[----:B------:R-:W-:Y:S01]  /*126a0*/  STL [R1+0x578], R19 ;  /* 0x0005781301007387 */ /* 0x000fe20000100800 */
[----:B0-----:R-:W-:-:S03]  /*126b0*/  FADD R10, R20, R21 ;  /* 0x00000015140a7221 */ /* 0x001fc60000000000 */
[----:B------:R-:W-:Y:S04]  /*126c0*/  @P1 STS [R2+0x40d00], R6 ;  /* 0x040d000602001388 */ /* 0x000fe80000000800 */
[----:B-1----:R-:W-:Y:S01]  /*126d0*/  STL [R1+0x574], R16 ;  /* 0x0005741001007387 */ /* 0x002fe20000100800 */
[----:B---3--:R-:W-:Y:S01]  /*126e0*/  FMNMX R22, R5, R22, !PT ;  /* 0x0000001605167209 */ /* 0x008fe20007800000 */
[----:B------:R-:W-:-:S04]  /*126f0*/  FMUL R5, R9, 1.4426950216293334961 ;  /* 0x3fb8aa3b09057820 */ /* 0x000fc80000400000 */
[--C-:B------:R-:W-:Y:S01]  /*12700*/  FFMA R8, R12, c[0x0][0x188], -R22.reuse ;  /* 0x000062000c087a23 */ /* 0x100fe20000000816 */
[----:B------:R0:W1:Y:S01]  /*12710*/  MUFU.EX2 R17, R5 ;  /* 0x0000000500117308 */ /* 0x0000620000000800 */
[----:B------:R-:W-:-:S04]  /*12720*/  FFMA R7, R13, c[0x0][0x188], -R22 ;  /* 0x000062000d077a23 */ /* 0x000fc80000000816 */
[----:B------:R-:W-:Y:S02]  /*12730*/  FMUL R7, R7, 1.4426950216293334961 ;  /* 0x3fb8aa3b07077820 */ /* 0x000fe40000400000 */
[----:B0-----:R-:W-:Y:S02]  /*12740*/  FMUL R5, R8, 1.4426950216293334961 ;  /* 0x3fb8aa3b08057820 */ /* 0x001fe40000400000 */
[----:B------:R-:W-:Y:S01]  /*12750*/  MUFU.EX2 R11, R7 ;  /* 0x00000007000b7308 */ /* 0x000fe20000000800 */
[----:B--2---:R-:W-:-:S07]  /*12760*/  FMNMX R3, R4, R3, !PT ;  /* 0x0000000304037209 */ /* 0x004fce0007800000 */
[----:B------:R1:W0:Y:S01]  /*12770*/  MUFU.EX2 R9, R5 ;  /* 0x0000000500097308 */ /* 0x0002220000000800 */
[----:B------:R-:W-:Y:S01]  /*12780*/  FFMA R4, R14, c[0x0][0x188], -R3 ;  /* 0x000062000e047a23 */ /* 0x000fe20000000803 */
[----:B------:R-:W-:Y:S01]  /*12790*/  STL [R1+0x408], R22 ;  /* 0x0004081601007387 */ /* 0x000fe20000100800 */
[----:B------:R-:W-:Y:S02]  /*127a0*/  FADD R8, R18, R19 ;  /* 0x0000001312087221 */ /* 0x000fe40000000000 */
[----:B------:R-:W-:Y:S02]  /*127b0*/  FMUL R4, R4, 1.4426950216293334961 ;  /* 0x3fb8aa3b04047820 */ /* 0x000fe40000400000 */
[----:B-1----:R-:W-:Y:S01]  /*127c0*/  FADD R5, R16, R17 ;  /* 0x0000001110057221 */ /* 0x002fe20000000000 */
[----:B------:R-:W-:Y:S01]  /*127d0*/  STL [R1+0x570], R17 ;  /* 0x0005701101007387 */ /* 0x000fe20000100800 */
[----:B------:R-:W-:-:S03]  /*127e0*/  FFMA R7, R15, c[0x0][0x188], -R3 ;  /* 0x000062000f077a23 */ /* 0x000fc60000000803 */
[----:B------:R-:W1:Y:S01]  /*127f0*/  SHFL.BFLY PT, R6, R5, 0x2, 0x1f ;  /* 0x0c401f0005067f89 */ /* 0x000e6200000e0000 */
[----:B------:R2:W-:Y:S03]  /*12800*/  MUFU.EX2 R13, R4 ;  /* 0x00000004000d7308 */ /* 0x0005e60000000800 */
[----:B0-----:R-:W-:Y:S01]  /*12810*/  STL [R1+0x56c], R9 ;  /* 0x00056c0901007387 */ /* 0x001fe20000100800 */
[----:B------:R-:W-:-:S03]  /*12820*/  FMUL R12, R7, 1.4426950216293334961 ;  /* 0x3fb8aa3b070c7820 */ /* 0x000fc60000400000 */
[----:B------:R-:W-:Y:S01]  /*12830*/  STL [R1+0x404], R3 ;  /* 0x0004040301007387 */ /* 0x000fe20000100800 */
[----:B--2---:R-:W-:-:S03]  /*12840*/  FADD R4, R9, R11 ;  /* 0x0000000b09047221 */ /* 0x004fc60000000000 */
[----:B------:R-:W-:Y:S04]  /*12850*/  STL [R1+0x564], R11 ;  /* 0x0005640b01007387 */ /* 0x000fe80000100800 */
[----:B------:R-:W0:Y:S04]  /*12860*/  SHFL.BFLY PT, R11, R10, 0x2, 0x1f ;  /* 0x0c401f000a0b7f89 */ /* 0x000e2800000e0000 */
[----:B------:R-:W2:Y:S04]  /*12870*/  SHFL.BFLY PT, R9, R8, 0x2, 0x1f ;  /* 0x0c401f0008097f89 */ /* 0x000ea800000e0000 */
[----:B------:R3:W-:Y:S04]  /*12880*/  STL [R1+0xac0], R3 ;  /* 0x000ac00301007387 */ /* 0x0007e80000100800 */
[----:B------:R-:W4:Y:S01]  /*12890*/  SHFL.BFLY PT, R7, R4, 0x2, 0x1f ;  /* 0x0c401f0004077f89 */ /* 0x000f2200000e0000 */
[----:B---3--:R-:W3:Y:S01]  /*128a0*/  MUFU.EX2 R3, R12 ;  /* 0x0000000c00037308 */ /* 0x008ee20000000800 */
[----:B-1----:R-:W-:-:S02]  /*128b0*/  FADD R6, R5, R6 ;  /* 0x0000000605067221 */ /* 0x002fc40000000000 */
[----:B0-----:R-:W-:Y:S02]  /*128c0*/  FADD R11, R10, R11 ;  /* 0x0000000b0a0b7221 */ /* 0x001fe40000000000 */
[----:B--2---:R-:W-:Y:S02]  /*128d0*/  FADD R9, R8, R9 ;  /* 0x0000000908097221 */ /* 0x004fe40000000000 */
[----:B---3--:R-:W-:Y:S01]  /*128e0*/  FADD R5, R13, R3 ;  /* 0x000000030d057221 */ /* 0x008fe20000000000 */
[----:B------:R-:W0:Y:S01]  /*128f0*/  SHFL.BFLY PT, R8, R11, 0x1, 0x1f ;  /* 0x0c201f000b087f89 */ /* 0x000e2200000e0000 */
[----:B----4-:R-:W-:-:S03]  /*12900*/  FADD R7, R4, R7 ;  /* 0x0000000704077221 */ /* 0x010fc60000000000 */
[----:B------:R-:W1:Y:S04]  /*12910*/  SHFL.BFLY PT, R10, R5, 0x2, 0x1f ;  /* 0x0c401f00050a7f89 */ /* 0x000e6800000e0000 */
[----:B------:R-:W2:Y:S01]  /*12920*/  SHFL.BFLY PT, R4, R9, 0x1, 0x1f ;  /* 0x0c201f0009047f89 */ /* 0x000ea200000e0000 */
[----:B0-----:R-:W-:Y:S02]  /*12930*/  FADD R8, R11, R8 ;  /* 0x000000080b087221 */ /* 0x001fe40000000000 */
[----:B-1----:R-:W-:Y:S02]  /*12940*/  FADD R5, R5, R10 ;  /* 0x0000000a05057221 */ /* 0x002fe40000000000 */
[----:B------:R-:W0:Y:S01]  /*12950*/  SHFL.BFLY PT, R10, R7, 0x1, 0x1f ;  /* 0x0c201f00070a7f89 */ /* 0x000e2200000e0000 */
[----:B--2---:R-:W-:-:S03]  /*12960*/  FADD R4, R9, R4 ;  /* 0x0000000409047221 */ /* 0x004fc60000000000 */
[----:B------:R-:W1:Y:S04]  /*12970*/  SHFL.BFLY PT, R9, R6, 0x1, 0x1f ;  /* 0x0c201f0006097f89 */ /* 0x000e6800000e0000 */
[----:B------:R-:W2:Y:S04]  /*12980*/  SHFL.BFLY PT, R11, R5, 0x1, 0x1f ;  /* 0x0c201f00050b7f89 */ /* 0x000ea800000e0000 */
[----:B------:R-:W-:Y:S04]  /*12990*/  STL [R1+0x560], R13 ;  /* 0x0005600d01007387 */ /* 0x000fe80000100800 */
[----:B------:R3:W-:Y:S04]  /*129a0*/  STL [R1+0x48c], R3 ;  /* 0x00048c0301007387 */ /* 0x0007e80000100800 */
[----:B---3--:R-:W3:Y:S01]  /*129b0*/  LDL.LU R3, [R1+0x680] ;  /* 0x0006800001037983 */ /* 0x008ee20000300800 */
[----:B0-----:R-:W-:-:S02]  /*129c0*/  FADD R7, R7, R10 ;  /* 0x0000000a07077221 */ /* 0x001fc40000000000 */
[----:B-1----:R-:W-:Y:S02]  /*129d0*/  FADD R6, R6, R9 ;  /* 0x0000000906067221 */ /* 0x002fe40000000000 */
[----:B--2---:R-:W-:Y:S01]  /*129e0*/  FADD R5, R5, R11 ;  /* 0x0000000b05057221 */ /* 0x004fe20000000000 */
[----:B------:R-:W-:Y:S04]  /*129f0*/  @P1 STS [R2+0x40d80], R8 ;  /* 0x040d800802001388 */ /* 0x000fe80000000800 */
[----:B------:R-:W-:Y:S04]  /*12a00*/  @P1 STS [R2+0x40e00], R4 ;  /* 0x040e000402001388 */ /* 0x000fe80000000800 */
[----:B------:R-:W-:Y:S04]  /*12a10*/  @P1 STS [R2+0x40e80], R6 ;  /* 0x040e800602001388 */ /* 0x000fe80000000800 */
[----:B------:R-:W-:Y:S04]  /*12a20*/  @P1 STS [R2+0x40f00], R7 ;  /* 0x040f000702001388 */ /* 0x000fe80000000800 */
[----:B------:R-:W-:Y:S04]  /*12a30*/  @P1 STS [R2+0x40f80], R5 ;  /* 0x040f800502001388 */ /* 0x000fe80000000800 */
[----:B------:R-:W-:Y:S06]  /*12a40*/  BAR.SYNC.DEFER_BLOCKING 0x0 ;  /* 0x0000000000007b1d */ /* 0x000fec0000010000 */
[----:B------:R-:W0:Y:S04]  /*12a50*/  LDS R4, [R123.X4+0x40000] ;  /* 0x040000007b047984 */ /* 0x000e280000004800 */
[----:B0-----:R-:W0:Y:S02]  /*12a60*/  SHFL.BFLY PT, R5, R4, 0x2, 0x1f ;  /* 0x0c401f0004057f89 */ /* 0x001e2400000e0000 */
[----:B0-----:R-:W-:-:S05]  /*12a70*/  FADD R5, R4, R5 ;  /* 0x0000000504057221 */ /* 0x001fca0000000000 */
[----:B------:R-:W0:Y:S02]  /*12a80*/  SHFL.BFLY PT, R4, R5, 0x1, 0x1f ;  /* 0x0c201f0005047f89 */ /* 0x000e2400000e0000 */
[----:B0-----:R-:W-:-:S05]  /*12a90*/  FADD R4, R5, R4 ;  /* 0x0000000405047221 */ /* 0x001fca0000000000 */
[----:B------:R-:W-:Y:S04]  /*12aa0*/  @!P0 STS [R123.X4+0x40000], R4 ;  /* 0x040000047b008388 */ /* 0x000fe80000004800 */
[----:B------:R-:W0:Y:S04]  /*12ab0*/  LDS R4, [R122.X4+0x40800] ;  /* 0x040800007a047984 */ /* 0x000e280000004800 */
[----:B0-----:R-:W0:Y:S02]  /*12ac0*/  SHFL.BFLY PT, R5, R4, 0x2, 0x1f ;  /* 0x0c401f0004057f89 */ /* 0x001e2400000e0000 */
[----:B0-----:R-:W-:-:S05]  /*12ad0*/  FADD R5, R4, R5 ;  /* 0x0000000504057221 */ /* 0x001fca0000000000 */
[----:B------:R-:W0:Y:S02]  /*12ae0*/  SHFL.BFLY PT, R4, R5, 0x1, 0x1f ;  /* 0x0c201f0005047f89 */ /* 0x000e2400000e0000 */
[----:B0-----:R-:W-:-:S05]  /*12af0*/  FADD R4, R5, R4 ;  /* 0x0000000405047221 */ /* 0x001fca0000000000 */
[----:B------:R-:W-:Y:S01]  /*12b00*/  @!P0 STS [R122.X4+0x40800], R4 ;  /* 0x040800047a008388 */ /* 0x000fe20000004800 */
[----:B------:R-:W-:-:S03]  /*12b10*/  LOP3.LUT R83, R122, 0x1c, RZ, 0xc0, !PT ;  /* 0x0000001c7a537812 */ /* 0x000fc600078ec0ff */
[----:B------:R-:W-:Y:S01]  /*12b20*/  BAR.SYNC.DEFER_BLOCKING 0x0 ;  /* 0x0000000000007b1d */ /* 0x000fe20000010000 */
[----:B------:R-:W-:-:S04]  /*12b30*/  FADD R5, -R121, R114 ;  /* 0x0000007279057221 */ /* 0x000fc80000000100 */
[----:B------:R-:W-:Y:S01]  /*12b40*/  FMUL R5, R5, 1.4426950216293334961 ;  /* 0x3fb8aa3b05057820 */ /* 0x000fe20000400000 */
[----:B------:R-:W3:Y:S04]  /*12b50*/  LDS R4, [R83.X4+0x40000] ;  /* 0x0400000053047984 */ /* 0x000ee80000004800 */
[----:B------:R-:W-:Y:S04]  /*12b60*/  STL [R1+0x924], R2 ;  /* 0x0009240201007387 */ /* 0x000fe80000100800 */
[----:B------:R-:W2:Y:S01]  /*12b70*/  LDL.LU R13, [R1+0x2a0] ;  /* 0x0002a000010d7983 */ /* 0x000ea20000300800 */
[----:B------:R-:W3:Y:S03]  /*12b80*/  MUFU.EX2 R5, R5 ;  /* 0x0000000500057308 */ /* 0x000ee60000000800 */
[----:B------:R-:W4:Y:S04]  /*12b90*/  LDL.LU R12, [R1+0x2a4] ;  /* 0x0002a400010c7983 */ /* 0x000f280000300800 */
[----:B------:R-:W4:Y:S04]  /*12ba0*/  LDL.LU R8, [R1+0x280] ;  /* 0x0002800001087983 */ /* 0x000f280000300800 */
[----:B------:R-:W4:Y:S04]  /*12bb0*/  LDL.LU R22, [R1+0x284] ;  /* 0x0002840001167983 */ /* 0x000f280000300800 */
[----:B------:R-:W4:Y:S04]  /*12bc0*/  LDL.LU R21, [R1+0x230] ;  /* 0x0002300001157983 */ /* 0x000f280000300800 */
[----:B------:R-:W4:Y:S04]  /*12bd0*/  LDL.LU R20, [R1+0x234] ;  /* 0x0002340001147983 */ /* 0x000f280000300800 */
[----:B------:R-:W4:Y:S04]  /*12be0*/  LDL.LU R19, [R1+0x200] ;  /* 0x0002000001137983 */ /* 0x000f280000300800 */
[----:B------:R-:W4:Y:S01]  /*12bf0*/  LDL.LU R18, [R1+0x204] ;  /* 0x0002040001127983 */ /* 0x000f220000300800 */
[----:B---3--:R-:W-:-:S03]  /*12c00*/  FFMA R3, R5, R3, R4 ;  /* 0x0000000305037223 */ /* 0x008fc60000000004 */
[----:B------:R-:W3:Y:S04]  /*12c10*/  LDL.LU R11, [R1+0x684] ;  /* 0x00068400010b7983 */ /* 0x000ee80000300800 */
[----:B------:R-:W3:Y:S04]  /*12c20*/  LDL.LU R17, [R1+0x2a8] ;  /* 0x0002a80001117983 */ /* 0x000ee80000300800 */
[----:B------:R0:W-:Y:S04]  /*12c30*/  STL [R1+0x680], R3 ;  /* 0x0006800301007387 */ /* 0x0001e80000100800 */
[----:B------:R-:W3:Y:S01]  /*12c40*/  LDS R6, [R83.X4+0x40080] ;  /* 0x0400800053067984 */ /* 0x000ee20000004800 */
[----:B------:R-:W-:-:S03]  /*12c50*/  FADD R7, -R120, R115 ;  /* 0x0000007378077221 */ /* 0x000fc60000000100 */
[----:B------:R-:W1:Y:S04]  /*12c60*/  LDS R9, [R83.X4+0x40100] ;  /* 0x0401000053097984 */ /* 0x000e680000004800 */
[----:B0-----:R-:W3:Y:S04]  /*12c70*/  LDL.LU R3, [R1+0x2ac] ;  /* 0x0002ac0001037983 */ /* 0x001ee80000300800 */
[----:B------:R-:W3:Y:S04]  /*12c80*/  LDL.LU R16, [R1+0x288] ;  /* 0x0002880001107983 */ /* 0x000ee80000300800 */
[----:B------:R-:W3:Y:S04]  /*12c90*/  LDL.LU R15, [R1+0x28c] ;  /* 0x00028c00010f7983 */ /* 0x000ee80000300800 */
[----:B------:R-:W3:Y:S04]  /*12ca0*/  LDL.LU R14, [R1+0x238] ;  /* 0x00023800010e7983 */ /* 0x000ee80000300800 */
[----:B------:R-:W3:Y:S01]  /*12cb0*/  LDL.LU R2, [R1+0x23c] ;  /* 0x00023c0001027983 */ /* 0x000ee20000300800 */
[----:B------:R-:W-:-:S02]  /*12cc0*/  FMUL R7, R7, 1.4426950216293334961 ;  /* 0x3fb8aa3b07077820 */ /* 0x000fc40000400000 */
[----:B------:R-:W-:Y:S01]  /*12cd0*/  FADD R4, -R117, R116 ;  /* 0x0000007475047221 */ /* 0x000fe20000000100 */
[----:B------:R-:W-:Y:S03]  /*12ce0*/  LDS R36, [R83.X4+0x40600] ;  /* 0x0406000053247984 */ /* 0x000fe60000004800 */
[----:B------:R-:W3:Y:S01]  /*12cf0*/  MUFU.EX2 R7, R7 ;  /* 0x0000000700077308 */ /* 0x000ee20000000800 */
[----:B------:R-:W-:Y:S01]  /*12d00*/  FMUL R10, R4, 1.4426950216293334961 ;  /* 0x3fb8aa3b040a7820 */ /* 0x000fe20000400000 */
[----:B------:R-:W-:Y:S01]  /*12d10*/  LDS R38, [R83.X4+0x40680] ;  /* 0x0406800053267984 */ /* 0x000fe20000004800 */
[----:B------:R-:W-:-:S03]  /*12d20*/  FADD R39, -R78, R45 ;  /* 0x0000002d4e277221 */ /* 0x000fc60000000100 */
[----:B------:R-:W-:Y:S01]  /*12d30*/  LDS R52, [R83.X4+0x40700] ;  /* 0x0407000053347984 */ /* 0x000fe20000004800 */
[----:B------:R-:W-:-:S03]  /*12d40*/  FADD R37, -R44, R79 ;  /* 0x0000004f2c257221 */ /* 0x000fc60000000100 */
[----:B------:R-:W-:Y:S04]  /*12d50*/  LDS R55, [R83.X4+0x40780] ;  /* 0x0407800053377984 */ /* 0x000fe80000004800 */
[----:B------:R-:W-:Y:S01]  /*12d60*/  LDS R57, [R83.X4+0x40800] ;  /* 0x0408000053397984 */ /* 0x000fe20000004800 */
[----:B--2---:R-:W-:-:S03]  /*12d70*/  FMUL R23, R5, R13 ;  /* 0x0000000d05177220 */ /* 0x004fc60000400000 */
[----:B------:R-:W2:Y:S01]  /*12d80*/  LDL.LU R13, [R1+0x208] ;  /* 0x00020800010d7983 */ /* 0x000ea20000300800 */
[----:B----4-:R-:W-:-:S03]  /*12d90*/  FMUL R4, R5, R12 ;  /* 0x0000000c05047220 */ /* 0x010fc60000400000 */
[----:B------:R-:W-:Y:S01]  /*12da0*/  STL [R1], R23 ;  /* 0x0000001701007387 */ /* 0x000fe20000100800 */
[----:B------:R-:W-:-:S03]  /*12db0*/  FMUL R120, R5, R8 ;  /* 0x0000000805787220 */ /* 0x000fc60000400000 */
[----:B------:R-:W4:Y:S01]  /*12dc0*/  LDL.LU R12, [R1+0x20c] ;  /* 0x00020c00010c7983 */ /* 0x000f220000300800 */
[----:B------:R-:W-:-:S03]  /*12dd0*/  FMUL R121, R5, R22 ;  /* 0x0000001605797220 */ /* 0x000fc60000400000 */
[----:B------:R0:W-:Y:S01]  /*12de0*/  STL [R1+0x4], R4 ;  /* 0x0000040401007387 */ /* 0x0001e20000100800 */
[----:B------:R-:W-:-:S03]  /*12df0*/  FMUL R116, R5, R21 ;  /* 0x0000001505747220 */ /* 0x000fc60000400000 */
[----:B------:R-:W-:Y:S01]  /*12e00*/  STL [R1+0xc10], R120 ;  /* 0x000c107801007387 */ /* 0x000fe20000100800 */
[----:B------:R-:W-:-:S03]  /*12e10*/  FMUL R117, R5, R20 ;  /* 0x0000001405757220 */ /* 0x000fc60000400000 */
[----:B------:R1:W-:Y:S01]  /*12e20*/  STL [R1+0xc14], R121 ;  /* 0x000c147901007387 */ /* 0x0003e20000100800 */
[----:B0-----:R-:W-:-:S03]  /*12e30*/  FMUL R4, R5, R19 ;  /* 0x0000001305047220 */ /* 0x001fc60000400000 */
[----:B------:R-:W-:Y:S01]  /*12e40*/  STL [R1+0xc0c], R116 ;  /* 0x000c0c7401007387 */ /* 0x000fe20000100800 */
[----:B------:R-:W-:-:S03]  /*12e50*/  FMUL R5, R5, R18 ;  /* 0x0000001205057220 */ /* 0x000fc60000400000 */
[----:B------:R-:W-:Y:S01]  /*12e60*/  STL [R1+0xc18], R117 ;  /* 0x000c187501007387 */ /* 0x000fe20000100800 */
[----:B---3--:R-:W-:-:S03]  /*12e70*/  FFMA R11, R7, R11, R6 ;  /* 0x0000000b070b7223 */ /* 0x008fc60000000006 */
[----:B------:R-:W-:Y:S01]  /*12e80*/  STL [R1+0xbe0], R4 ;  /* 0x000be00401007387 */ /* 0x000fe20000100800 */
[----:B-1----:R-:W-:-:S03]  /*12e90*/  FMUL R121, R7, R17 ;  /* 0x0000001107797220 */ /* 0x002fc60000400000 */
[----:B------:R-:W-:Y:S04]  /*12ea0*/  STL [R1+0xbe4], R5 ;  /* 0x000be40501007387 */ /* 0x000fe80000100800 */
[----:B------:R0:W-:Y:S04]  /*12eb0*/  STL [R1+0x684], R11 ;  /* 0x0006840b01007387 */ /* 0x0001e80000100800 */
[----:B------:R-:W-:Y:S04]  /*12ec0*/  STL [R1+0xc1c], R121 ;  /* 0x000c1c7901007387 */ /* 0x000fe80000100800 */
[----:B------:R-:W1:Y:S01]  /*12ed0*/  LDS R8, [R83.X4+0x40180] ;  /* 0x0401800053087984 */ /* 0x000e620000004800 */
[----:B------:R-:W-:-:S02]  /*12ee0*/  FMUL R120, R7, R3 ;  /* 0x0000000307787220 */ /* 0x000fc40000400000 */
[----:B0-----:R-:W-:Y:S01]  /*12ef0*/  FADD R11, -R119, R118 ;  /* 0x00000076770b7221 */ /* 0x001fe20000000100 */
[----:B------:R-:W3:Y:S01]  /*12f00*/  LDL.LU R3, [R1+0x688] ;  /* 0x0006880001037983 */ /* 0x000ee20000300800 */
[C---:B------:R-:W-:Y:S02]  /*12f10*/  FMUL R122, R7.reuse, R16 ;  /* 0x00000010077a7220 */ /* 0x040fe40000400000 */
[C---:B------:R-:W-:Y:S01]  /*12f20*/  FMUL R123, R7.reuse, R15 ;  /* 0x0000000f077b7220 */ /* 0x040fe20000400000 */
[----:B------:R-:W-:Y:S01]  /*12f30*/  STL [R1+0xc20], R120 ;  /* 0x000c207801007387 */ /* 0x000fe20000100800 */
[----:B------:R-:W-:-:S03]  /*12f40*/  FMUL R118, R7, R14 ;  /* 0x0000000e07767220 */ /* 0x000fc60000400000 */
[----:B------:R-:W-:Y:S04]  /*12f50*/  STL [R1+0xc24], R122 ;  /* 0x000c247a01007387 */ /* 0x000fe80000100800 */
[----:B------:R-:W-:Y:S04]  /*12f60*/  STL [R1+0xc28], R123 ;  /* 0x000c287b01007387 */ /* 0x000fe80000100800 */
[----:B------:R-:W-:Y:S04]  /*12f70*/  STL [R1+0xc2c], R118 ;  /* 0x000c2c7601007387 */ /* 0x000fe80000100800 */
[----:B------:R-:W3:Y:S04]  /*12f80*/  LDL.LU R24, [R1+0x1e0] ;  /* 0x0001e00001187983 */ /* 0x000ee80000300800 */
[----:B------:R-:W3:Y:S04]  /*12f90*/  LDL.LU R23, [R1+0x1e4] ;  /* 0x0001e40001177983 */ /* 0x000ee80000300800 */
[----:B------:R-:W3:Y:S04]  /*12fa0*/  LDL.LU R22, [R1+0x1c0] ;  /* 0x0001c00001167983 */ /* 0x000ee80000300800 */
[----:B------:R-:W3:Y:S04]  /*12fb0*/  LDL.LU R21, [R1+0x1c4] ;  /* 0x0001c40001157983 */ /* 0x000ee80000300800 */
[----:B------:R-:W3:Y:S01]  /*12fc0*/  LDL.LU R20, [R1+0x1b0] ;  /* 0x0001b00001147983 */ /* 0x000ee20000300800 */
[----:B------:R-:W-:-:S03]  /*12fd0*/  FMUL R119, R7, R2 ;  /* 0x0000000207777220 */ /* 0x000fc60000400000 */
[----:B------:R-:W3:Y:S04]  /*12fe0*/  LDL.LU R19, [R1+0x1b4] ;  /* 0x0001b40001137983 */ /* 0x000ee80000300800 */
[----:B------:R-:W3:Y:S04]  /*12ff0*/  LDL.LU R18, [R1+0x1a0] ;  /* 0x0001a00001127983 */ /* 0x000ee80000300800 */
[----:B------:R-:W3:Y:S04]  /*13000*/  LDL.LU R17, [R1+0x1a4] ;  /* 0x0001a40001117983 */ /* 0x000ee80000300800 */
[----:B------:R-:W3:Y:S04]  /*13010*/  LDL R62, [R1+0x470] ;  /* 0x00047000013e7983 */ /* 0x000ee80000100800 */
[----:B------:R-:W1:Y:S04]  /*13020*/  LDL.LU R2, [R1+0x68c] ;  /* 0x00068c0001027983 */ /* 0x000e680000300800 */
[----:B------:R-:W-:Y:S01]  /*13030*/  STL [R1+0xc30], R119 ;  /* 0x000c307701007387 */ /* 0x000fe20000100800 */
[----:B------:R-:W3:Y:S01]  /*13040*/  MUFU.EX2 R10, R10 ;  /* 0x0000000a000a7308 */ /* 0x000ee20000000800 */
[----:B------:R-:W-:-:S07]  /*13050*/  FMUL R11, R11, 1.4426950216293334961 ;  /* 0x3fb8aa3b0b0b7820 */ /* 0x000fce0000400000 */
[----:B------:R-:W1:Y:S01]  /*13060*/  MUFU.EX2 R11, R11 ;  /* 0x0000000b000b7308 */ /* 0x000e620000000800 */
[----:B--2---:R-:W-:-:S05]  /*13070*/  FMUL R6, R7, R13 ;  /* 0x0000000d07067220 */ /* 0x004fca0000400000 */
[----:B------:R0:W-:Y:S04]  /*13080*/  STL [R1+0xbe8], R6 ;  /* 0x000be80601007387 */ /* 0x0001e80000100800 */
[----:B------:R-:W2:Y:S04]  /*13090*/  LDL.LU R16, [R1+0x1e8] ;  /* 0x0001e80001107983 */ /* 0x000ea80000300800 */
[----:B------:R-:W2:Y:S01]  /*130a0*/  LDL.LU R15, [R1+0x1ec] ;  /* 0x0001ec00010f7983 */ /* 0x000ea20000300800 */
[----:B----4-:R-:W-:-:S03]  /*130b0*/  FMUL R7, R7, R12 ;  /* 0x0000000c07077220 */ /* 0x010fc60000400000 */
[----:B------:R-:W4:Y:S04]  /*130c0*/  LDL.LU R14, [R1+0x1c8] ;  /* 0x0001c800010e7983 */ /* 0x000f280000300800 */
[----:B------:R-:W4:Y:S04]  /*130d0*/  LDL.LU R13, [R1+0x1cc] ;  /* 0x0001cc00010d7983 */ /* 0x000f280000300800 */
[----:B------:R-:W4:Y:S04]  /*130e0*/  LDL.LU R12, [R1+0x1b8] ;  /* 0x0001b800010c7983 */ /* 0x000f280000300800 */
[----:B0-----:R-:W4:Y:S04]  /*130f0*/  LDL.LU R6, [R1+0x1bc] ;  /* 0x0001bc0001067983 */ /* 0x001f280000300800 */
[----:B------:R-:W-:Y:S04]  /*13100*/  STL [R1+0xbec], R7 ;  /* 0x000bec0701007387 */ /* 0x000fe80000100800 */
[----:B------:R-:W4:Y:S04]  /*13110*/  LDL.LU R5, [R1+0x1a8] ;  /* 0x0001a80001057983 */ /* 0x000f280000300800 */
[----:B------:R-:W4:Y:S04]  /*13120*/  LDL.LU R4, [R1+0x1ac] ;  /* 0x0001ac0001047983 */ /* 0x000f280000300800 */
[----:B------:R-:W4:Y:S01]  /*13130*/  LDL R40, [R1+0x46c] ;  /* 0x00046c0001287983 */ /* 0x000f220000100800 */
[----:B---3--:R-:W-:-:S03]  /*13140*/  FFMA R3, R10, R3, R9 ;  /* 0x000000030a037223 */ /* 0x008fc60000000009 */
[----:B------:R-:W0:Y:S04]  /*13150*/  LDS R9, [R83.X4+0x40200] ;  /* 0x0402000053097984 */ /* 0x000e280000004800 */
[----:B------:R3:W-:Y:S04]  /*13160*/  STL [R1+0x688], R3 ;  /* 0x0006880301007387 */ /* 0x0007e80000100800 */
[----:B------:R-:W4:Y:S04]  /*13170*/  LDL.LU R75, [R1+0x10] ;  /* 0x00001000014b7983 */ /* 0x000f280000300800 */
[----:B------:R-:W4:Y:S04]  /*13180*/  LDL R61, [R1+0x468] ;  /* 0x00046800013d7983 */ /* 0x000f280000100800 */
[----:B---3--:R-:W0:Y:S01]  /*13190*/  LDL.LU R3, [R1+0x690] ;  /* 0x0006900001037983 */ /* 0x008e220000300800 */
[----:B------:R-:W-:-:S03]  /*131a0*/  FMUL R24, R10, R24 ;  /* 0x000000180a187220 */ /* 0x000fc60000400000 */
[----:B------:R-:W3:Y:S01]  /*131b0*/  LDL.LU R47, [R1+0x14] ;  /* 0x00001400012f7983 */ /* 0x000ee20000300800 */
[----:B------:R-:W-:-:S03]  /*131c0*/  FMUL R7, R10, R23 ;  /* 0x000000170a077220 */ /* 0x000fc60000400000 */
[----:B------:R-:W3:Y:S01]  /*131d0*/  LDL R46, [R1+0x464] ;  /* 0x00046400012e7983 */ /* 0x000ee20000100800 */
[----:B------:R-:W-:-:S03]  /*131e0*/  FMUL R22, R10, R22 ;  /* 0x000000160a167220 */ /* 0x000fc60000400000 */
[----:B------:R-:W-:Y:S01]  /*131f0*/  STL [R1+0x70], R24 ;  /* 0x0000701801007387 */ /* 0x000fe20000100800 */
[----:B------:R-:W-:-:S03]  /*13200*/  FMUL R21, R10, R21 ;  /* 0x000000150a157220 */ /* 0x000fc60000400000 */
[----:B------:R1:W-:Y:S04]  /*13210*/  STL [R1+0x74], R7 ;  /* 0x0000740701007387 */ /* 0x0003e80000100800 */
[----:B------:R-:W-:Y:S01]  /*13220*/  STL [R1+0x60], R22 ;  /* 0x0000601601007387 */ /* 0x000fe20000100800 */
[----:B-1----:R-:W-:-:S03]  /*13230*/  FMUL R7, R10, R20 ;  /* 0x000000140a077220 */ /* 0x002fc60000400000 */
[----:B------:R-:W-:Y:S01]  /*13240*/  STL [R1+0x64], R21 ;  /* 0x0000641501007387 */ /* 0x000fe20000100800 */
[C---:B------:R-:W-:Y:S02]  /*13250*/  FMUL R19, R10.reuse, R19 ;  /* 0x000000130a137220 */ /* 0x040fe40000400000 */
[C---:B------:R-:W-:Y:S01]  /*13260*/  FMUL R18, R10.reuse, R18 ;  /* 0x000000120a127220 */ /* 0x040fe20000400000 */
[----:B------:R1:W-:Y:S04]  /*13270*/  STL [R1+0x50], R7 ;  /* 0x0000500701007387 */ /* 0x0003e80000100800 */
[----:B------:R-:W-:Y:S01]  /*13280*/  STL [R1+0x54], R19 ;  /* 0x0000541301007387 */ /* 0x000fe20000100800 */
[----:B------:R-:W-:Y:S02]  /*13290*/  FFMA R2, R11, R2, R8 ;  /* 0x000000020b027223 */ /* 0x000fe40000000008 */
[----:B-1----:R-:W-:Y:S01]  /*132a0*/  FMUL R7, R10, R17 ;  /* 0x000000110a077220 */ /* 0x002fe20000400000 */
[----:B------:R-:W-:Y:S04]  /*132b0*/  STL [R1+0x40], R18 ;  /* 0x0000401201007387 */ /* 0x000fe80000100800 */
[----:B------:R-:W-:Y:S04]  /*132c0*/  STL [R1+0x44], R7 ;  /* 0x0000440701007387 */ /* 0x000fe80000100800 */
[----:B------:R1:W-:Y:S04]  /*132d0*/  STL [R1+0x68c], R2 ;  /* 0x00068c0201007387 */ /* 0x0003e80000100800 */
[----:B------:R-:W0:Y:S04]  /*132e0*/  LDS R8, [R83.X4+0x40280] ;  /* 0x0402800053087984 */ /* 0x000e280000004800 */
[----:B-1----:R-:W3:Y:S01]  /*132f0*/  LDL.LU R2, [R1+0x190] ;  /* 0x0001900001027983 */ /* 0x002ee20000300800 */
[----:B------:R-:W-:-:S04]  /*13300*/  FADD R10, -R62, R124 ;  /* 0x0000007c3e0a7221 */ /* 0x000fc80000000100 */
[----:B------:R-:W-:-:S06]  /*13310*/  FMUL R10, R10, 1.4426950216293334961 ;  /* 0x3fb8aa3b0a0a7820 */ /* 0x000fcc0000400000 */
[----:B------:R-:W0:Y:S01]  /*13320*/  MUFU.EX2 R10, R10 ;  /* 0x0000000a000a7308 */ /* 0x000e220000000800 */
[C---:B--2---:R-:W-:Y:S02]  /*13330*/  FMUL R7, R11.reuse, R16 ;  /* 0x000000100b077220 */ /* 0x044fe40000400000 */
[----:B------:R-:W-:-:S03]  /*13340*/  FMUL R15, R11, R15 ;  /* 0x0000000f0b0f7220 */ /* 0x000fc60000400000 */
[----:B------:R1:W-:Y:S01]  /*13350*/  STL [R1+0x78], R7 ;  /* 0x0000780701007387 */ /* 0x0003e20000100800 */
[----:B----4-:R-:W-:-:S03]  /*13360*/  FMUL R14, R11, R14 ;  /* 0x0000000e0b0e7220 */ /* 0x010fc60000400000 */
[----:B------:R-:W-:Y:S01]  /*13370*/  STL [R1+0x7c], R15 ;  /* 0x00007c0f01007387 */ /* 0x000fe20000100800 */
[----:B-1----:R-:W-:-:S03]  /*13380*/  FMUL R7, R11, R13 ;  /* 0x0000000d0b077220 */ /* 0x002fc60000400000 */
[----:B------:R-:W-:Y:S01]  /*13390*/  STL [R1+0x68], R14 ;  /* 0x0000680e01007387 */ /* 0x000fe20000100800 */
[C---:B------:R-:W-:Y:S02]  /*133a0*/  FMUL R12, R11.reuse, R12 ;  /* 0x0000000c0b0c7220 */ /* 0x040fe40000400000 */
[C---:B------:R-:W-:Y:S01]  /*133b0*/  FMUL R6, R11.reuse, R6 ;  /* 0x000000060b067220 */ /* 0x040fe20000400000 */
[----:B------:R1:W-:Y:S04]  /*133c0*/  STL [R1+0x6c], R7 ;  /* 0x00006c0701007387 */ /* 0x0003e80000100800 */
[----:B-1----:R-:W2:Y:S04]  /*133d0*/  LDL.LU R7, [R1+0x194] ;  /* 0x0001940001077983 */ /* 0x002ea80000300800 */
[----:B------:R-:W-:Y:S04]  /*133e0*/  STL [R1+0x58], R12 ;  /* 0x0000580c01007387 */ /* 0x000fe80000100800 */
[----:B------:R-:W4:Y:S04]  /*133f0*/  LDL.LU R24, [R1+0x2c0] ;  /* 0x0002c00001187983 */ /* 0x000f280000300800 */
[----:B------:R1:W-:Y:S04]  /*13400*/  STL [R1+0x5c], R6 ;  /* 0x00005c0601007387 */ /* 0x0003e80000100800 */
[----:B------:R-:W4:Y:S04]  /*13410*/  LDL.LU R23, [R1+0x2c4] ;  /* 0x0002c40001177983 */ /* 0x000f280000300800 */
[----:B------:R-:W4:Y:S04]  /*13420*/  LDL.LU R22, [R1+0x180] ;  /* 0x0001800001167983 */ /* 0x000f280000300800 */
[----:B------:R-:W4:Y:S04]  /*13430*/  LDL.LU R21, [R1+0x184] ;  /* 0x0001840001157983 */ /* 0x000f280000300800 */
[----:B------:R-:W4:Y:S04]  /*13440*/  LDL.LU R17, [R1+0x170] ;  /* 0x0001700001117983 */ /* 0x000f280000300800 */
[----:B------:R-:W4:Y:S01]  /*13450*/  LDL.LU R15, [R1+0x174] ;  /* 0x00017400010f7983 */ /* 0x000f220000300800 */
[----:B-1----:R-:W-:-:S02]  /*13460*/  FMUL R6, R11, R5 ;  /* 0x000000050b067220 */ /* 0x002fc40000400000 */
[----:B------:R-:W-:Y:S01]  /*13470*/  FMUL R5, R11, R4 ;  /* 0x000000040b057220 */ /* 0x000fe20000400000 */
[----:B------:R-:W1:Y:S04]  /*13480*/  LDS R12, [R83.X4+0x40300] ;  /* 0x04030000530c7984 */ /* 0x000e680000004800 */
[----:B------:R-:W4:Y:S01]  /*13490*/  LDL.LU R4, [R1+0x694] ;  /* 0x0006940001047983 */ /* 0x000f220000300800 */
[----:B0-----:R-:W-:-:S03]  /*134a0*/  FFMA R3, R10, R3, R9 ;  /* 0x000000030a037223 */ /* 0x001fc60000000009 */
[----:B------:R0:W-:Y:S04]  /*134b0*/  STL [R1+0x48], R6 ;  /* 0x0000480601007387 */ /* 0x0001e80000100800 */
[----:B------:R0:W-:Y:S04]  /*134c0*/  STL [R1+0x4c], R5 ;  /* 0x00004c0501007387 */ /* 0x0001e80000100800 */
[----:B------:R1:W-:Y:S04]  /*134d0*/  STL [R1+0x690], R3 ;  /* 0x0006900301007387 */ /* 0x0003e80000100800 */
[----:B0-----:R-:W4:Y:S04]  /*134e0*/  LDL.LU R6, [R1+0x198] ;  /* 0x0001980001067983 */ /* 0x001f280000300800 */
[----:B------:R-:W4:Y:S04]  /*134f0*/  LDL.LU R5, [R1+0x19c] ;  /* 0x00019c0001057983 */ /* 0x000f280000300800 */
[----:B------:R-:W4:Y:S01]  /*13500*/  LDL.LU R26, [R1+0x2c8] ;  /* 0x0002c800011a7983 */ /* 0x000f220000300800 */
[----:B---3--:R-:W-:-:S03]  /*13510*/  FMUL R2, R10, R2 ;  /* 0x000000020a027220 */ /* 0x008fc60000400000 */
[----:B------:R-:W0:Y:S04]  /*13520*/  LDS R9, [R83.X4+0x40380] ;  /* 0x0403800053097984 */ /* 0x000e280000004800 */
[----:B------:R3:W-:Y:S04]  /*13530*/  STL [R1+0x30], R2 ;  /* 0x0000300201007387 */ /* 0x0007e80000100800 */
[----:B------:R-:W4:Y:S04]  /*13540*/  LDL.LU R25, [R1+0x2cc] ;  /* 0x0002cc0001197983 */ /* 0x000f280000300800 */
[----:B------:R-:W4:Y:S04]  /*13550*/  LDL.LU R16, [R1+0x188] ;  /* 0x0001880001107983 */ /* 0x000f280000300800 */
[----:B-1----:R-:W4:Y:S04]  /*13560*/  LDL.LU R3, [R1+0x18c] ;  /* 0x00018c0001037983 */ /* 0x002f280000300800 */
[----:B------:R-:W4:Y:S04]  /*13570*/  LDL.LU R20, [R1+0x178] ;  /* 0x0001780001147983 */ /* 0x000f280000300800 */
[----:B------:R-:W4:Y:S04]  /*13580*/  LDL.LU R19, [R1+0x17c] ;  /* 0x00017c0001137983 */ /* 0x000f280000300800 */
[----:B------:R-:W4:Y:S04]  /*13590*/  LDL.LU R18, [R1+0x698] ;  /* 0x0006980001127983 */ /* 0x000f280000300800 */
[----:B---3--:R-:W4:Y:S01]  /*135a0*/  LDL.LU R2, [R1+0x160] ;  /* 0x0001600001027983 */ /* 0x008f220000300800 */
[----:B------:R-:W-:-:S04]  /*135b0*/  FADD R11, -R40, R125 ;  /* 0x0000007d280b7221 */ /* 0x000fc80000000100 */
[----:B------:R-:W-:-:S06]  /*135c0*/  FMUL R13, R11, 1.4426950216293334961 ;  /* 0x3fb8aa3b0b0d7820 */ /* 0x000fcc0000400000 */
[----:B------:R-:W1:Y:S01]  /*135d0*/  MUFU.EX2 R13, R13 ;  /* 0x0000000d000d7308 */ /* 0x000e620000000800 */
[----:B------:R-:W-:Y:S02]  /*135e0*/  FADD R14, -R46, R47 ;  /* 0x0000002f2e0e7221 */ /* 0x000fe40000000100 */
[----:B------:R-:W-:-:S04]  /*135f0*/  FADD R11, -R61, R75 ;  /* 0x0000004b3d0b7221 */ /* 0x000fc80000000100 */
[----:B------:R-:W-:-:S06]  /*13600*/  FMUL R11, R11, 1.4426950216293334961 ;  /* 0x3fb8aa3b0b0b7820 */ /* 0x000fcc0000400000 */
[----:B------:R-:W0:Y:S01]  /*13610*/  MUFU.EX2 R11, R11 ;  /* 0x0000000b000b7308 */ /* 0x000e220000000800 */
[----:B--2---:R-:W-:-:S05]  /*13620*/  FMUL R7, R10, R7 ;  /* 0x000000070a077220 */ /* 0x004fca0000400000 */
[----:B------:R2:W-:Y:S01]  /*13630*/  STL [R1+0xbf0], R7 ;  /* 0x000bf00701007387 */ /* 0x0005e20000100800 */
[C---:B----4-:R-:W-:Y:S02]  /*13640*/  FMUL R24, R10.reuse, R24 ;  /* 0x000000180a187220 */ /* 0x050fe40000400000 */
[----:B------:R-:W-:-:S03]  /*13650*/  FMUL R23, R10, R23 ;  /* 0x000000170a177220 */ /* 0x000fc60000400000 */
[----:B------:R-:W-:Y:S01]  /*13660*/  STL [R1+0x20], R24 ;  /* 0x0000201801007387 */ /* 0x000fe20000100800 */
[----:B--2---:R-:W-:-:S03]  /*13670*/  FMUL R7, R10, R22 ;  /* 0x000000160a077220 */ /* 0x004fc60000400000 */
[----:B------:R-:W-:Y:S01]  /*13680*/  STL [R1+0x24], R23 ;  /* 0x0000241701007387 */ /* 0x000fe20000100800 */
[----:B------:R-:W-:-:S03]  /*13690*/  FMUL R21, R10, R21 ;  /* 0x000000150a157220 */ /* 0x000fc60000400000 */
[----:B------:R2:W-:Y:S01]  /*136a0*/  STL [R1+0x10], R7 ;  /* 0x0000100701007387 */ /* 0x0005e20000100800 */
[----:B------:R-:W-:-:S03]  /*136b0*/  FMUL R17, R10, R17 ;  /* 0x000000110a117220 */ /* 0x000fc60000400000 */
[----:B------:R4:W-:Y:S01]  /*136c0*/  STL [R1+0x14], R21 ;  /* 0x0000141501007387 */ /* 0x0009e20000100800 */
[----:B--2---:R-:W-:-:S03]  /*136d0*/  FMUL R7, R10, R15 ;  /* 0x0000000f0a077220 */ /* 0x004fc60000400000 */
[----:B------:R2:W-:Y:S04]  /*136e0*/  STL [R1+0x80], R17 ;  /* 0x0000801101007387 */ /* 0x0005e80000100800 */
[----:B------:R-:W-:Y:S01]  /*136f0*/  STL [R1+0x84], R7 ;  /* 0x0000840701007387 */ /* 0x000fe20000100800 */
[----:B-1----:R-:W-:-:S03]  /*13700*/  FFMA R4, R13, R4, R8 ;  /* 0x000000040d047223 */ /* 0x002fc60000000008 */
[----:B------:R-:W3:Y:S04]  /*13710*/  LDL.LU R24, [R1+0x164] ;  /* 0x0001640001187983 */ /* 0x000ee80000300800 */
[----:B------:R-:W3:Y:S04]  /*13720*/  LDL.LU R23, [R1+0x150] ;  /* 0x0001500001177983 */ /* 0x000ee80000300800 */
[----:B------:R-:W3:Y:S04]  /*13730*/  LDL.LU R22, [R1+0x154] ;  /* 0x0001540001167983 */ /* 0x000ee80000300800 */
[----:B------:R1:W-:Y:S04]  /*13740*/  STL [R1+0x694], R4 ;  /* 0x0006940401007387 */ /* 0x0003e80000100800 */
[----:B----4-:R-:W4:Y:S04]  /*13750*/  LDL.LU R21, [R1+0x140] ;  /* 0x0001400001157983 */ /* 0x010f280000300800 */
[----:B--2---:R-:W2:Y:S04]  /*13760*/  LDL.LU R17, [R1+0x144] ;  /* 0x0001440001117983 */ /* 0x004ea80000300800 */
[----:B-1----:R-:W2:Y:S01]  /*13770*/  LDL.LU R4, [R1+0x130] ;  /* 0x0001300001047983 */ /* 0x002ea20000300800 */
[----:B------:R-:W-:-:S03]  /*13780*/  FMUL R6, R13, R6 ;  /* 0x000000060d067220 */ /* 0x000fc60000400000 */
[----:B------:R-:W2:Y:S01]  /*13790*/  LDL.LU R15, [R1+0x134] ;  /* 0x00013400010f7983 */ /* 0x000ea20000300800 */
[----:B------:R-:W-:-:S03]  /*137a0*/  FMUL R5, R13, R5 ;  /* 0x000000050d057220 */ /* 0x000fc60000400000 */
[----:B------:R-:W2:Y:S01]  /*137b0*/  LDL.LU R47, [R1+0x98] ;  /* 0x00009800012f7983 */ /* 0x000ea20000300800 */
[----:B------:R-:W-:-:S03]  /*137c0*/  FMUL R10, R14, 1.4426950216293334961 ;  /* 0x3fb8aa3b0e0a7820 */ /* 0x000fc60000400000 */
[----:B------:R-:W2:Y:S01]  /*137d0*/  LDL R46, [R1+0x460] ;  /* 0x00046000012e7983 */ /* 0x000ea20000100800 */
[----:B------:R-:W-:-:S03]  /*137e0*/  FMUL R7, R13, R26 ;  /* 0x0000001a0d077220 */ /* 0x000fc60000400000 */
[----:B------:R1:W-:Y:S04]  /*137f0*/  STL [R1+0xbf4], R6 ;  /* 0x000bf40601007387 */ /* 0x0003e80000100800 */
[----:B------:R-:W2:Y:S04]  /*13800*/  LDL.LU R14, [R1+0x69c] ;  /* 0x00069c00010e7983 */ /* 0x000ea80000300800 */
[----:B-1----:R-:W2:Y:S04]  /*13810*/  LDL.LU R6, [R1+0x168] ;  /* 0x0001680001067983 */ /* 0x002ea80000300800 */
[----:B------:R1:W-:Y:S04]  /*13820*/  STL [R1+0xbf8], R5 ;  /* 0x000bf80501007387 */ /* 0x0003e80000100800 */
[----:B------:R0:W-:Y:S01]  /*13830*/  STL [R1+0x28], R7 ;  /* 0x0000280701007387 */ /* 0x0001e20000100800 */
[----:B-1----:R-:W-:-:S02]  /*13840*/  FMUL R5, R13, R25 ;  /* 0x000000190d057220 */ /* 0x002fc40000400000 */
[C---:B------:R-:W-:Y:S01]  /*13850*/  FMUL R25, R13.reuse, R16 ;  /* 0x000000100d197220 */ /* 0x040fe20000400000 */
[----:B0-----:R-:W2:Y:S04]  /*13860*/  LDL.LU R7, [R1+0x16c] ;  /* 0x00016c0001077983 */ /* 0x001ea80000300800 */
[----:B------:R0:W-:Y:S04]  /*13870*/  STL [R1+0x2c], R5 ;  /* 0x00002c0501007387 */ /* 0x0001e80000100800 */
[----:B------:R-:W2:Y:S01]  /*13880*/  LDL.LU R16, [R1+0x158] ;  /* 0x0001580001107983 */ /* 0x000ea20000300800 */
[----:B------:R-:W-:-:S02]  /*13890*/  FMUL R20, R13, R20 ;  /* 0x000000140d147220 */ /* 0x000fc40000400000 */
[----:B0-----:R-:W-:Y:S01]  /*138a0*/  FMUL R5, R13, R3 ;  /* 0x000000030d057220 */ /* 0x001fe20000400000 */
[----:B------:R-:W-:Y:S04]  /*138b0*/  STL [R1+0x18], R25 ;  /* 0x0000181901007387 */ /* 0x000fe80000100800 */
[----:B------:R-:W2:Y:S04]  /*138c0*/  LDL.LU R3, [R1+0x15c] ;  /* 0x00015c0001037983 */ /* 0x000ea80000300800 */
[----:B------:R0:W-:Y:S01]  /*138d0*/  STL [R1+0x1c], R5 ;  /* 0x00001c0501007387 */ /* 0x0001e20000100800 */
[----:B------:R-:W-:-:S03]  /*138e0*/  FFMA R18, R11, R18, R12 ;  /* 0x000000120b127223 */ /* 0x000fc6000000000c */
[----:B------:R1:W-:Y:S01]  /*138f0*/  STL [R1+0x88], R20 ;  /* 0x0000881401007387 */ /* 0x0003e20000100800 */
[----:B0-----:R-:W-:Y:S02]  /*13900*/  FMUL R5, R13, R19 ;  /* 0x000000130d057220 */ /* 0x001fe40000400000 */
[----:B------:R-:W-:-:S03]  /*13910*/  FMUL R2, R11, R2 ;  /* 0x000000020b027220 */ /* 0x000fc60000400000 */
[----:B------:R-:W-:Y:S04]  /*13920*/  STL [R1+0x8c], R5 ;  /* 0x00008c0501007387 */ /* 0x000fe80000100800 */
[----:B-1----:R-:W2:Y:S04]  /*13930*/  LDL.LU R20, [R1+0x148] ;  /* 0x0001480001147983 */ /* 0x002ea80000300800 */
[----:B------:R-:W2:Y:S04]  /*13940*/  LDL.LU R19, [R1+0x14c] ;  /* 0x00014c0001137983 */ /* 0x000ea80000300800 */
[----:B------:R0:W-:Y:S04]  /*13950*/  STL [R1+0x698], R18 ;  /* 0x0006981201007387 */ /* 0x0001e80000100800 */
[----:B------:R1:W-:Y:S04]  /*13960*/  STL [R1+0xc0], R2 ;  /* 0x0000c00201007387 */ /* 0x0003e80000100800 */
[----:B0-----:R-:W2:Y:S04]  /*13970*/  LDL.LU R18, [R1+0x138] ;  /* 0x0001380001127983 */ /* 0x001ea80000300800 */
[----:B-1----:R-:W2:Y:S01]  /*13980*/  LDL.LU R2, [R1+0x13c] ;  /* 0x00013c0001027983 */ /* 0x002ea20000300800 */
[----:B------:R0:W1:Y:S03]  /*13990*/  MUFU.EX2 R8, R10 ;  /* 0x0000000a00087308 */ /* 0x0000660000000800 */
[----:B0-----:R-:W0:Y:S01]  /*139a0*/  LDS R10, [R83.X4+0x40400] ;  /* 0x04040000530a7984 */ /* 0x001e220000004800 */
[----:B---3--:R-:W-:-:S05]  /*139b0*/  FMUL R5, R11, R24 ;  /* 0x000000180b057220 */ /* 0x008fca0000400000 */
[----:B------:R3:W-:Y:S01]  /*139c0*/  STL [R1+0xc00], R5 ;  /* 0x000c000501007387 */ /* 0x0007e20000100800 */
[C---:B------:R-:W-:Y:S02]  /*139d0*/  FMUL R13, R11.reuse, R22 ;  /* 0x000000160b0d7220 */ /* 0x040fe40000400000 */
[C---:B---3--:R-:W-:Y:S02]  /*139e0*/  FMUL R5, R11.reuse, R23 ;  /* 0x000000170b057220 */ /* 0x048fe40000400000 */
[----:B----4-:R-:W-:-:S03]  /*139f0*/  FMUL R12, R11, R21 ;  /* 0x000000150b0c7220 */ /* 0x010fc60000400000 */
[----:B------:R3:W-:Y:S01]  /*13a00*/  STL [R1+0xb0], R5 ;  /* 0x0000b00501007387 */ /* 0x0007e20000100800 */
[----:B--2---:R-:W-:-:S03]  /*13a10*/  FMUL R4, R11, R4 ;  /* 0x000000040b047220 */ /* 0x004fc60000400000 */
[----:B------:R-:W-:Y:S01]  /*13a20*/  STL [R1+0xb4], R13 ;  /* 0x0000b40d01007387 */ /* 0x000fe20000100800 */
[----:B---3--:R-:W-:-:S03]  /*13a30*/  FMUL R5, R11, R17 ;  /* 0x000000110b057220 */ /* 0x008fc60000400000 */
[----:B------:R-:W-:Y:S04]  /*13a40*/  STL [R1+0xa0], R12 ;  /* 0x0000a00c01007387 */ /* 0x000fe80000100800 */
[----:B------:R2:W-:Y:S04]  /*13a50*/  STL [R1+0xbfc], R4 ;  /* 0x000bfc0401007387 */ /* 0x0005e80000100800 */
[----:B------:R3:W-:Y:S01]  /*13a60*/  STL [R1+0xa4], R5 ;  /* 0x0000a40501007387 */ /* 0x0007e20000100800 */
[----:B--2---:R-:W-:Y:S02]  /*13a70*/  FMUL R4, R11, R15 ;  /* 0x0000000f0b047220 */ /* 0x004fe40000400000 */
[----:B------:R-:W-:-:S02]  /*13a80*/  FADD R11, -R46, R47 ;  /* 0x0000002f2e0b7221 */ /* 0x000fc40000000100 */
[----:B------:R-:W2:Y:S01]  /*13a90*/  LDL.LU R46, [R1+0xd0] ;  /* 0x0000d000012e7983 */ /* 0x000ea20000300800 */
[C---:B-1----:R-:W-:Y:S02]  /*13aa0*/  FFMA R14, R8.reuse, R14, R9 ;  /* 0x0000000e080e7223 */ /* 0x042fe40000000009 */
[----:B------:R-:W-:Y:S01]  /*13ab0*/  FMUL R6, R8, R6 ;  /* 0x0000000608067220 */ /* 0x000fe20000400000 */
[----:B------:R-:W-:Y:S04]  /*13ac0*/  STL [R1+0x94], R4 ;  /* 0x0000940401007387 */ /* 0x000fe80000100800 */
[----:B------:R-:W0:Y:S01]  /*13ad0*/  LDL.LU R15, [R1+0x6a0] ;  /* 0x0006a000010f7983 */ /* 0x000e220000300800 */
[----:B------:R-:W-:-:S03]  /*13ae0*/  FMUL R9, R11, 1.4426950216293334961 ;  /* 0x3fb8aa3b0b097820 */ /* 0x000fc60000400000 */
[----:B------:R1:W-:Y:S04]  /*13af0*/  STL [R1+0x69c], R14 ;  /* 0x00069c0e01007387 */ /* 0x0003e80000100800 */
[----:B------:R-:W-:Y:S01]  /*13b00*/  STL [R1+0xc04], R6 ;  /* 0x000c040601007387 */ /* 0x000fe20000100800 */
[----:B------:R-:W-:-:S03]  /*13b10*/  FMUL R7, R8, R7 ;  /* 0x0000000708077220 */ /* 0x000fc60000400000 */
[----:B------:R-:W4:Y:S04]  /*13b20*/  LDL.LU R22, [R1+0x2f0] ;  /* 0x0002f00001167983 */ /* 0x000f280000300800 */
[----:B------:R1:W-:Y:S01]  /*13b30*/  STL [R1+0xc08], R7 ;  /* 0x000c080701007387 */ /* 0x0003e20000100800 */
[C---:B---3--:R-:W-:Y:S01]  /*13b40*/  FMUL R5, R8.reuse, R16 ;  /* 0x0000001008057220 */ /* 0x048fe20000400000 */
[----:B-1----:R1:W0:Y:S02]  /*13b50*/  MUFU.EX2 R14, R9 ;  /* 0x00000009000e7308 */ /* 0x0022240000000800 */
[----:B------:R-:W3:Y:S04]  /*13b60*/  LDS R11, [R83.X4+0x40480] ;  /* 0x04048000530b7984 */ /* 0x000ee80000004800 */
[----:B------:R-:W3:Y:S04]  /*13b70*/  LDL.LU R7, [R1+0x2f4] ;  /* 0x0002f40001077983 */ /* 0x000ee80000300800 */
[----:B------:R1:W-:Y:S01]  /*13b80*/  STL [R1+0xb8], R5 ;  /* 0x0000b80501007387 */ /* 0x0003e20000100800 */
[----:B------:R-:W-:-:S03]  /*13b90*/  FMUL R4, R8, R3 ;  /* 0x0000000308047220 */ /* 0x000fc60000400000 */
[----:B------:R-:W3:Y:S04]  /*13ba0*/  LDL.LU R21, [R1+0x2e0] ;  /* 0x0002e00001157983 */ /* 0x000ee80000300800 */
[----:B-1----:R-:W3:Y:S04]  /*13bb0*/  LDL.LU R9, [R1+0x2e4] ;  /* 0x0002e40001097983 */ /* 0x002ee80000300800 */
[----:B------:R-:W3:Y:S04]  /*13bc0*/  LDL.LU R12, [R1+0x2d0] ;  /* 0x0002d000010c7983 */ /* 0x000ee80000300800 */
[----:B------:R-:W3:Y:S04]  /*13bd0*/  LDL.LU R13, [R1+0x2d4] ;  /* 0x0002d400010d7983 */ /* 0x000ee80000300800 */
[----:B------:R-:W3:Y:S04]  /*13be0*/  LDL.LU R16, [R1+0x2b0] ;  /* 0x0002b00001107983 */ /* 0x000ee80000300800 */
[----:B------:R-:W3:Y:S04]  /*13bf0*/  LDL.LU R17, [R1+0x2b4] ;  /* 0x0002b40001117983 */ /* 0x000ee80000300800 */
[----:B------:R-:W3:Y:S01]  /*13c00*/  LDL.LU R3, [R1+0x6a4] ;  /* 0x0006a40001037983 */ /* 0x000ee20000300800 */
[----:B------:R-:W-:-:S03]  /*13c10*/  FMUL R5, R8, R19 ;  /* 0x0000001308057220 */ /* 0x000fc60000400000 */
[----:B------:R1:W-:Y:S04]  /*13c20*/  STL [R1+0xc34], R4 ;  /* 0x000c340401007387 */ /* 0x0003e80000100800 */
[----:B------:R-:W3:Y:S01]  /*13c30*/  LDL.LU R6, [R1+0x2f8] ;  /* 0x0002f80001067983 */ /* 0x000ee20000300800 */
[----:B-1----:R-:W-:-:S03]  /*13c40*/  FMUL R4, R8, R20 ;  /* 0x0000001408047220 */ /* 0x002fc60000400000 */
[----:B------:R-:W1:Y:S04]  /*13c50*/  LDS R20, [R83.X4+0x40500] ;  /* 0x0405000053147984 */ /* 0x000e680000004800 */
[----:B------:R1:W-:Y:S04]  /*13c60*/  STL [R1+0xa8], R4 ;  /* 0x0000a80401007387 */ /* 0x0003e80000100800 */
[----:B------:R1:W-:Y:S02]  /*13c70*/  STL [R1+0xac], R5 ;  /* 0x0000ac0501007387 */ /* 0x0003e40000100800 */
[----:B-1----:R-:W-:-:S02]  /*13c80*/  FMUL R4, R8, R18 ;  /* 0x0000001208047220 */ /* 0x002fc40000400000 */
[----:B------:R-:W3:Y:S01]  /*13c90*/  LDL.LU R5, [R1+0x2fc] ;  /* 0x0002fc0001057983 */ /* 0x000ee20000300800 */
[----:B------:R-:W-:-:S03]  /*13ca0*/  FMUL R2, R8, R2 ;  /* 0x0000000208027220 */ /* 0x000fc60000400000 */
[----:B------:R-:W-:Y:S04]  /*13cb0*/  STL [R1+0x98], R4 ;  /* 0x0000980401007387 */ /* 0x000fe80000100800 */
[----:B------:R-:W3:Y:S04]  /*13cc0*/  LDL.LU R24, [R1+0x2e8] ;  /* 0x0002e80001187983 */ /* 0x000ee80000300800 */
[----:B------:R1:W-:Y:S04]  /*13cd0*/  STL [R1+0x9c], R2 ;  /* 0x00009c0201007387 */ /* 0x0003e80000100800 */
[----:B-1----:R-:W3:Y:S01]  /*13ce0*/  LDL.LU R2, [R1+0x2ec] ;  /* 0x0002ec0001027983 */ /* 0x002ee20000300800 */
[----:B--2---:R-:W-:-:S03]  /*13cf0*/  FADD R8, -R104, R46 ;  /* 0x0000002e68087221 */ /* 0x004fc60000000100 */
[----:B------:R-:W2:Y:S01]  /*13d00*/  LDL.LU R104, [R1+0xc8c] ;  /* 0x000c8c0001687983 */ /* 0x000ea20000300800 */
[----:B------:R-:W-:-:S04]  /*13d10*/  FMUL R8, R8, 1.4426950216293334961 ;  /* 0x3fb8aa3b08087820 */ /* 0x000fc80000400000 */
[----:B------:R1:W1:Y:S01]  /*13d20*/  MUFU.EX2 R19, R8 ;  /* 0x0000000800137308 */ /* 0x0002620000000800 */
[----:B0-----:R-:W-:Y:S02]  /*13d30*/  FFMA R15, R14, R15, R10 ;  /* 0x0000000f0e0f7223 */ /* 0x001fe4000000000a */
[----:B------:R-:W-:Y:S02]  /*13d40*/  FADD R10, -R106, R105 ;  /* 0x000000696a0a7221 */ /* 0x000fe40000000100 */
[----:B------:R-:W2:Y:S04]  /*13d50*/  LDL.LU R105, [R1+0xc88] ;  /* 0x000c880001697983 */ /* 0x000ea80000300800 */
[----:B------:R0:W-:Y:S04]  /*13d60*/  STL [R1+0x6a0], R15 ;  /* 0x0006a00f01007387 */ /* 0x0001e80000100800 */
[----:B------:R-:W2:Y:S04]  /*13d70*/  LDL.LU R106, [R1+0xc84] ;  /* 0x000c8400016a7983 */ /* 0x000ea80000300800 */
[----:B------:R-:W2:Y:S01]  /*13d80*/  LDL.LU R32, [R1+0x2d8] ;  /* 0x0002d80001207983 */ /* 0x000ea20000300800 */
[----:B----4-:R-:W-:-:S03]  /*13d90*/  FMUL R116, R14, R22 ;  /* 0x000000160e747220 */ /* 0x010fc60000400000 */
[----:B0-----:R-:W4:Y:S04]  /*13da0*/  LDL.LU R15, [R1+0x2dc] ;  /* 0x0002dc00010f7983 */ /* 0x001f280000300800 */
[----:B------:R-:W4:Y:S01]  /*13db0*/  LDL.LU R18, [R1+0x2b8] ;  /* 0x0002b80001127983 */ /* 0x000f220000300800 */
[----:B---3--:R-:W-:-:S03]  /*13dc0*/  FMUL R7, R14, R7 ;  /* 0x000000070e077220 */ /* 0x008fc60000400000 */
[----:B------:R-:W3:Y:S04]  /*13dd0*/  LDL.LU R4, [R1+0x2bc] ;  /* 0x0002bc0001047983 */ /* 0x000ee80000300800 */
[----:B------:R-:W-:Y:S01]  /*13de0*/  STL [R1+0xc38], R116 ;  /* 0x000c387401007387 */ /* 0x000fe20000100800 */
[----:B-1----:R-:W-:Y:S02]  /*13df0*/  FMUL R8, R14, R21 ;  /* 0x000000150e087220 */ /* 0x002fe40000400000 */
[----:B------:R-:W-:Y:S01]  /*13e00*/  FADD R21, -R0, R107 ;  /* 0x0000006b00157221 */ /* 0x000fe20000000100 */
[----:B------:R-:W-:Y:S04]  /*13e10*/  STL [R1+0xc3c], R7 ;  /* 0x000c3c0701007387 */ /* 0x000fe80000100800 */
[----:B------:R-:W3:Y:S04]  /*13e20*/  LDL.LU R107, [R1+0xc80] ;  /* 0x000c8000016b7983 */ /* 0x000ee80000300800 */
[----:B------:R-:W3:Y:S01]  /*13e30*/  LDL.LU R0, [R1+0xc7c] ;  /* 0x000c7c0001007983 */ /* 0x000ee20000300800 */
[----:B------:R-:W-:-:S03]  /*13e40*/  FMUL R10, R10, 1.4426950216293334961 ;  /* 0x3fb8aa3b0a0a7820 */ /* 0x000fc60000400000 */
[----:B------:R-:W0:Y:S01]  /*13e50*/  LDS R22, [R83.X4+0x40580] ;  /* 0x0405800053167984 */ /* 0x000e220000004800 */
[----:B------:R-:W-:-:S05]  /*13e60*/  FFMA R3, R19, R3, R11 ;  /* 0x0000000313037223 */ /* 0x000fca000000000b */
[----:B------:R1:W-:Y:S01]  /*13e70*/  STL [R1+0x6a4], R3 ;  /* 0x0006a40301007387 */ /* 0x0003e20000100800 */
[----:B------:R-:W-:-:S03]  /*13e80*/  FMUL R6, R19, R6 ;  /* 0x0000000613067220 */ /* 0x000fc60000400000 */
[----:B-1----:R-:W3:Y:S01]  /*13e90*/  LDL.LU R3, [R1+0x6a8] ;  /* 0x0006a80001037983 */ /* 0x002ee20000300800 */
[----:B------:R1:W0:Y:S03]  /*13ea0*/  MUFU.EX2 R23, R10 ;  /* 0x0000000a00177308 */ /* 0x0002260000000800 */
[----:B------:R-:W-:Y:S01]  /*13eb0*/  STL [R1+0xc40], R6 ;  /* 0x000c400601007387 */ /* 0x000fe20000100800 */
[----:B------:R-:W-:-:S05]  /*13ec0*/  FMUL R5, R19, R5 ;  /* 0x0000000513057220 */ /* 0x000fca0000400000 */
[----:B------:R-:W-:Y:S01]  /*13ed0*/  STL [R1+0xc44], R5 ;  /* 0x000c440501007387 */ /* 0x000fe20000100800 */
[----:B-1----:R-:W-:-:S03]  /*13ee0*/  FMUL R10, R19, R24 ;  /* 0x00000018130a7220 */ /* 0x002fc60000400000 */
        /* <DEDUP_REMOVED lines=9> */
[----:B------:R-:W3:Y:S01]  /*13f80*/  LDL.LU R2, [R1+0x6ac] ;  /* 0x0006ac0001027983 */ /* 0x000ee20000300800 */
[----:B------:R-:W-:-:S02]  /*13f90*/  FMUL R9, R14, R9 ;  /* 0x000000090e097220 */ /* 0x000fc40000400000 */
[C---:B------:R-:W-:Y:S02]  /*13fa0*/  FMUL R12, R14.reuse, R12 ;  /* 0x0000000c0e0c7220 */ /* 0x040fe40000400000 */
[C---:B------:R-:W-:Y:S02]  /*13fb0*/  FMUL R13, R14.reuse, R13 ;  /* 0x0000000d0e0d7220 */ /* 0x040fe40000400000 */
[C---:B------:R-:W-:Y:S02]  /*13fc0*/  FMUL R16, R14.reuse, R16 ;  /* 0x000000100e107220 */ /* 0x040fe40000400000 */
[----:B------:R-:W-:Y:S01]  /*13fd0*/  FMUL R17, R14, R17 ;  /* 0x000000110e117220 */ /* 0x000fe20000400000 */
[----:B------:R1:W-:Y:S04]  /*13fe0*/  STL.64 [R1+0xb68], R10 ;  /* 0x000b680a01007387 */ /* 0x0003e80000100a00 */
[----:B------:R0:W-:Y:S04]  /*13ff0*/  STL.64 [R1+0xb60], R8 ;  /* 0x000b600801007387 */ /* 0x0001e80000100a00 */
[----:B-1----:R-:W3:Y:S04]  /*14000*/  LDL.LU R10, [R1+0x298] ;  /* 0x00029800010a7983 */ /* 0x002ee80000300800 */
[----:B0-----:R-:W3:Y:S01]  /*14010*/  LDL.LU R9, [R1+0x29c] ;  /* 0x00029c0001097983 */ /* 0x001ee20000300800 */
[----:B------:R-:W-:-:S04]  /*14020*/  FMUL R21, R21, 1.4426950216293334961 ;  /* 0x3fb8aa3b15157820 */ /* 0x000fc80000400000 */
[----:B------:R0:W1:Y:S01]  /*14030*/  MUFU.EX2 R35, R21 ;  /* 0x0000001500237308 */ /* 0x0000620000000800 */
[C---:B--2---:R-:W-:Y:S02]  /*14040*/  FMUL R14, R19.reuse, R32 ;  /* 0x00000020130e7220 */ /* 0x044fe40000400000 */
[----:B----4-:R-:W-:-:S05]  /*14050*/  FMUL R15, R19, R15 ;  /* 0x0000000f130f7220 */ /* 0x010fca0000400000 */
[----:B------:R-:W-:Y:S01]  /*14060*/  STL.64 [R1+0xb78], R14 ;  /* 0x000b780e01007387 */ /* 0x000fe20000100a00 */
[----:B------:R-:W-:-:S03]  /*14070*/  FMUL R18, R19, R18 ;  /* 0x0000001213127220 */ /* 0x000fc60000400000 */
[----:B------:R-:W-:Y:S01]  /*14080*/  STL.64 [R1+0xb70], R12 ;  /* 0x000b700c01007387 */ /* 0x000fe20000100a00 */
[----:B---3--:R-:W-:-:S03]  /*14090*/  FMUL R19, R19, R4 ;  /* 0x0000000413137220 */ /* 0x008fc60000400000 */
[----:B------:R-:W2:Y:S04]  /*140a0*/  LDL.LU R8, [R1+0x278] ;  /* 0x0002780001087983 */ /* 0x000ea80000300800 */
[----:B------:R-:W3:Y:S04]  /*140b0*/  LDL.LU R7, [R1+0x27c] ;  /* 0x00027c0001077983 */ /* 0x000ee80000300800 */
[----:B------:R-:W4:Y:S04]  /*140c0*/  LDL.LU R6, [R1+0x228] ;  /* 0x0002280001067983 */ /* 0x000f280000300800 */
[----:B------:R-:W4:Y:S04]  /*140d0*/  LDL.LU R5, [R1+0x22c] ;  /* 0x00022c0001057983 */ /* 0x000f280000300800 */
[----:B------:R-:W-:Y:S04]  /*140e0*/  STL.64 [R1+0xb88], R18 ;  /* 0x000b881201007387 */ /* 0x000fe80000100a00 */
[----:B------:R-:W-:Y:S04]  /*140f0*/  STL.64 [R1+0xb80], R16 ;  /* 0x000b801001007387 */ /* 0x000fe80000100a00 */
[----:B------:R-:W4:Y:S01]  /*14100*/  LDL.LU R4, [R1+0x1d8] ;  /* 0x0001d80001047983 */ /* 0x000f220000300800 */
[----:B------:R-:W-:-:S05]  /*14110*/  FFMA R3, R23, R3, R20 ;  /* 0x0000000317037223 */ /* 0x000fca0000000014 */
[----:B------:R0:W-:Y:S04]  /*14120*/  STL [R1+0x6a8], R3 ;  /* 0x0006a80301007387 */ /* 0x0001e80000100800 */
[----:B0-----:R-:W4:Y:S01]  /*14130*/  LDL.LU R3, [R1+0x1dc] ;  /* 0x0001dc0001037983 */ /* 0x001f220000300800 */
[C---:B------:R-:W-:Y:S02]  /*14140*/  FMUL R20, R23.reuse, R31 ;  /* 0x0000001f17147220 */ /* 0x040fe40000400000 */
[C---:B------:R-:W-:Y:S02]  /*14150*/  FMUL R21, R23.reuse, R30 ;  /* 0x0000001e17157220 */ /* 0x040fe40000400000 */
[C---:B------:R-:W-:Y:S02]  /*14160*/  FMUL R24, R23.reuse, R24 ;  /* 0x0000001817187220 */ /* 0x040fe40000400000 */
[----:B------:R-:W-:-:S02]  /*14170*/  FMUL R25, R23, R25 ;  /* 0x0000001917197220 */ /* 0x000fc40000400000 */
[C---:B------:R-:W-:Y:S02]  /*14180*/  FMUL R28, R23.reuse, R28 ;  /* 0x0000001c171c7220 */ /* 0x040fe40000400000 */
[C---:B------:R-:W-:Y:S02]  /*14190*/  FMUL R32, R23.reuse, R27 ;  /* 0x0000001b17207220 */ /* 0x040fe40000400000 */
[----:B------:R-:W-:-:S03]  /*141a0*/  FMUL R33, R23, R26 ;  /* 0x0000001a17217220 */ /* 0x000fc60000400000 */
[----:B------:R-:W-:Y:S01]  /*141b0*/  STL [R1+0xb4c], R32 ;  /* 0x000b4c2001007387 */ /* 0x000fe20000100800 */
[----:B------:R-:W-:Y:S02]  /*141c0*/  FMUL R29, R23, R29 ;  /* 0x0000001d171d7220 */ /* 0x000fe40000400000 */
[----:B-1----:R-:W-:Y:S01]  /*141d0*/  FFMA R2, R35, R2, R22 ;  /* 0x0000000223027223 */ /* 0x002fe20000000016 */
[----:B------:R-:W-:Y:S01]  /*141e0*/  STL [R1+0xb50], R33 ;  /* 0x000b502101007387 */ /* 0x000fe20000100800 */
[----:B------:R-:W-:-:S03]  /*141f0*/  FADD R23, -R42, R108 ;  /* 0x0000006c2a177221 */ /* 0x000fc60000000100 */
[----:B------:R-:W4:Y:S04]  /*14200*/  LDL.LU R108, [R1+0xc78] ;  /* 0x000c7800016c7983 */ /* 0x000f280000300800 */
[----:B------:R0:W-:Y:S04]  /*14210*/  STL [R1+0x6ac], R2 ;  /* 0x0006ac0201007387 */ /* 0x0001e80000100800 */
[----:B0-----:R-:W4:Y:S01]  /*14220*/  LDL.LU R2, [R1+0x6b0] ;  /* 0x0006b00001027983 */ /* 0x001f220000300800 */
[----:B------:R-:W-:Y:S02]  /*14230*/  FMUL R23, R23, 1.4426950216293334961 ;  /* 0x3fb8aa3b17177820 */ /* 0x000fe40000400000 */
[----:B------:R-:W-:-:S02]  /*14240*/  FMUL R22, R35, R10 ;  /* 0x0000000a23167220 */ /* 0x000fc40000400000 */
[----:B------:R0:W1:Y:S02]  /*14250*/  MUFU.EX2 R42, R23 ;  /* 0x00000017002a7308 */ /* 0x0000640000000800 */
[----:B0-----:R-:W-:-:S05]  /*14260*/  FMUL R23, R35, R9 ;  /* 0x0000000923177220 */ /* 0x001fca0000400000 */
[----:B------:R-:W-:Y:S04]  /*14270*/  STL.64 [R1+0xb98], R22 ;  /* 0x000b981601007387 */ /* 0x000fe80000100a00 */
[----:B------:R-:W-:Y:S01]  /*14280*/  STL.64 [R1+0xb90], R20 ;  /* 0x000b901401007387 */ /* 0x000fe20000100a00 */
[C---:B--2---:R-:W-:Y:S02]  /*14290*/  FMUL R26, R35.reuse, R8 ;  /* 0x00000008231a7220 */ /* 0x044fe40000400000 */
[C---:B---3--:R-:W-:Y:S02]  /*142a0*/  FMUL R27, R35.reuse, R7 ;  /* 0x00000007231b7220 */ /* 0x048fe40000400000 */
[----:B----4-:R-:W-:-:S03]  /*142b0*/  FMUL R30, R35, R6 ;  /* 0x00000006231e7220 */ /* 0x010fc60000400000 */
[----:B------:R-:W-:Y:S01]  /*142c0*/  STL.64 [R1+0xba8], R26 ;  /* 0x000ba81a01007387 */ /* 0x000fe20000100a00 */
[----:B------:R-:W-:-:S03]  /*142d0*/  FMUL R31, R35, R5 ;  /* 0x00000005231f7220 */ /* 0x000fc60000400000 */
[----:B------:R-:W-:Y:S04]  /*142e0*/  STL.64 [R1+0xba0], R24 ;  /* 0x000ba01801007387 */ /* 0x000fe80000100a00 */
[----:B------:R-:W2:Y:S04]  /*142f0*/  LDL.LU R19, [R1+0x300] ;  /* 0x0003000001137983 */ /* 0x000ea80000300800 */
[----:B------:R-:W3:Y:S01]  /*14300*/  LDL.LU R18, [R1+0x304] ;  /* 0x0003040001127983 */ /* 0x000ee20000300800 */
[----:B------:R-:W-:-:S03]  /*14310*/  FMUL R34, R35, R4 ;  /* 0x0000000423227220 */ /* 0x000fc60000400000 */
[----:B------:R-:W4:Y:S04]  /*14320*/  LDL.LU R17, [R1+0x210] ;  /* 0x0002100001117983 */ /* 0x000f280000300800 */
[----:B------:R-:W2:Y:S04]  /*14330*/  LDL.LU R16, [R1+0x214] ;  /* 0x0002140001107983 */ /* 0x000ea80000300800 */
[----:B------:R-:W-:Y:S04]  /*14340*/  STL.64 [R1+0xbb8], R30 ;  /* 0x000bb81e01007387 */ /* 0x000fe80000100a00 */
[----:B------:R-:W-:Y:S04]  /*14350*/  STL.64 [R1+0xbb0], R28 ;  /* 0x000bb01c01007387 */ /* 0x000fe80000100a00 */
[----:B------:R-:W-:Y:S04]  /*14360*/  STL [R1+0xb54], R34 ;  /* 0x000b542201007387 */ /* 0x000fe80000100800 */
[----:B------:R-:W3:Y:S04]  /*14370*/  LDL.LU R15, [R1+0x260] ;  /* 0x00026000010f7983 */ /* 0x000ee80000300800 */
[----:B------:R-:W3:Y:S01]  /*14380*/  LDL.LU R14, [R1+0x264] ;  /* 0x00026400010e7983 */ /* 0x000ee20000300800 */
[----:B------:R-:W-:-:S05]  /*14390*/  FMUL R35, R35, R3 ;  /* 0x0000000323237220 */ /* 0x000fca0000400000 */
[----:B------:R-:W-:Y:S04]  /*143a0*/  STL [R1+0xb58], R35 ;  /* 0x000b582301007387 */ /* 0x000fe80000100800 */
[----:B------:R-:W3:Y:S04]  /*143b0*/  LDL.LU R13, [R1+0x1f0] ;  /* 0x0001f000010d7983 */ /* 0x000ee80000300800 */
[----:B------:R-:W3:Y:S04]  /*143c0*/  LDL.LU R12, [R1+0x1f4] ;  /* 0x0001f400010c7983 */ /* 0x000ee80000300800 */
[----:B------:R-:W3:Y:S01]  /*143d0*/  LDL.LU R8, [R1+0x6b4] ;  /* 0x0006b40001087983 */ /* 0x000ee20000300800 */
[----:B-1----:R-:W-:-:S05]  /*143e0*/  FFMA R2, R42, R2, R36 ;  /* 0x000000022a027223 */ /* 0x002fca0000000024 */
[----:B------:R0:W-:Y:S04]  /*143f0*/  STL [R1+0x6b0], R2 ;  /* 0x0006b00201007387 */ /* 0x0001e80000100800 */
[----:B------:R-:W3:Y:S04]  /*14400*/  LDL.LU R11, [R1+0x308] ;  /* 0x00030800010b7983 */ /* 0x000ee80000300800 */
[----:B------:R-:W3:Y:S04]  /*14410*/  LDL.LU R10, [R1+0x30c] ;  /* 0x00030c00010a7983 */ /* 0x000ee80000300800 */
[----:B------:R-:W3:Y:S04]  /*14420*/  LDL.LU R9, [R1+0x218] ;  /* 0x0002180001097983 */ /* 0x000ee80000300800 */
[----:B------:R-:W3:Y:S04]  /*14430*/  LDL.LU R7, [R1+0x21c] ;  /* 0x00021c0001077983 */ /* 0x000ee80000300800 */
[----:B------:R-:W3:Y:S04]  /*14440*/  LDL.LU R6, [R1+0x268] ;  /* 0x0002680001067983 */ /* 0x000ee80000300800 */
[----:B------:R-:W3:Y:S04]  /*14450*/  LDL.LU R5, [R1+0x26c] ;  /* 0x00026c0001057983 */ /* 0x000ee80000300800 */
[----:B------:R-:W3:Y:S04]  /*14460*/  LDL.LU R4, [R1+0x1f8] ;  /* 0x0001f80001047983 */ /* 0x000ee80000300800 */
[----:B------:R-:W3:Y:S04]  /*14470*/  LDL.LU R3, [R1+0x1fc] ;  /* 0x0001fc0001037983 */ /* 0x000ee80000300800 */
[----:B0-----:R-:W3:Y:S01]  /*14480*/  LDL.LU R2, [R1+0x6b8] ;  /* 0x0006b80001027983 */ /* 0x001ee20000300800 */
[----:B------:R-:W-:-:S04]  /*14490*/  FMUL R39, R39, 1.4426950216293334961 ;  /* 0x3fb8aa3b27277820 */ /* 0x000fc80000400000 */
[----:B------:R0:W1:Y:S01]  /*144a0*/  MUFU.EX2 R51, R39 ;  /* 0x0000002700337308 */ /* 0x0000620000000800 */
[----:B------:R-:W-:Y:S02]  /*144b0*/  FMUL R36, R37, 1.4426950216293334961 ;  /* 0x3fb8aa3b25247820 */ /* 0x000fe40000400000 */
[----:B0-----:R-:W-:-:S05]  /*144c0*/  FADD R39, -R41, R43 ;  /* 0x0000002b29277221 */ /* 0x001fca0000000100 */
[----:B------:R0:W0:Y:S01]  /*144d0*/  MUFU.EX2 R54, R36 ;  /* 0x0000002400367308 */ /* 0x0000220000000800 */
[----:B------:R-:W-:-:S07]  /*144e0*/  FMUL R39, R39, 1.4426950216293334961 ;  /* 0x3fb8aa3b27277820 */ /* 0x000fce0000400000 */
[----:B------:R0:W0:Y:S01]  /*144f0*/  MUFU.EX2 R56, R39 ;  /* 0x0000002700387308 */ /* 0x0000220000000800 */
[C---:B----4-:R-:W-:Y:S02]  /*14500*/  FMUL R40, R42.reuse, R17 ;  /* 0x000000112a287220 */ /* 0x050fe40000400000 */
[----:B--2---:R-:W-:-:S03]  /*14510*/  FMUL R41, R42, R16 ;  /* 0x000000102a297220 */ /* 0x004fc60000400000 */
[----:B------:R-:W-:Y:S04]  /*14520*/  STL [R1+0xb44], R40 ;  /* 0x000b442801007387 */ /* 0x000fe80000100800 */
[----:B------:R-:W-:Y:S01]  /*14530*/  STL [R1+0xb48], R41 ;  /* 0x000b482901007387 */ /* 0x000fe20000100800 */
[C---:B0-----:R-:W-:Y:S02]  /*14540*/  FMUL R36, R42.reuse, R19 ;  /* 0x000000132a247220 */ /* 0x041fe40000400000 */
[C---:B---3--:R-:W-:Y:S02]  /*14550*/  FMUL R44, R42.reuse, R15 ;  /* 0x0000000f2a2c7220 */ /* 0x048fe40000400000 */
[----:B------:R-:W-:-:S03]  /*14560*/  FMUL R45, R42, R14 ;  /* 0x0000000e2a2d7220 */ /* 0x000fc60000400000 */
[----:B------:R-:W-:Y:S01]  /*14570*/  STL [R1+0xb40], R44 ;  /* 0x000b402c01007387 */ /* 0x000fe20000100800 */
[----:B------:R-:W-:-:S03]  /*14580*/  FMUL R37, R42, R18 ;  /* 0x000000122a257220 */ /* 0x000fc60000400000 */
[----:B------:R-:W-:Y:S01]  /*14590*/  STL [R1+0xc48], R45 ;  /* 0x000c482d01007387 */ /* 0x000fe20000100800 */
[C---:B------:R-:W-:Y:S02]  /*145a0*/  FMUL R48, R42.reuse, R13 ;  /* 0x0000000d2a307220 */ /* 0x040fe40000400000 */
[----:B------:R-:W-:-:S03]  /*145b0*/  FMUL R49, R42, R12 ;  /* 0x0000000c2a317220 */ /* 0x000fc60000400000 */
[----:B------:R-:W-:Y:S01]  /*145c0*/  STL [R1+0xb3c], R48 ;  /* 0x000b3c3001007387 */ /* 0x000fe20000100800 */
[----:B-1----:R-:W-:-:S03]  /*145d0*/  FFMA R8, R51, R8, R38 ;  /* 0x0000000833087223 */ /* 0x002fc60000000026 */
[----:B------:R-:W-:Y:S04]  /*145e0*/  STL [R1+0xc60], R49 ;  /* 0x000c603101007387 */ /* 0x000fe80000100800 */
[----:B------:R-:W2:Y:S04]  /*145f0*/  LDL.LU R19, [R1+0x240] ;  /* 0x0002400001137983 */ /* 0x000ea80000300800 */
[----:B------:R-:W3:Y:S04]  /*14600*/  LDL.LU R18, [R1+0x244] ;  /* 0x0002440001127983 */ /* 0x000ee80000300800 */
[----:B------:R-:W4:Y:S04]  /*14610*/  LDL.LU R17, [R1+0x120] ;  /* 0x0001200001117983 */ /* 0x000f280000300800 */
[----:B------:R0:W-:Y:S04]  /*14620*/  STL [R1+0x6b4], R8 ;  /* 0x0006b40801007387 */ /* 0x0001e80000100800 */
[----:B------:R-:W4:Y:S04]  /*14630*/  LDL.LU R16, [R1+0x124] ;  /* 0x0001240001107983 */ /* 0x000f280000300800 */
[----:B0-----:R-:W4:Y:S04]  /*14640*/  LDL.LU R8, [R1+0x110] ;  /* 0x0001100001087983 */ /* 0x001f280000300800 */
[----:B------:R-:W4:Y:S04]  /*14650*/  LDL.LU R15, [R1+0x114] ;  /* 0x00011400010f7983 */ /* 0x000f280000300800 */
[----:B------:R-:W4:Y:S04]  /*14660*/  LDL.LU R14, [R1+0x100] ;  /* 0x00010000010e7983 */ /* 0x000f280000300800 */
[----:B------:R-:W4:Y:S04]  /*14670*/  LDL.LU R13, [R1+0x104] ;  /* 0x00010400010d7983 */ /* 0x000f280000300800 */
[----:B------:R-:W4:Y:S01]  /*14680*/  LDL.LU R12, [R1+0x6bc] ;  /* 0x0006bc00010c7983 */ /* 0x000f220000300800 */
[----:B------:R-:W-:-:S02]  /*14690*/  FMUL R38, R51, R11 ;  /* 0x0000000b33267220 */ /* 0x000fc40000400000 */
[----:B------:R-:W-:-:S05]  /*146a0*/  FMUL R39, R51, R10 ;  /* 0x0000000a33277220 */ /* 0x000fca0000400000 */
[----:B------:R-:W-:Y:S01]  /*146b0*/  STL.64 [R1+0xbc8], R38 ;  /* 0x000bc82601007387 */ /* 0x000fe20000100a00 */
[----:B------:R-:W-:-:S03]  /*146c0*/  FMUL R42, R51, R9 ;  /* 0x00000009332a7220 */ /* 0x000fc60000400000 */
[----:B------:R-:W-:Y:S01]  /*146d0*/  STL.64 [R1+0xbc0], R36 ;  /* 0x000bc02401007387 */ /* 0x000fe20000100a00 */
[----:B------:R-:W-:-:S03]  /*146e0*/  FMUL R43, R51, R7 ;  /* 0x00000007332b7220 */ /* 0x000fc60000400000 */
[----:B------:R-:W4:Y:S01]  /*146f0*/  LDL.LU R11, [R1+0x248] ;  /* 0x00024800010b7983 */ /* 0x000f220000300800 */
[----:B------:R-:W-:-:S03]  /*14700*/  FMUL R46, R51, R6 ;  /* 0x00000006332e7220 */ /* 0x000fc60000400000 */
[----:B------:R-:W4:Y:S01]  /*14710*/  LDL.LU R10, [R1+0x24c] ;  /* 0x00024c00010a7983 */ /* 0x000f220000300800 */
[----:B------:R-:W-:-:S03]  /*14720*/  FMUL R47, R51, R5 ;  /* 0x00000005332f7220 */ /* 0x000fc60000400000 */
[----:B------:R-:W4:Y:S01]  /*14730*/  LDL.LU R9, [R1+0x128] ;  /* 0x0001280001097983 */ /* 0x000f220000300800 */
[----:B------:R-:W-:-:S03]  /*14740*/  FMUL R50, R51, R4 ;  /* 0x0000000433327220 */ /* 0x000fc60000400000 */
[----:B------:R-:W4:Y:S01]  /*14750*/  LDL.LU R7, [R1+0x12c] ;  /* 0x00012c0001077983 */ /* 0x000f220000300800 */
[----:B------:R-:W-:-:S03]  /*14760*/  FFMA R2, R54, R2, R52 ;  /* 0x0000000236027223 */ /* 0x000fc60000000034 */
[----:B------:R-:W4:Y:S01]  /*14770*/  LDL.LU R6, [R1+0x118] ;  /* 0x0001180001067983 */ /* 0x000f220000300800 */
[----:B------:R-:W-:-:S03]  /*14780*/  FMUL R51, R51, R3 ;  /* 0x0000000333337220 */ /* 0x000fc60000400000 */
[----:B------:R0:W-:Y:S04]  /*14790*/  STL [R1+0x6b8], R2 ;  /* 0x0006b80201007387 */ /* 0x0001e80000100800 */
[----:B------:R-:W4:Y:S04]  /*147a0*/  LDL.LU R5, [R1+0x11c] ;  /* 0x00011c0001057983 */ /* 0x000f280000300800 */
[----:B------:R-:W4:Y:S04]  /*147b0*/  LDL.LU R4, [R1+0x108] ;  /* 0x0001080001047983 */ /* 0x000f280000300800 */
[----:B------:R-:W4:Y:S04]  /*147c0*/  LDL.LU R3, [R1+0x10c] ;  /* 0x00010c0001037983 */ /* 0x000f280000300800 */
[----:B0-----:R-:W4:Y:S04]  /*147d0*/  LDL.LU R2, [R1+0x6c0] ;  /* 0x0006c00001027983 */ /* 0x001f280000300800 */
[----:B------:R-:W-:Y:S01]  /*147e0*/  STL.64 [R1+0xbd8], R42 ;  /* 0x000bd82a01007387 */ /* 0x000fe20000100a00 */
[----:B--2---:R-:W-:-:S02]  /*147f0*/  FMUL R52, R54, R19 ;  /* 0x0000001336347220 */ /* 0x004fc40000400000 */
[C---:B---3--:R-:W-:Y:S02]  /*14800*/  FMUL R53, R54.reuse, R18 ;  /* 0x0000001236357220 */ /* 0x048fe40000400000 */
[C---:B----4-:R-:W-:Y:S02]  /*14810*/  FMUL R41, R54.reuse, R17 ;  /* 0x0000001136297220 */ /* 0x050fe40000400000 */
[C---:B------:R-:W-:Y:S02]  /*14820*/  FMUL R40, R54.reuse, R16 ;  /* 0x0000001036287220 */ /* 0x040fe40000400000 */
[C---:B------:R-:W-:Y:S02]  /*14830*/  FMUL R35, R54.reuse, R8 ;  /* 0x0000000836237220 */ /* 0x040fe40000400000 */
[C---:B------:R-:W-:Y:S02]  /*14840*/  FMUL R34, R54.reuse, R15 ;  /* 0x0000000f36227220 */ /* 0x040fe40000400000 */
[----:B------:R-:W-:-:S02]  /*14850*/  FMUL R14, R54, R14 ;  /* 0x0000000e360e7220 */ /* 0x000fc40000400000 */
[----:B------:R-:W-:Y:S02]  /*14860*/  FMUL R13, R54, R13 ;  /* 0x0000000d360d7220 */ /* 0x000fe40000400000 */
[----:B------:R-:W-:-:S04]  /*14870*/  FADD R54, -R74, R77 ;  /* 0x0000004d4a367221 */ /* 0x000fc80000000100 */
[----:B------:R-:W-:Y:S01]  /*14880*/  FMUL R54, R54, 1.4426950216293334961 ;  /* 0x3fb8aa3b36367820 */ /* 0x000fe20000400000 */
[----:B------:R-:W-:Y:S01]  /*14890*/  STL.64 [R1+0xbd0], R40 ;  /* 0x000bd02801007387 */ /* 0x000fe20000100a00 */
[C---:B------:R-:W-:Y:S02]  /*148a0*/  FFMA R12, R56.reuse, R12, R55 ;  /* 0x0000000c380c7223 */ /* 0x040fe40000000037 */
[----:B------:R0:W1:Y:S01]  /*148b0*/  MUFU.EX2 R58, R54 ;  /* 0x00000036003a7308 */ /* 0x0000620000000800 */
[----:B------:R2:W-:Y:S04]  /*148c0*/  STL [R1+0x100], R14 ;  /* 0x0001000e01007387 */ /* 0x0005e80000100800 */
[----:B------:R3:W-:Y:S04]  /*148d0*/  STL [R1+0x104], R13 ;  /* 0x0001040d01007387 */ /* 0x0007e80000100800 */
[----:B------:R-:W4:Y:S04]  /*148e0*/  LDL.LU R20, [R1+0xf0] ;  /* 0x0000f00001147983 */ /* 0x000f280000300800 */
[----:B------:R-:W4:Y:S04]  /*148f0*/  LDL.LU R19, [R1+0xf4] ;  /* 0x0000f40001137983 */ /* 0x000f280000300800 */
[----:B------:R-:W4:Y:S04]  /*14900*/  LDL.LU R18, [R1+0xe0] ;  /* 0x0000e00001127983 */ /* 0x000f280000300800 */
[----:B------:R0:W-:Y:S04]  /*14910*/  STL [R1+0x6bc], R12 ;  /* 0x0006bc0c01007387 */ /* 0x0001e80000100800 */
[----:B------:R-:W4:Y:S04]  /*14920*/  LDL.LU R17, [R1+0xe4] ;  /* 0x0000e40001117983 */ /* 0x000f280000300800 */
[----:B------:R-:W4:Y:S04]  /*14930*/  LDL.LU R16, [R1+0x320] ;  /* 0x0003200001107983 */ /* 0x000f280000300800 */
[----:B------:R-:W4:Y:S04]  /*14940*/  LDL.LU R15, [R1+0x324] ;  /* 0x00032400010f7983 */ /* 0x000f280000300800 */
[----:B--2---:R-:W2:Y:S04]  /*14950*/  LDL.LU R14, [R1+0x250] ;  /* 0x00025000010e7983 */ /* 0x004ea80000300800 */
[----:B---3--:R-:W3:Y:S01]  /*14960*/  LDL.LU R13, [R1+0x254] ;  /* 0x00025400010d7983 */ /* 0x008ee20000300800 */
[----:B0-----:R-:W-:-:S02]  /*14970*/  FMUL R54, R56, R11 ;  /* 0x0000000b38367220 */ /* 0x001fc40000400000 */
[C---:B------:R-:W-:Y:S02]  /*14980*/  FMUL R4, R56.reuse, R4 ;  /* 0x0000000438047220 */ /* 0x040fe40000400000 */
[----:B------:R-:W-:-:S03]  /*14990*/  FMUL R3, R56, R3 ;  /* 0x0000000338037220 */ /* 0x000fc60000400000 */
[----:B------:R0:W-:Y:S01]  /*149a0*/  STL [R1+0x108], R4 ;  /* 0x0001080401007387 */ /* 0x0001e20000100800 */
[----:B-1----:R-:W-:-:S03]  /*149b0*/  FFMA R2, R58, R2, R57 ;  /* 0x000000023a027223 */ /* 0x002fc60000000039 */
[----:B------:R-:W3:Y:S01]  /*149c0*/  LDL.LU R12, [R1+0x6c4] ;  /* 0x0006c400010c7983 */ /* 0x000ee20000300800 */
[----:B------:R-:W-:-:S03]  /*149d0*/  FMUL R55, R56, R10 ;  /* 0x0000000a38377220 */ /* 0x000fc60000400000 */
[----:B------:R1:W-:Y:S01]  /*149e0*/  STL [R1+0x10c], R3 ;  /* 0x00010c0301007387 */ /* 0x0003e20000100800 */
[----:B------:R-:W-:-:S03]  /*149f0*/  FMUL R44, R56, R9 ;  /* 0x00000009382c7220 */ /* 0x000fc60000400000 */
[----:B------:R-:W3:Y:S01]  /*14a00*/  LDL.LU R11, [R1+0xf8] ;  /* 0x0000f800010b7983 */ /* 0x000ee20000300800 */
[----:B------:R-:W-:-:S03]  /*14a10*/  FMUL R48, R56, R7 ;  /* 0x0000000738307220 */ /* 0x000fc60000400000 */
[----:B------:R-:W3:Y:S04]  /*14a20*/  LDL.LU R10, [R1+0xfc] ;  /* 0x0000fc00010a7983 */ /* 0x000ee80000300800 */
[----:B------:R0:W-:Y:S01]  /*14a30*/  STL [R1+0x6c0], R2 ;  /* 0x0006c00201007387 */ /* 0x0001e20000100800 */
[----:B------:R-:W-:-:S03]  /*14a40*/  FMUL R33, R56, R6 ;  /* 0x0000000638217220 */ /* 0x000fc60000400000 */
[----:B------:R-:W3:Y:S04]  /*14a50*/  LDL.LU R9, [R1+0xe8] ;  /* 0x0000e80001097983 */ /* 0x000ee80000300800 */
[----:B------:R-:W3:Y:S04]  /*14a60*/  LDL.LU R7, [R1+0xec] ;  /* 0x0000ec0001077983 */ /* 0x000ee80000300800 */
[----:B------:R-:W3:Y:S01]  /*14a70*/  LDL.LU R6, [R1+0x328] ;  /* 0x0003280001067983 */ /* 0x000ee20000300800 */
[----:B------:R-:W-:-:S03]  /*14a80*/  FMUL R32, R56, R5 ;  /* 0x0000000538207220 */ /* 0x000fc60000400000 */
[----:B------:R-:W3:Y:S04]  /*14a90*/  LDL.LU R5, [R1+0x32c] ;  /* 0x00032c0001057983 */ /* 0x000ee80000300800 */
[----:B0-----:R-:W3:Y:S04]  /*14aa0*/  LDL.LU R4, [R1+0x258] ;  /* 0x0002580001047983 */ /* 0x001ee80000300800 */
[----:B-1----:R-:W3:Y:S04]  /*14ab0*/  LDL.LU R3, [R1+0x25c] ;  /* 0x00025c0001037983 */ /* 0x002ee80000300800 */
[----:B------:R-:W3:Y:S04]  /*14ac0*/  LDL.LU R2, [R1+0x6c8] ;  /* 0x0006c80001027983 */ /* 0x000ee80000300800 */
[----:B------:R-:W0:Y:S01]  /*14ad0*/  S2R R8, SR_TID.X ;  /* 0x0000000000087919 */ /* 0x000e220000002100 */
[----:B------:R-:W-:Y:S01]  /*14ae0*/  FADD R56, -R71, R76 ;  /* 0x0000004c47387221 */ /* 0x000fe20000000100 */
[----:B0-----:R-:W-:-:S05]  /*14af0*/  LOP3.LUT R43, R8, 0x1c, RZ, 0xc0, !PT ;  /* 0x0000001c082b7812 */ /* 0x001fca00078ec0ff */
[----:B------:R-:W0:Y:S01]  /*14b00*/  LDS R62, [R43.X4+0x40880] ;  /* 0x040880002b3e7984 */ /* 0x000e220000004800 */
[----:B------:R-:W-:-:S03]  /*14b10*/  FMUL R56, R56, 1.4426950216293334961 ;  /* 0x3fb8aa3b38387820 */ /* 0x000fc60000400000 */
[----:B------:R-:W1:Y:S01]  /*14b20*/  LDS R64, [R43.X4+0x40900] ;  /* 0x040900002b407984 */ /* 0x000e620000004800 */
[----:B------:R0:W0:Y:S01]  /*14b30*/  MUFU.EX2 R63, R56 ;  /* 0x00000038003f7308 */ /* 0x0000220000000800 */
[----:B------:R-:W-:Y:S02]  /*14b40*/  FADD R59, -R60, R70 ;  /* 0x000000463c3b7221 */ /* 0x000fe40000000100 */
[----:B------:R-:W0:Y:S02]  /*14b50*/  LDS R67, [R43.X4+0x40980] ;  /* 0x040980002b437984 */ /* 0x000e240000004800 */
[----:B------:R-:W-:Y:S02]  /*14b60*/  FMUL R59, R59, 1.4426950216293334961 ;  /* 0x3fb8aa3b3b3b7820 */ /* 0x000fe40000400000 */
[----:B------:R-:W0:Y:S02]  /*14b70*/  LDS R83, [R43.X4+0x40a00] ;  /* 0x040a00002b537984 */ /* 0x000e240000004800 */
[----:B------:R0:W1:Y:S01]  /*14b80*/  MUFU.EX2 R66, R59 ;  /* 0x0000003b00427308 */ /* 0x0000620000000800 */
[----:B----4-:R-:W-:-:S02]  /*14b90*/  FMUL R20, R58, R20 ;  /* 0x000000143a147220 */ /* 0x010fc40000400000 */
[----:B------:R-:W-:-:S03]  /*14ba0*/  FMUL R19, R58, R19 ;  /* 0x000000133a137220 */ /* 0x000fc60000400000 */
[----:B------:R-:W-:Y:S01]  /*14bb0*/  STL [R1+0xf0], R20 ;  /* 0x0000f01401007387 */ /* 0x000fe20000100800 */
[----:B------:R-:W-:-:S03]  /*14bc0*/  FMUL R18, R58, R18 ;  /* 0x000000123a127220 */ /* 0x000fc60000400000 */
[----:B------:R4:W-:Y:S04]  /*14bd0*/  STL [R1+0xf4], R19 ;  /* 0x0000f41301007387 */ /* 0x0009e80000100800 */
[----:B------:R1:W-:Y:S01]  /*14be0*/  STL [R1+0xe0], R18 ;  /* 0x0000e01201007387 */ /* 0x0003e20000100800 */
[C---:B------:R-:W-:Y:S02]  /*14bf0*/  FMUL R17, R58.reuse, R17 ;  /* 0x000000113a117220 */ /* 0x040fe40000400000 */
[C---:B0-----:R-:W-:Y:S02]  /*14c00*/  FMUL R56, R58.reuse, R16 ;  /* 0x000000103a387220 */ /* 0x041fe40000400000 */
[----:B------:R-:W-:-:S03]  /*14c10*/  FMUL R57, R58, R15 ;  /* 0x0000000f3a397220 */ /* 0x000fc60000400000 */
[----:B------:R-:W-:Y:S01]  /*14c20*/  STL [R1+0xaf4], R56 ;  /* 0x000af43801007387 */ /* 0x000fe20000100800 */
[----:B--2---:R-:W-:-:S03]  /*14c30*/  FMUL R60, R58, R14 ;  /* 0x0000000e3a3c7220 */ /* 0x004fc60000400000 */
[----:B------:R0:W-:Y:S01]  /*14c40*/  STL [R1+0xe4], R17 ;  /* 0x0000e41101007387 */ /* 0x0001e20000100800 */
[----:B---3--:R-:W-:-:S03]  /*14c50*/  FMUL R61, R58, R13 ;  /* 0x0000000d3a3d7220 */ /* 0x008fc60000400000 */
[----:B------:R-:W-:Y:S04]  /*14c60*/  STL [R1+0xaf8], R57 ;  /* 0x000af83901007387 */ /* 0x000fe80000100800 */
[----:B------:R-:W-:Y:S01]  /*14c70*/  STL [R1+0xad8], R60 ;  /* 0x000ad83c01007387 */ /* 0x000fe20000100800 */
[----:B------:R-:W-:-:S03]  /*14c80*/  FADD R58, -R68, R69 ;  /* 0x00000045443a7221 */ /* 0x000fc60000000100 */
[----:B------:R-:W-:Y:S04]  /*14c90*/  STL [R1+0xadc], R61 ;  /* 0x000adc3d01007387 */ /* 0x000fe80000100800 */
[----:B----4-:R-:W2:Y:S04]  /*14ca0*/  LDL.LU R19, [R1+0x350] ;  /* 0x0003500001137983 */ /* 0x010ea80000300800 */
[----:B-1----:R-:W3:Y:S01]  /*14cb0*/  LDL.LU R18, [R1+0x354] ;  /* 0x0003540001127983 */ /* 0x002ee20000300800 */
[----:B------:R-:W-:-:S05]  /*14cc0*/  FFMA R12, R63, R12, R62 ;  /* 0x0000000c3f0c7223 */ /* 0x000fca000000003e */
[----:B------:R1:W-:Y:S01]  /*14cd0*/  STL [R1+0x6c4], R12 ;  /* 0x0006c40c01007387 */ /* 0x0003e20000100800 */
[----:B------:R-:W-:-:S03]  /*14ce0*/  FMUL R11, R63, R11 ;  /* 0x0000000b3f0b7220 */ /* 0x000fc60000400000 */
[----:B0-----:R-:W4:Y:S01]  /*14cf0*/  LDL.LU R17, [R1+0x340] ;  /* 0x0003400001117983 */ /* 0x001f220000300800 */
[----:B------:R-:W-:-:S03]  /*14d00*/  FMUL R10, R63, R10 ;  /* 0x0000000a3f0a7220 */ /* 0x000fc60000400000 */
[----:B------:R0:W-:Y:S01]  /*14d10*/  STL [R1+0xf8], R11 ;  /* 0x0000f80b01007387 */ /* 0x0001e20000100800 */
[----:B------:R-:W-:-:S03]  /*14d20*/  FMUL R65, R58, 1.4426950216293334961 ;  /* 0x3fb8aa3b3a417820 */ /* 0x000fc60000400000 */
[----:B------:R-:W4:Y:S01]  /*14d30*/  LDL.LU R16, [R1+0x344] ;  /* 0x0003440001107983 */ /* 0x000f220000300800 */
[----:B------:R-:W-:-:S03]  /*14d40*/  FMUL R9, R63, R9 ;  /* 0x000000093f097220 */ /* 0x000fc60000400000 */
[----:B------:R0:W-:Y:S01]  /*14d50*/  STL [R1+0xfc], R10 ;  /* 0x0000fc0a01007387 */ /* 0x0001e20000100800 */
[----:B------:R-:W-:-:S03]  /*14d60*/  FMUL R7, R63, R7 ;  /* 0x000000073f077220 */ /* 0x000fc60000400000 */
[----:B------:R-:W4:Y:S01]  /*14d70*/  LDL.LU R15, [R1+0x330] ;  /* 0x00033000010f7983 */ /* 0x000f220000300800 */
[----:B------:R-:W-:-:S03]  /*14d80*/  FMUL R58, R63, R6 ;  /* 0x000000063f3a7220 */ /* 0x000fc60000400000 */
[----:B------:R0:W-:Y:S04]  /*14d90*/  STL [R1+0xe8], R9 ;  /* 0x0000e80901007387 */ /* 0x0001e80000100800 */
[----:B------:R-:W4:Y:S01]  /*14da0*/  LDL.LU R14, [R1+0x334] ;  /* 0x00033400010e7983 */ /* 0x000f220000300800 */
[----:B------:R-:W-:-:S03]  /*14db0*/  FMUL R59, R63, R5 ;  /* 0x000000053f3b7220 */ /* 0x000fc60000400000 */
[----:B------:R0:W-:Y:S01]  /*14dc0*/  STL [R1+0xec], R7 ;  /* 0x0000ec0701007387 */ /* 0x0001e20000100800 */
[----:B------:R-:W-:-:S03]  /*14dd0*/  FMUL R62, R63, R4 ;  /* 0x000000043f3e7220 */ /* 0x000fc60000400000 */
[----:B------:R-:W4:Y:S04]  /*14de0*/  LDL.LU R13, [R1+0x310] ;  /* 0x00031000010d7983 */ /* 0x000f280000300800 */
[----:B------:R-:W-:Y:S01]  /*14df0*/  STL [R1+0xafc], R58 ;  /* 0x000afc3a01007387 */ /* 0x000fe20000100800 */
[----:B------:R-:W-:-:S03]  /*14e00*/  FMUL R63, R63, R3 ;  /* 0x000000033f3f7220 */ /* 0x000fc60000400000 */
[----:B-1----:R-:W4:Y:S04]  /*14e10*/  LDL.LU R12, [R1+0x314] ;  /* 0x00031400010c7983 */ /* 0x002f280000300800 */
[----:B0-----:R-:W4:Y:S04]  /*14e20*/  LDL.LU R11, [R1+0x6cc] ;  /* 0x0006cc00010b7983 */ /* 0x001f280000300800 */
[----:B------:R-:W4:Y:S04]  /*14e30*/  LDL.LU R10, [R1+0x358] ;  /* 0x00035800010a7983 */ /* 0x000f280000300800 */
[----:B------:R-:W4:Y:S04]  /*14e40*/  LDL.LU R9, [R1+0x35c] ;  /* 0x00035c0001097983 */ /* 0x000f280000300800 */
[----:B------:R-:W-:Y:S04]  /*14e50*/  STL [R1+0xb00], R59 ;  /* 0x000b003b01007387 */ /* 0x000fe80000100800 */
[----:B------:R-:W-:Y:S04]  /*14e60*/  STL [R1+0xae0], R62 ;  /* 0x000ae03e01007387 */ /* 0x000fe80000100800 */
[----:B------:R-:W4:Y:S04]  /*14e70*/  LDL.LU R7, [R1+0x348] ;  /* 0x0003480001077983 */ /* 0x000f280000300800 */
[----:B------:R-:W4:Y:S04]  /*14e80*/  LDL.LU R6, [R1+0x34c] ;  /* 0x00034c0001067983 */ /* 0x000f280000300800 */
[----:B------:R-:W-:Y:S04]  /*14e90*/  STL [R1+0xae4], R63 ;  /* 0x000ae43f01007387 */ /* 0x000fe80000100800 */
[----:B------:R-:W4:Y:S01]  /*14ea0*/  LDL.LU R5, [R1+0x338] ;  /* 0x0003380001057983 */ /* 0x000f220000300800 */
[----:B------:R-:W-:-:S03]  /*14eb0*/  FFMA R2, R66, R2, R64 ;  /* 0x0000000242027223 */ /* 0x000fc60000000040 */
[----:B------:R-:W4:Y:S04]  /*14ec0*/  LDL.LU R4, [R1+0x33c] ;  /* 0x00033c0001047983 */ /* 0x000f280000300800 */
[----:B------:R-:W4:Y:S04]  /*14ed0*/  LDL.LU R3, [R1+0x318] ;  /* 0x0003180001037983 */ /* 0x000f280000300800 */
[----:B------:R0:W-:Y:S04]  /*14ee0*/  STL [R1+0x6c8], R2 ;  /* 0x0006c80201007387 */ /* 0x0001e80000100800 */
[----:B0-----:R-:W4:Y:S01]  /*14ef0*/  LDL.LU R2, [R1+0x31c] ;  /* 0x00031c0001027983 */ /* 0x001f220000300800 */
[----:B------:R3:W0:Y:S01]  /*14f00*/  MUFU.EX2 R79, R65 ;  /* 0x00000041004f7308 */ /* 0x0006220000000800 */
[----:B--2---:R-:W-:-:S02]  /*14f10*/  FMUL R64, R66, R19 ;  /* 0x0000001342407220 */ /* 0x004fc40000400000 */
[----:B---3--:R-:W-:-:S03]  /*14f20*/  FMUL R65, R66, R18 ;  /* 0x0000001242417220 */ /* 0x008fc60000400000 */
[----:B------:R-:W-:Y:S04]  /*14f30*/  STL [R1+0xae8], R64 ;  /* 0x000ae84001007387 */ /* 0x000fe80000100800 */
[----:B------:R-:W-:Y:S01]  /*14f40*/  STL [R1+0xaec], R65 ;  /* 0x000aec4101007387 */ /* 0x000fe20000100800 */
[C---:B----4-:R-:W-:Y:S02]  /*14f50*/  FMUL R68, R66.reuse, R17 ;  /* 0x0000001142447220 */ /* 0x050fe40000400000 */
[----:B------:R-:W-:-:S03]  /*14f60*/  FMUL R69, R66, R16 ;  /* 0x0000001042457220 */ /* 0x000fc60000400000 */
[----:B------:R-:W-:Y:S01]  /*14f70*/  STL [R1+0xad4], R68 ;  /* 0x000ad44401007387 */ /* 0x000fe20000100800 */
        /* <DEDUP_REMOVED lines=8> */
[C---:B0-----:R-:W-:Y:S02]  /*15000*/  FFMA R11, R79.reuse, R11, R67 ;  /* 0x0000000b4f0b7223 */ /* 0x041fe40000000043 */
[C---:B------:R-:W-:Y:S01]  /*15010*/  FMUL R66, R79.reuse, R10 ;  /* 0x0000000a4f427220 */ /* 0x040fe20000400000 */
[----:B------:R-:W-:Y:S01]  /*15020*/  STL [R1+0xac8], R77 ;  /* 0x000ac84d01007387 */ /* 0x000fe20000100800 */
[----:B------:R-:W-:-:S03]  /*15030*/  FMUL R67, R79, R9 ;  /* 0x000000094f437220 */ /* 0x000fc60000400000 */
[----:B------:R-:W-:Y:S04]  /*15040*/  STL [R1+0xb08], R66 ;  /* 0x000b084201007387 */ /* 0x000fe80000100800 */
[----:B------:R0:W-:Y:S01]  /*15050*/  STL [R1+0x6cc], R11 ;  /* 0x0006cc0b01007387 */ /* 0x0001e20000100800 */
[----:B------:R-:W-:-:S03]  /*15060*/  FMUL R70, R79, R7 ;  /* 0x000000074f467220 */ /* 0x000fc60000400000 */
[----:B------:R1:W-:Y:S01]  /*15070*/  STL [R1+0xb0c], R67 ;  /* 0x000b0c4301007387 */ /* 0x0003e20000100800 */
[----:B------:R-:W-:-:S03]  /*15080*/  FMUL R71, R79, R6 ;  /* 0x000000064f477220 */ /* 0x000fc60000400000 */
[----:B------:R-:W-:Y:S04]  /*15090*/  STL [R1+0xb10], R70 ;  /* 0x000b104601007387 */ /* 0x000fe80000100800 */
[----:B------:R-:W2:Y:S01]  /*150a0*/  LDL.LU R12, [R1+0x6d0] ;  /* 0x0006d000010c7983 */ /* 0x000ea20000300800 */
[----:B------:R-:W-:-:S03]  /*150b0*/  FMUL R74, R79, R5 ;  /* 0x000000054f4a7220 */ /* 0x000fc60000400000 */
[----:B------:R-:W-:Y:S01]  /*150c0*/  STL [R1+0xb14], R71 ;  /* 0x000b144701007387 */ /* 0x000fe20000100800 */
[----:B------:R-:W-:-:S03]  /*150d0*/  FMUL R75, R79, R4 ;  /* 0x000000044f4b7220 */ /* 0x000fc60000400000 */
[----:B------:R-:W-:Y:S01]  /*150e0*/  STL [R1+0xb18], R74 ;  /* 0x000b184a01007387 */ /* 0x000fe20000100800 */
[----:B------:R-:W-:-:S03]  /*150f0*/  FMUL R78, R79, R3 ;  /* 0x000000034f4e7220 */ /* 0x000fc60000400000 */
[----:B0-----:R-:W1:Y:S04]  /*15100*/  LDL.LU R11, [R1+0x3d0] ;  /* 0x0003d000010b7983 */ /* 0x001e680000300800 */
[----:B------:R-:W3:Y:S04]  /*15110*/  LDL.LU R10, [R1+0x3d4] ;  /* 0x0003d400010a7983 */ /* 0x000ee80000300800 */
[----:B------:R-:W4:Y:S04]  /*15120*/  LDL.LU R9, [R1+0x3c0] ;  /* 0x0003c00001097983 */ /* 0x000f280000300800 */
[----:B------:R4:W-:Y:S01]  /*15130*/  STL [R1+0xb1c], R75 ;  /* 0x000b1c4b01007387 */ /* 0x0009e20000100800 */
[----:B------:R-:W-:-:S03]  /*15140*/  FMUL R79, R79, R2 ;  /* 0x000000024f4f7220 */ /* 0x000fc60000400000 */
[----:B------:R-:W-:Y:S04]  /*15150*/  STL [R1+0xacc], R78 ;  /* 0x000acc4e01007387 */ /* 0x000fe80000100800 */
[----:B------:R-:W4:Y:S04]  /*15160*/  LDL.LU R3, [R1+0x3c4] ;  /* 0x0003c40001037983 */ /* 0x000f280000300800 */
[----:B------:R-:W4:Y:S01]  /*15170*/  LDL.LU R2, [R1+0x3b0] ;  /* 0x0003b00001027983 */ /* 0x000f220000300800 */
[----:B------:R-:W-:-:S03]  /*15180*/  FADD R80, -R80, R84 ;  /* 0x0000005450507221 */ /* 0x000fc60000000100 */
[----:B------:R-:W-:Y:S01]  /*15190*/  STL [R1+0xb20], R79 ;  /* 0x000b204f01007387 */ /* 0x000fe20000100800 */
[----:B------:R-:W-:-:S03]  /*151a0*/  FMUL R80, R80, 1.4426950216293334961 ;  /* 0x3fb8aa3b50507820 */ /* 0x000fc60000400000 */
[----:B------:R-:W4:Y:S04]  /*151b0*/  LDL.LU R15, [R1+0x3b4] ;  /* 0x0003b400010f7983 */ /* 0x000f280000300800 */
[----:B------:R-:W4:Y:S04]  /*151c0*/  LDL.LU R14, [R1+0x370] ;  /* 0x00037000010e7983 */ /* 0x000f280000300800 */
[----:B------:R-:W4:Y:S04]  /*151d0*/  LDL.LU R7, [R1+0x374] ;  /* 0x0003740001077983 */ /* 0x000f280000300800 */
[----:B------:R-:W4:Y:S01]  /*151e0*/  LDL.LU R6, [R1+0x6d4] ;  /* 0x0006d40001067983 */ /* 0x000f220000300800 */
[----:B------:R-:W2:Y:S03]  /*151f0*/  MUFU.EX2 R80, R80 ;  /* 0x0000005000507308 */ /* 0x000ea60000000800 */
[----:B------:R-:W4:Y:S04]  /*15200*/  LDL.LU R5, [R1+0x3d8] ;  /* 0x0003d80001057983 */ /* 0x000f280000300800 */
[----:B------:R-:W4:Y:S04]  /*15210*/  LDL.LU R4, [R1+0x3dc] ;  /* 0x0003dc0001047983 */ /* 0x000f280000300800 */
[----:B------:R-:W0:Y:S01]  /*15220*/  LDS R84, [R43.X4+0x40a80] ;  /* 0x040a80002b547984 */ /* 0x000e220000004800 */
[----:B--2---:R-:W-:-:S02]  /*15230*/  FFMA R12, R80, R12, R83 ;  /* 0x0000000c500c7223 */ /* 0x004fc40000000053 */
[----:B------:R-:W-:Y:S02]  /*15240*/  FADD R83, -R110, R109 ;  /* 0x0000006d6e537221 */ /* 0x000fe40000000100 */
[----:B------:R-:W2:Y:S04]  /*15250*/  LDL.LU R109, [R1+0xc74] ;  /* 0x000c7400016d7983 */ /* 0x000ea80000300800 */
[----:B------:R-:W2:Y:S01]  /*15260*/  LDL.LU R110, [R1+0xc70] ;  /* 0x000c7000016e7983 */ /* 0x000ea20000300800 */
[----:B-1----:R-:W-:-:S03]  /*15270*/  FMUL R67, R80, R11 ;  /* 0x0000000b50437220 */ /* 0x002fc60000400000 */
[----:B------:R1:W-:Y:S01]  /*15280*/  STL [R1+0x6d0], R12 ;  /* 0x0006d00c01007387 */ /* 0x0003e20000100800 */
[----:B---3--:R-:W-:-:S03]  /*15290*/  FMUL R66, R80, R10 ;  /* 0x0000000a50427220 */ /* 0x008fc60000400000 */
[----:B------:R-:W3:Y:S01]  /*152a0*/  LDL.LU R13, [R1+0x3c8] ;  /* 0x0003c800010d7983 */ /* 0x000ee20000300800 */
[----:B----4-:R-:W-:-:S03]  /*152b0*/  FMUL R75, R80, R9 ;  /* 0x00000009504b7220 */ /* 0x010fc60000400000 */
[----:B-1----:R-:W4:Y:S04]  /*152c0*/  LDL.LU R12, [R1+0x3cc] ;  /* 0x0003cc00010c7983 */ /* 0x002f280000300800 */
[----:B------:R-:W-:Y:S01]  /*152d0*/  STL [R1+0xb24], R67 ;  /* 0x000b244301007387 */ /* 0x000fe20000100800 */
[----:B------:R-:W-:-:S03]  /*152e0*/  FMUL R74, R80, R3 ;  /* 0x00000003504a7220 */ /* 0x000fc60000400000 */
[----:B------:R-:W-:Y:S01]  /*152f0*/  STL [R1+0xb28], R66 ;  /* 0x000b284201007387 */ /* 0x000fe20000100800 */
[----:B------:R-:W-:-:S03]  /*15300*/  FMUL R2, R80, R2 ;  /* 0x0000000250027220 */ /* 0x000fc60000400000 */
[----:B------:R-:W-:Y:S04]  /*15310*/  STL [R1+0xb30], R75 ;  /* 0x000b304b01007387 */ /* 0x000fe80000100800 */
[----:B------:R-:W-:Y:S04]  /*15320*/  STL [R1+0xb2c], R74 ;  /* 0x000b2c4a01007387 */ /* 0x000fe80000100800 */
[----:B------:R-:W2:Y:S04]  /*15330*/  LDL.LU R11, [R1+0x3b8] ;  /* 0x0003b800010b7983 */ /* 0x000ea80000300800 */
[----:B------:R-:W2:Y:S04]  /*15340*/  LDL.LU R9, [R1+0x3bc] ;  /* 0x0003bc0001097983 */ /* 0x000ea80000300800 */
[----:B------:R1:W-:Y:S04]  /*15350*/  STL [R1+0x150], R2 ;  /* 0x0001500201007387 */ /* 0x0003e80000100800 */
[----:B------:R-:W2:Y:S04]  /*15360*/  LDL.LU R3, [R1+0x378] ;  /* 0x0003780001037983 */ /* 0x000ea80000300800 */
[----:B-1----:R-:W2:Y:S04]  /*15370*/  LDL.LU R2, [R1+0x37c] ;  /* 0x00037c0001027983 */ /* 0x002ea80000300800 */
[----:B------:R-:W2:Y:S01]  /*15380*/  LDL.LU R10, [R1+0x6d8] ;  /* 0x0006d800010a7983 */ /* 0x000ea20000300800 */
[----:B------:R-:W-:-:S02]  /*15390*/  FADD R81, -R81, R85 ;  /* 0x0000005551517221 */ /* 0x000fc40000000100 */
[----:B------:R-:W-:Y:S01]  /*153a0*/  FMUL R58, R80, R14 ;  /* 0x0000000e503a7220 */ /* 0x000fe20000400000 */
[----:B------:R-:W1:Y:S01]  /*153b0*/  LDS R85, [R43.X4+0x40b00] ;  /* 0x040b00002b557984 */ /* 0x000e620000004800 */
[----:B------:R-:W-:-:S06]  /*153c0*/  FMUL R81, R81, 1.4426950216293334961 ;  /* 0x3fb8aa3b51517820 */ /* 0x000fcc0000400000 */
[----:B------:R-:W0:Y:S01]  /*153d0*/  MUFU.EX2 R81, R81 ;  /* 0x0000005100517308 */ /* 0x000e220000000800 */
[----:B------:R-:W-:Y:S01]  /*153e0*/  FMUL R57, R80, R7 ;  /* 0x0000000750397220 */ /* 0x000fe20000400000 */
[----:B------:R-:W-:Y:S04]  /*153f0*/  STL [R1+0xb34], R58 ;  /* 0x000b343a01007387 */ /* 0x000fe80000100800 */
[----:B------:R-:W-:Y:S01]  /*15400*/  STL [R1+0xb38], R57 ;  /* 0x000b383901007387 */ /* 0x000fe20000100800 */
[----:B0-----:R-:W-:-:S05]  /*15410*/  FFMA R6, R81, R6, R84 ;  /* 0x0000000651067223 */ /* 0x001fca0000000054 */
[----:B------:R0:W-:Y:S04]  /*15420*/  STL [R1+0x6d4], R6 ;  /* 0x0006d40601007387 */ /* 0x0001e80000100800 */
[----:B------:R-:W2:Y:S01]  /*15430*/  LDL.LU R38, [R1+0x3a0] ;  /* 0x0003a00001267983 */ /* 0x000ea20000300800 */
[----:B------:R-:W-:-:S03]  /*15440*/  FMUL R66, R80, R15 ;  /* 0x0000000f50427220 */ /* 0x000fc60000400000 */
[----:B------:R-:W2:Y:S04]  /*15450*/  LDL.LU R37, [R1+0x3a4] ;  /* 0x0003a40001257983 */ /* 0x000ea80000300800 */
[----:B------:R-:W2:Y:S01]  /*15460*/  LDL.LU R36, [R1+0x390] ;  /* 0x0003900001247983 */ /* 0x000ea20000300800 */
[----:B------:R-:W-:-:S03]  /*15470*/  FADD R82, -R82, R86 ;  /* 0x0000005652527221 */ /* 0x000fc60000000100 */
[----:B------:R-:W2:Y:S04]  /*15480*/  LDL.LU R25, [R1+0x394] ;  /* 0x0003940001197983 */ /* 0x000ea80000300800 */
[----:B------:R-:W2:Y:S04]  /*15490*/  LDL.LU R24, [R1+0x380] ;  /* 0x0003800001187983 */ /* 0x000ea80000300800 */
[----:B------:R-:W2:Y:S04]  /*154a0*/  LDL.LU R15, [R1+0x384] ;  /* 0x00038400010f7983 */ /* 0x000ea80000300800 */
[----:B------:R-:W2:Y:S01]  /*154b0*/  LDL.LU R14, [R1+0x360] ;  /* 0x00036000010e7983 */ /* 0x000ea20000300800 */
[----:B------:R-:W-:-:S03]  /*154c0*/  FMUL R82, R82, 1.4426950216293334961 ;  /* 0x3fb8aa3b52527820 */ /* 0x000fc60000400000 */
[----:B------:R-:W2:Y:S04]  /*154d0*/  LDL.LU R7, [R1+0x364] ;  /* 0x0003640001077983 */ /* 0x000ea80000300800 */
[----:B0-----:R-:W2:Y:S01]  /*154e0*/  LDL.LU R6, [R1+0x6dc] ;  /* 0x0006dc0001067983 */ /* 0x001ea20000300800 */
[----:B------:R-:W1:Y:S01]  /*154f0*/  MUFU.EX2 R82, R82 ;  /* 0x0000005200527308 */ /* 0x000e620000000800 */
[C---:B------:R-:W-:Y:S02]  /*15500*/  FMUL R73, R81.reuse, R5 ;  /* 0x0000000551497220 */ /* 0x040fe40000400000 */
[C---:B------:R-:W-:Y:S01]  /*15510*/  FMUL R59, R81.reuse, R4 ;  /* 0x00000004513b7220 */ /* 0x040fe20000400000 */
[----:B------:R-:W0:Y:S04]  /*15520*/  LDS R86, [R43.X4+0x40b80] ;  /* 0x040b80002b567984 */ /* 0x000e280000004800 */
[----:B------:R-:W2:Y:S04]  /*15530*/  LDL.64 R4, [R1+0x7f8] ;  /* 0x0007f80001047983 */ /* 0x000ea80000100a00 */
[----:B------:R-:W2:Y:S04]  /*15540*/  LDL.LU R23, [R1+0x3a8] ;  /* 0x0003a80001177983 */ /* 0x000ea80000300800 */
[----:B------:R-:W2:Y:S04]  /*15550*/  LDL.LU R22, [R1+0x3ac] ;  /* 0x0003ac0001167983 */ /* 0x000ea80000300800 */
[----:B------:R-:W2:Y:S04]  /*15560*/  LDL.LU R17, [R1+0x398] ;  /* 0x0003980001117983 */ /* 0x000ea80000300800 */
[----:B------:R-:W2:Y:S04]  /*15570*/  LDL.LU R16, [R1+0x39c] ;  /* 0x00039c0001107983 */ /* 0x000ea80000300800 */
[----:B------:R-:W2:Y:S04]  /*15580*/  LDL.LU R31, [R1+0x388] ;  /* 0x00038800011f7983 */ /* 0x000ea80000300800 */
[----:B------:R-:W2:Y:S01]  /*15590*/  LDL.LU R30, [R1+0x38c] ;  /* 0x00038c00011e7983 */ /* 0x000ea20000300800 */
[----:B---3--:R-:W-:-:S02]  /*155a0*/  FMUL R71, R81, R13 ;  /* 0x0000000d51477220 */ /* 0x008fc40000400000 */
[C---:B----4-:R-:W-:Y:S02]  /*155b0*/  FMUL R70, R81.reuse, R12 ;  /* 0x0000000c51467220 */ /* 0x050fe40000400000 */
[C---:B--2---:R-:W-:Y:S02]  /*155c0*/  FMUL R79, R81.reuse, R9 ;  /* 0x00000009514f7220 */ /* 0x044fe40000400000 */
[----:B------:R-:W2:Y:S01]  /*155d0*/  LDL.LU R9, [R1+0x368] ;  /* 0x0003680001097983 */ /* 0x000ea20000300800 */
[----:B------:R-:W-:-:S03]  /*155e0*/  FMUL R56, R81, R3 ;  /* 0x0000000351387220 */ /* 0x000fc60000400000 */
[----:B------:R-:W3:Y:S04]  /*155f0*/  LDL.LU R3, [R1+0x36c] ;  /* 0x00036c0001037983 */ /* 0x000ee80000300800 */
[----:B------:R-:W4:Y:S01]  /*15600*/  LDL.64 R20, [R1+0x7e0] ;  /* 0x0007e00001147983 */ /* 0x000f220000100a00 */
[----:B-1----:R-:W-:-:S03]  /*15610*/  FFMA R10, R82, R10, R85 ;  /* 0x0000000a520a7223 */ /* 0x002fc60000000055 */
[----:B------:R-:W4:Y:S01]  /*15620*/  LDL.64 R28, [R1+0x7f0] ;  /* 0x0007f000011c7983 */ /* 0x000f220000100a00 */
[----:B------:R-:W-:-:S03]  /*15630*/  FMUL R67, R81, R11 ;  /* 0x0000000b51437220 */ /* 0x000fc60000400000 */
[----:B------:R-:W4:Y:S04]  /*15640*/  LDL.64 R26, [R1+0x7e8] ;  /* 0x0007e800011a7983 */ /* 0x000f280000100a00 */
[----:B------:R1:W-:Y:S04]  /*15650*/  STL [R1+0x6d8], R10 ;  /* 0x0006d80a01007387 */ /* 0x0003e80000100800 */
[----:B------:R-:W4:Y:S01]  /*15660*/  LDL.64 R12, [R1+0x7d0] ;  /* 0x0007d000010c7983 */ /* 0x000f220000100a00 */
[----:B------:R-:W-:-:S03]  /*15670*/  FMUL R83, R83, 1.4426950216293334961 ;  /* 0x3fb8aa3b53537820 */ /* 0x000fc60000400000 */
[----:B------:R-:W4:Y:S04]  /*15680*/  LDL.64 R18, [R1+0x7d8] ;  /* 0x0007d80001127983 */ /* 0x000f280000100a00 */
[----:B-1----:R-:W4:Y:S01]  /*15690*/  LDL.64 R10, [R1+0x7c8] ;  /* 0x0007c800010a7983 */ /* 0x002f220000100a00 */
[----:B------:R-:W0:Y:S01]  /*156a0*/  MUFU.EX2 R83, R83 ;  /* 0x0000005300537308 */ /* 0x000e220000000800 */
[----:B------:R-:W-:Y:S02]  /*156b0*/  FMUL R2, R81, R2 ;  /* 0x0000000251027220 */ /* 0x000fe40000400000 */
[C---:B------:R-:W-:Y:S02]  /*156c0*/  FMUL R57, R82.reuse, R38 ;  /* 0x0000002652397220 */ /* 0x040fe40000400000 */
[----:B------:R-:W-:-:S02]  /*156d0*/  FMUL R65, R82, R25 ;  /* 0x0000001952417220 */ /* 0x000fc40000400000 */
[----:B0-----:R-:W-:Y:S02]  /*156e0*/  FFMA R6, R83, R6, R86 ;  /* 0x0000000653067223 */ /* 0x001fe40000000056 */
[----:B------:R-:W-:-:S03]  /*156f0*/  FMUL R78, R82, R7 ;  /* 0x00000007524e7220 */ /* 0x000fc60000400000 */
[----:B------:R0:W-:Y:S01]  /*15700*/  STL [R1+0x6dc], R6 ;  /* 0x0006dc0601007387 */ /* 0x0001e20000100800 */
[----:B------:R-:W-:-:S03]  /*15710*/  IMAD.WIDE R80, R0, 0x2, R4 ;  /* 0x0000000200507825 */ /* 0x000fc600078e0204 */
[----:B------:R-:W4:Y:S04]  /*15720*/  LDL.64 R86, [R1+0x758] ;  /* 0x0007580001567983 */ /* 0x000f280000100a00 */
[----:B------:R-:W4:Y:S04]  /*15730*/  LDL.64 R4, [R1+0x7b0] ;  /* 0x0007b00001047983 */ /* 0x000f280000100a00 */
[----:B0-----:R-:W4:Y:S01]  /*15740*/  LDL.64 R6, [R1+0x7c0] ;  /* 0x0007c00001067983 */ /* 0x001f220000100a00 */
[C---:B------:R-:W-:Y:S02]  /*15750*/  FMUL R61, R82.reuse, R15 ;  /* 0x0000000f523d7220 */ /* 0x040fe40000400000 */
[C---:B------:R-:W-:Y:S01]  /*15760*/  FMUL R72, R82.reuse, R14 ;  /* 0x0000000e52487220 */ /* 0x040fe20000400000 */
[----:B------:R4:W4:Y:S01]  /*15770*/  LDG.E.U16 R40, [R80.64] ;  /* 0x0000000450287981 */ /* 0x000922000c1e1500 */
[----:B------:R-:W-:-:S03]  /*15780*/  FMUL R62, R82, R24 ;  /* 0x00000018523e7220 */ /* 0x000fc60000400000 */
[----:B------:R-:W4:Y:S04]  /*15790*/  LDL.64 R14, [R1+0x7b8] ;  /* 0x0007b800010e7983 */ /* 0x000f280000100a00 */
[----:B------:R-:W4:Y:S01]  /*157a0*/  LDL.64 R24, [R1+0x7a8] ;  /* 0x0007a80001187983 */ /* 0x000f220000100a00 */
[C---:B------:R-:W-:Y:S02]  /*157b0*/  FMUL R58, R82.reuse, R37 ;  /* 0x00000025523a7220 */ /* 0x040fe40000400000 */
[----:B------:R-:W-:Y:S01]  /*157c0*/  FMUL R69, R82, R36 ;  /* 0x0000002452457220 */ /* 0x000fe20000400000 */
[----:B------:R-:W4:Y:S01]  /*157d0*/  LDL.64 R88, [R1+0x760] ;  /* 0x0007600001587983 */ /* 0x000f220000100a00 */
[C---:B------:R-:W-:Y:S02]  /*157e0*/  FMUL R75, R83.reuse, R23 ;  /* 0x00000017534b7220 */ /* 0x040fe40000400000 */
[C---:B------:R-:W-:Y:S01]  /*157f0*/  FMUL R74, R83.reuse, R22 ;  /* 0x00000016534a7220 */ /* 0x040fe20000400000 */
[----:B------:R-:W4:Y:S01]  /*15800*/  LDL.64 R118, [R1+0x728] ;  /* 0x0007280001767983 */ /* 0x000f220000100a00 */
[----:B------:R-:W-:-:S02]  /*15810*/  FMUL R64, R83, R17 ;  /* 0x0000001153407220 */ /* 0x000fc40000400000 */
[C---:B------:R-:W-:Y:S01]  /*15820*/  FMUL R63, R83.reuse, R16 ;  /* 0x00000010533f7220 */ /* 0x040fe20000400000 */
[----:B------:R-:W4:Y:S01]  /*15830*/  LDL.64 R22, [R1+0x7a0] ;  /* 0x0007a00001167983 */ /* 0x000f220000100a00 */
[C---:B------:R-:W-:Y:S02]  /*15840*/  FMUL R60, R83.reuse, R31 ;  /* 0x0000001f533c7220 */ /* 0x040fe40000400000 */
[C---:B------:R-:W-:Y:S01]  /*15850*/  FMUL R68, R83.reuse, R30 ;  /* 0x0000001e53447220 */ /* 0x040fe20000400000 */
[----:B------:R-:W4:Y:S04]  /*15860*/  LDL.64 R16, [R1+0x798] ;  /* 0x0007980001107983 */ /* 0x000f280000100a00 */
[----:B------:R-:W4:Y:S04]  /*15870*/  LDL.64 R116, [R1+0x720] ;  /* 0x0007200001747983 */ /* 0x000f280000100a00 */
[----:B------:R-:W4:Y:S01]  /*15880*/  LDL.64 R114, [R1+0x718] ;  /* 0x0007180001727983 */ /* 0x000f220000100a00 */
[----:B--2---:R-:W-:-:S02]  /*15890*/  FMUL R77, R83, R9 ;  /* 0x00000009534d7220 */ /* 0x004fc40000400000 */
[----:B---3--:R-:W-:Y:S02]  /*158a0*/  FMUL R76, R83, R3 ;  /* 0x00000003534c7220 */ /* 0x008fe40000400000 */
[C---:B----4-:R-:W-:Y:S02]  /*158b0*/  IMAD.WIDE R80, R0.reuse, 0x2, R20 ;  /* 0x0000000200507825 */ /* 0x050fe400078e0214 */
[----:B------:R-:W2:Y:S04]  /*158c0*/  LDL.64 R20, [R1+0x790] ;  /* 0x0007900001147983 */ /* 0x000ea80000100a00 */
[----:B------:R0:W3:Y:S01]  /*158d0*/  LDG.E.U16 R37, [R80.64] ;  /* 0x0000000450257981 */ /* 0x0000e2000c1e1500 */
[----:B------:R-:W-:-:S05]  /*158e0*/  IMAD.WIDE R82, R0, 0x2, R26 ;  /* 0x0000000200527825 */ /* 0x000fca00078e021a */
[----:B------:R1:W4:Y:S01]  /*158f0*/  LDG.E.U16 R38, [R82.64] ;  /* 0x0000000452267981 */ /* 0x000322000c1e1500 */
[----:B0-----:R-:W-:-:S03]  /*15900*/  IMAD.WIDE R80, R0, 0x2, R10 ;  /* 0x0000000200507825 */ /* 0x001fc600078e020a */
[----:B------:R-:W3:Y:S01]  /*15910*/  LDL.64 R10, [R1+0x778] ;  /* 0x00077800010a7983 */ /* 0x000ee20000100a00 */
[----:B-1----:R-:W-:-:S03]  /*15920*/  IMAD.WIDE R82, R0, 0x2, R12 ;  /* 0x0000000200527825 */ /* 0x002fc600078e020c */
[----:B------:R-:W4:Y:S01]  /*15930*/  LDL.64 R12, [R1+0x788] ;  /* 0x00078800010c7983 */ /* 0x000f220000100a00 */
[----:B------:R-:W-:-:S03]  /*15940*/  IMAD.WIDE R84, R0, 0x2, R28 ;  /* 0x0000000200547825 */ /* 0x000fc600078e021c */
[----:B------:R0:W4:Y:S04]  /*15950*/  LDG.E.U16 R30, [R80.64] ;  /* 0x00000004501e7981 */ /* 0x000128000c1e1500 */
[----:B------:R1:W4:Y:S04]  /*15960*/  LDG.E.U16 R39, [R84.64] ;  /* 0x0000000454277981 */ /* 0x000328000c1e1500 */
[----:B------:R0:W4:Y:S01]  /*15970*/  LDG.E.U16 R31, [R82.64] ;  /* 0x00000004521f7981 */ /* 0x000122000c1e1500 */
[----:B-1----:R-:W-:-:S03]  /*15980*/  IMAD.WIDE R84, R0, 0x2, R18 ;  /* 0x0000000200547825 */ /* 0x002fc600078e0212 */
[----:B------:R-:W4:Y:S04]  /*15990*/  LDL.64 R18, [R1+0x780] ;  /* 0x0007800001127983 */ /* 0x000f280000100a00 */
[----:B------:R1:W4:Y:S02]  /*159a0*/  LDG.E.U16 R36, [R84.64] ;  /* 0x0000000454247981 */ /* 0x000324000c1e1500 */
[C---:B-1----:R-:W-:Y:S02]  /*159b0*/  IMAD.WIDE R84, R0.reuse, 0x2, R6 ;  /* 0x0000000200547825 */ /* 0x042fe400078e0206 */
[----:B------:R-:W4:Y:S02]  /*159c0*/  LDL.64 R6, [R1+0x770] ;  /* 0x0007700001067983 */ /* 0x000f240000100a00 */
[----:B0-----:R-:W-:-:S02]  /*159d0*/  IMAD.WIDE R80, R0, 0x2, R4 ;  /* 0x0000000200507825 */ /* 0x001fc400078e0204 */
[----:B------:R-:W4:Y:S02]  /*159e0*/  LDL.64 R4, [R1+0x768] ;  /* 0x0007680001047983 */ /* 0x000f240000100a00 */
[C---:B------:R-:W-:Y:S02]  /*159f0*/  IMAD.WIDE R82, R0.reuse, 0x2, R14 ;  /* 0x0000000200527825 */ /* 0x040fe400078e020e */
[----:B------:R0:W4:Y:S04]  /*15a00*/  LDG.E.U16 R14, [R84.64] ;  /* 0x00000004540e7981 */ /* 0x000128000c1e1500 */
[----:B------:R1:W4:Y:S04]  /*15a10*/  LDG.E.U16 R29, [R82.64] ;  /* 0x00000004521d7981 */ /* 0x000328000c1e1500 */
[----:B------:R1:W4:Y:S01]  /*15a20*/  LDG.E.U16 R28, [R80.64] ;  /* 0x00000004501c7981 */ /* 0x000322000c1e1500 */
[----:B0-----:R-:W-:-:S05]  /*15a30*/  IMAD.WIDE R84, R0, 0x2, R24 ;  /* 0x0000000200547825 */ /* 0x001fca00078e0218 */
[----:B------:R2:W4:Y:S01]  /*15a40*/  LDG.E.U16 R27, [R84.64] ;  /* 0x00000004541b7981 */ /* 0x000522000c1e1500 */
[----:B-1----:R-:W-:-:S04]  /*15a50*/  IMAD.WIDE R82, R0, 0x2, R22 ;  /* 0x0000000200527825 */ /* 0x002fc800078e0216 */
[C---:B------:R-:W-:Y:S01]  /*15a60*/  IMAD.WIDE R80, R0.reuse, 0x2, R16 ;  /* 0x0000000200507825 */ /* 0x040fe200078e0210 */
[----:B------:R4:W4:Y:S04]  /*15a70*/  LDG.E.U16 R26, [R82.64] ;  /* 0x00000004521a7981 */ /* 0x000928000c1e1500 */
[----:B------:R-:W4:Y:S04]  /*15a80*/  LDL.64 R16, [R1+0x750] ;  /* 0x0007500001107983 */ /* 0x000f280000100a00 */
[----:B------:R0:W4:Y:S01]  /*15a90*/  LDG.E.U16 R25, [R80.64] ;  /* 0x0000000450197981 */ /* 0x000122000c1e1500 */
[----:B--2---:R-:W-:-:S05]  /*15aa0*/  IMAD.WIDE R84, R0, 0x2, R20 ;  /* 0x0000000200547825 */ /* 0x004fca00078e0214 */
[----:B------:R3:W2:Y:S02]  /*15ab0*/  LDG.E.U16 R24, [R84.64] ;  /* 0x0000000454187981 */ /* 0x0006a4000c1e1500 */
[C---:B---3--:R-:W-:Y:S02]  /*15ac0*/  IMAD.WIDE R84, R0.reuse, 0x2, R10 ;  /* 0x0000000200547825 */ /* 0x048fe400078e020a */
[----:B------:R-:W3:Y:S02]  /*15ad0*/  LDL.64 R10, [R1+0x740] ;  /* 0x00074000010a7983 */ /* 0x000ee40000100a00 */
[C---:B----4-:R-:W-:Y:S02]  /*15ae0*/  IMAD.WIDE R82, R0.reuse, 0x2, R12 ;  /* 0x0000000200527825 */ /* 0x050fe400078e020c */
[----:B------:R-:W4:Y:S04]  /*15af0*/  LDL.64 R12, [R1+0x748] ;  /* 0x00074800010c7983 */ /* 0x000f280000100a00 */
[----:B------:R1:W2:Y:S04]  /*15b00*/  LDG.E.U16 R23, [R82.64] ;  /* 0x0000000452177981 */ /* 0x0002a8000c1e1500 */
[----:B------:R0:W2:Y:S02]  /*15b10*/  LDG.E.U16 R21, [R84.64] ;  /* 0x0000000454157981 */ /* 0x0000a4000c1e1500 */
[----:B0-----:R-:W-:-:S05]  /*15b20*/  IMAD.WIDE R80, R0, 0x2, R18 ;  /* 0x0000000200507825 */ /* 0x001fca00078e0212 */
[----:B------:R0:W2:Y:S01]  /*15b30*/  LDG.E.U16 R22, [R80.64] ;  /* 0x0000000450167981 */ /* 0x0000a2000c1e1500 */
[----:B------:R-:W-:-:S05]  /*15b40*/  IMAD.WIDE R84, R0, 0x2, R88 ;  /* 0x0000000200547825 */ /* 0x000fca00078e0258 */
[----:B------:R4:W2:Y:S01]  /*15b50*/  LDG.E.U16 R18, [R84.64] ;  /* 0x0000000454127981 */ /* 0x0008a2000c1e1500 */
[----:B-1----:R-:W-:-:S03]  /*15b60*/  IMAD.WIDE R82, R0, 0x2, R6 ;  /* 0x0000000200527825 */ /* 0x002fc600078e0206 */
[----:B------:R-:W2:Y:S01]  /*15b70*/  LDL.64 R6, [R1+0x738] ;  /* 0x0007380001067983 */ /* 0x000ea20000100a00 */
[----:B0-----:R-:W-:-:S03]  /*15b80*/  IMAD.WIDE R80, R0, 0x2, R4 ;  /* 0x0000000200507825 */ /* 0x001fc600078e0204 */
[----:B------:R-:W2:Y:S04]  /*15b90*/  LDL.64 R4, [R1+0x730] ;  /* 0x0007300001047983 */ /* 0x000ea80000100a00 */
[----:B------:R0:W2:Y:S04]  /*15ba0*/  LDG.E.U16 R20, [R82.64] ;  /* 0x0000000452147981 */ /* 0x0000a8000c1e1500 */
[----:B------:R1:W2:Y:S01]  /*15bb0*/  LDG.E.U16 R19, [R80.64] ;  /* 0x0000000450137981 */ /* 0x0002a2000c1e1500 */
[----:B0-----:R-:W-:-:S03]  /*15bc0*/  IMAD.WIDE R82, R0, 0x2, R86 ;  /* 0x0000000200527825 */ /* 0x001fc600078e0256 */
[----:B------:R-:W0:Y:S01]  /*15bd0*/  LDS R86, [R43.X4+0x40c00] ;  /* 0x040c00002b567984 */ /* 0x000e220000004800 */
[----:B-1----:R-:W-:-:S03]  /*15be0*/  IMAD.WIDE R80, R0, 0x2, R16 ;  /* 0x0000000200507825 */ /* 0x002fc600078e0210 */
[----:B------:R3:W2:Y:S04]  /*15bf0*/  LDG.E.U16 R17, [R82.64] ;  /* 0x0000000452117981 */ /* 0x0006a8000c1e1500 */
[----:B------:R2:W2:Y:S01]  /*15c00*/  LDG.E.U16 R16, [R80.64] ;  /* 0x0000000450107981 */ /* 0x0004a2000c1e1500 */
[----:B---3--:R-:W-:-:S04]  /*15c10*/  IMAD.WIDE R82, R0, 0x2, R10 ;  /* 0x0000000200527825 */ /* 0x008fc800078e020a */
[----:B----4-:R-:W-:Y:S02]  /*15c20*/  IMAD.WIDE R84, R0, 0x2, R12 ;  /* 0x0000000200547825 */ /* 0x010fe400078e020c */
[----:B------:R1:W3:Y:S04]  /*15c30*/  LDG.E.U16 R13, [R82.64] ;  /* 0x00000004520d7981 */ /* 0x0002e8000c1e1500 */
[----:B------:R4:W3:Y:S01]  /*15c40*/  LDG.E.U16 R15, [R84.64] ;  /* 0x00000004540f7981 */ /* 0x0008e2000c1e1500 */
[----:B-1----:R-:W-:-:S03]  /*15c50*/  FADD R82, -R112, R111 ;  /* 0x0000006f70527221 */ /* 0x002fc60000000100 */
[----:B------:R-:W3:Y:S04]  /*15c60*/  LDL.LU R111, [R1+0xc6c] ;  /* 0x000c6c00016f7983 */ /* 0x000ee80000300800 */
[----:B------:R-:W0:Y:S04]  /*15c70*/  LDL.LU R87, [R1+0x6e0] ;  /* 0x0006e00001577983 */ /* 0x000e280000300800 */
[----:B------:R-:W3:Y:S04]  /*15c80*/  LDL.64 R88, [R1+0x710] ;  /* 0x0007100001587983 */ /* 0x000ee80000100a00 */
[----:B------:R-:W3:Y:S04]  /*15c90*/  LDL.LU R49, [R1+0x490] ;  /* 0x0004900001317983 */ /* 0x000ee80000300800 */
[----:B------:R-:W3:Y:S04]  /*15ca0*/  LDL.LU R45, [R1+0x494] ;  /* 0x00049400012d7983 */ /* 0x000ee80000300800 */
[----:B------:R-:W3:Y:S04]  /*15cb0*/  LDL.LU R42, [R1+0x3f0] ;  /* 0x0003f000012a7983 */ /* 0x000ee80000300800 */
[----:B------:R-:W3:Y:S04]  /*15cc0*/  LDL.LU R41, [R1+0x3f4] ;  /* 0x0003f40001297983 */ /* 0x000ee80000300800 */
[----:B----4-:R-:W1:Y:S01]  /*15cd0*/  LDS R85, [R43.X4+0x40c80] ;  /* 0x040c80002b557984 */ /* 0x010e620000004800 */
[----:B--2---:R-:W-:-:S03]  /*15ce0*/  IMAD.WIDE R80, R0, 0x2, R6 ;  /* 0x0000000200507825 */ /* 0x004fc600078e0206 */
[----:B------:R-:W2:Y:S04]  /*15cf0*/  LDL.LU R7, [R1+0x3e0] ;  /* 0x0003e00001077983 */ /* 0x000ea80000300800 */
[----:B------:R4:W2:Y:S04]  /*15d00*/  LDG.E.U16 R12, [R80.64] ;  /* 0x00000004500c7981 */ /* 0x0008a8000c1e1500 */
[----:B------:R-:W2:Y:S01]  /*15d10*/  LDL.LU R6, [R1+0x3e4] ;  /* 0x0003e40001067983 */ /* 0x000ea20000300800 */
[----:B----4-:R-:W-:-:S03]  /*15d20*/  IMAD.WIDE R80, R0, 0x2, R4 ;  /* 0x0000000200507825 */ /* 0x010fc600078e0204 */
[----:B------:R-:W2:Y:S04]  /*15d30*/  LDL.64 R4, [R1+0x708] ;  /* 0x0007080001047983 */ /* 0x000ea80000100a00 */
[----:B------:R1:W2:Y:S04]  /*15d40*/  LDG.E.U16 R11, [R80.64] ;  /* 0x00000004500b7981 */ /* 0x0002a8000c1e1500 */
[----:B------:R-:W2:Y:S01]  /*15d50*/  LDL.LU R3, [R1+0x6e4] ;  /* 0x0006e40001037983 */ /* 0x000ea20000300800 */
[----:B-1----:R-:W-:-:S04]  /*15d60*/  FMUL R80, R82, 1.4426950216293334961 ;  /* 0x3fb8aa3b52507820 */ /* 0x002fc80000400000 */
[----:B------:R-:W0:Y:S02]  /*15d70*/  MUFU.EX2 R84, R80 ;  /* 0x0000005000547308 */ /* 0x000e240000000800 */
[----:B0-----:R-:W-:-:S05]  /*15d80*/  FFMA R87, R84, R87, R86 ;  /* 0x0000005754577223 */ /* 0x001fca0000000056 */
[----:B------:R0:W-:Y:S04]  /*15d90*/  STL [R1+0x6e0], R87 ;  /* 0x0006e05701007387 */ /* 0x0001e80000100800 */
[----:B0-----:R-:W4:Y:S01]  /*15da0*/  LDL.64 R86, [R1+0x700] ;  /* 0x0007000001567983 */ /* 0x001f220000100a00 */
[----:B------:R-:W-:-:S05]  /*15db0*/  IMAD.WIDE R82, R0, 0x2, R118 ;  /* 0x0000000200527825 */ /* 0x000fca00078e0276 */
[----:B------:R0:W4:Y:S02]  /*15dc0*/  LDG.E.U16 R10, [R82.64] ;  /* 0x00000004520a7981 */ /* 0x000124000c1e1500 */
[----:B0-----:R-:W-:-:S04]  /*15dd0*/  FADD R82, -R90, R91 ;  /* 0x0000005b5a527221 */ /* 0x001fc80000000100 */
[----:B------:R-:W-:Y:S02]  /*15de0*/  FMUL R82, R82, 1.4426950216293334961 ;  /* 0x3fb8aa3b52527820 */ /* 0x000fe40000400000 */
[C---:B---3--:R-:W-:Y:S02]  /*15df0*/  FMUL R49, R84.reuse, R49 ;  /* 0x0000003154317220 */ /* 0x048fe40000400000 */
[----:B------:R-:W-:Y:S02]  /*15e00*/  FMUL R45, R84, R45 ;  /* 0x0000002d542d7220 */ /* 0x000fe40000400000 */
[----:B------:R-:W0:Y:S01]  /*15e10*/  MUFU.EX2 R82, R82 ;  /* 0x0000005200527308 */ /* 0x000e220000000800 */
[----:B------:R-:W-:Y:S01]  /*15e20*/  IMAD.WIDE R80, R0, 0x2, R116 ;  /* 0x0000000200507825 */ /* 0x000fe200078e0274 */
[----:B------:R1:W-:Y:S04]  /*15e30*/  STL [R1+0x1b0], R49 ;  /* 0x0001b03101007387 */ /* 0x0003e80000100800 */
[----:B------:R3:W-:Y:S04]  /*15e40*/  STL [R1+0x1b4], R45 ;  /* 0x0001b42d01007387 */ /* 0x0007e80000100800 */
[----:B------:R0:W4:Y:S01]  /*15e50*/  LDG.E.U16 R9, [R80.64] ;  /* 0x0000000450097981 */ /* 0x000122000c1e1500 */
[----:B-1----:R-:W-:-:S02]  /*15e60*/  FMUL R49, R84, R42 ;  /* 0x0000002a54317220 */ /* 0x002fc40000400000 */
[C---:B--2---:R-:W-:Y:S02]  /*15e70*/  FMUL R42, R84.reuse, R7 ;  /* 0x00000007542a7220 */ /* 0x044fe40000400000 */
[C---:B---3--:R-:W-:Y:S02]  /*15e80*/  FMUL R45, R84.reuse, R41 ;  /* 0x00000029542d7220 */ /* 0x048fe40000400000 */
[----:B------:R-:W-:Y:S01]  /*15e90*/  FMUL R41, R84, R6 ;  /* 0x0000000654297220 */ /* 0x000fe20000400000 */
[----:B------:R-:W-:Y:S01]  /*15ea0*/  STL [R1+0x1c0], R49 ;  /* 0x0001c03101007387 */ /* 0x000fe20000100800 */
[----:B0-----:R-:W-:-:S04]  /*15eb0*/  IMAD.WIDE R80, R0, 0x2, R114 ;  /* 0x0000000200507825 */ /* 0x001fc800078e0272 */
[C---:B------:R-:W-:Y:S01]  /*15ec0*/  FMUL R7, R84.reuse, R108 ;  /* 0x0000006c54077220 */ /* 0x040fe20000400000 */
[----:B------:R-:W-:Y:S01]  /*15ed0*/  STL [R1+0x1c4], R45 ;  /* 0x0001c42d01007387 */ /* 0x000fe20000100800 */
[----:B------:R-:W-:-:S03]  /*15ee0*/  FMUL R6, R84, R109 ;  /* 0x0000006d54067220 */ /* 0x000fc60000400000 */
[----:B------:R-:W-:Y:S01]  /*15ef0*/  STL [R1+0x1e0], R42 ;  /* 0x0001e02a01007387 */ /* 0x000fe20000100800 */
[----:B------:R-:W-:-:S03]  /*15f00*/  FFMA R3, R82, R3, R85 ;  /* 0x0000000352037223 */ /* 0x000fc60000000055 */
[----:B------:R0:W-:Y:S04]  /*15f10*/  STL [R1+0x1e4], R41 ;  /* 0x0001e42901007387 */ /* 0x0001e80000100800 */
[----:B------:R1:W2:Y:S04]  /*15f20*/  LDG.E.U16 R125, [R80.64] ;  /* 0x00000004507d7981 */ /* 0x0002a8000c1e1500 */
[----:B------:R-:W-:Y:S04]  /*15f30*/  STL [R1+0x200], R7 ;  /* 0x0002000701007387 */ /* 0x000fe80000100800 */
[----:B------:R3:W-:Y:S01]  /*15f40*/  STL [R1+0x204], R6 ;  /* 0x0002040601007387 */ /* 0x0007e20000100800 */
[----:B-1----:R-:W-:-:S03]  /*15f50*/  IMAD.WIDE R80, R0, 0x2, R88 ;  /* 0x0000000200507825 */ /* 0x002fc600078e0258 */
[----:B------:R-:W2:Y:S04]  /*15f60*/  LDL.LU R83, [R1+0x60c] ;  /* 0x00060c0001537983 */ /* 0x000ea80000300800 */
[----:B0-----:R-:W2:Y:S04]  /*15f70*/  LDL.LU R41, [R1+0x610] ;  /* 0x0006100001297983 */ /* 0x001ea80000300800 */
[----:B------:R-:W2:Y:S04]  /*15f80*/  LDL.LU R42, [R1+0x604] ;  /* 0x00060400012a7983 */ /* 0x000ea80000300800 */
[----:B------:R0:W-:Y:S04]  /*15f90*/  STL [R1+0x6e4], R3 ;  /* 0x0006e40301007387 */ /* 0x0001e80000100800 */
[----:B------:R1:W2:Y:S04]  /*15fa0*/  LDG.E.U16 R124, [R80.64] ;  /* 0x00000004507c7981 */ /* 0x0002a8000c1e1500 */
[----:B------:R-:W2:Y:S04]  /*15fb0*/  LDL.LU R49, [R1+0x608] ;  /* 0x0006080001317983 */ /* 0x000ea80000300800 */
[----:B------:R-:W2:Y:S01]  /*15fc0*/  LDL.LU R45, [R1+0x5fc] ;  /* 0x0005fc00012d7983 */ /* 0x000ea20000300800 */
[----:B-1----:R-:W-:-:S03]  /*15fd0*/  IMAD.WIDE R80, R0, 0x2, R4 ;  /* 0x0000000200507825 */ /* 0x002fc600078e0204 */
[----:B------:R-:W2:Y:S04]  /*15fe0*/  LDL.LU R5, [R1+0x600] ;  /* 0x0006000001057983 */ /* 0x000ea80000300800 */
[----:B---3--:R-:W3:Y:S04]  /*15ff0*/  LDL.LU R6, [R1+0x5f4] ;  /* 0x0005f40001067983 */ /* 0x008ee80000300800 */
[----:B0-----:R-:W3:Y:S04]  /*16000*/  LDL.LU R3, [R1+0x5f8] ;  /* 0x0005f80001037983 */ /* 0x001ee80000300800 */
[----:B------:R-:W2:Y:S04]  /*16010*/  LDL.LU R112, [R1+0x498] ;  /* 0x0004980001707983 */ /* 0x000ea80000300800 */
[----:B------:R4:W2:Y:S04]  /*16020*/  LDG.E.U16 R115, [R80.64] ;  /* 0x0000000450737981 */ /* 0x0008a8000c1e1500 */
[----:B------:R-:W2:Y:S04]  /*16030*/  LDL.LU R109, [R1+0x49c] ;  /* 0x00049c00016d7983 */ /* 0x000ea80000300800 */
[----:B------:R-:W2:Y:S01]  /*16040*/  LDL.LU R108, [R1+0x3f8] ;  /* 0x0003f800016c7983 */ /* 0x000ea20000300800 */
[----:B----4-:R-:W-:-:S03]  /*16050*/  IMAD.WIDE R80, R0, 0x2, R86 ;  /* 0x0000000200507825 */ /* 0x010fc600078e0256 */
        /* <DEDUP_REMOVED lines=14> */
[----:B------:R2:W4:Y:S04]  /*16140*/  LDG.E.U16 R114, [R80.64] ;  /* 0x0000000450727981 */ /* 0x000528000c1e1500 */
[----:B------:R-:W4:Y:S04]  /*16150*/  LDL.LU R88, [R1+0x5bc] ;  /* 0x0005bc0001587983 */ /* 0x000f280000300800 */
[----:B------:R-:W4:Y:S04]  /*16160*/  LDL.LU R89, [R1+0x5b8] ;  /* 0x0005b80001597983 */ /* 0x000f280000300800 */
[----:B------:R-:W4:Y:S04]  /*16170*/  LDL.LU R90, [R1+0x5b4] ;  /* 0x0005b400015a7983 */ /* 0x000f280000300800 */
[----:B------:R-:W4:Y:S04]  /*16180*/  LDL.LU R91, [R1+0x5b0] ;  /* 0x0005b000015b7983 */ /* 0x000f280000300800 */
[----:B------:R-:W-:Y:S01]  /*16190*/  STL [R1+0x92c], R0 ;  /* 0x00092c0001007387 */ /* 0x000fe20000100800 */
[----:B--2---:R-:W-:-:S05]  /*161a0*/  FMUL R81, R82, R108 ;  /* 0x0000006c52517220 */ /* 0x004fca0000400000 */
[----:B------:R0:W-:Y:S01]  /*161b0*/  STL [R1+0x1c8], R81 ;  /* 0x0001c85101007387 */ /* 0x0001e20000100800 */
[----:B---3--:R-:W-:Y:S01]  /*161c0*/  F2FP.PACK_AB R108, R6, R3 ;  /* 0x00000003066c723e */ /* 0x008fe200000000ff */
[C---:B----4-:R-:W-:Y:S02]  /*161d0*/  FMUL R86, R82.reuse, R86 ;  /* 0x0000005652567220 */ /* 0x050fe40000400000 */
[----:B------:R-:W-:-:S03]  /*161e0*/  FMUL R80, R82, R85 ;  /* 0x0000005552507220 */ /* 0x000fc60000400000 */
[----:B------:R-:W-:Y:S01]  /*161f0*/  STL [R1+0x1cc], R86 ;  /* 0x0001cc5601007387 */ /* 0x000fe20000100800 */
[----:B0-----:R-:W-:-:S03]  /*16200*/  FMUL R81, R82, R84 ;  /* 0x0000005452517220 */ /* 0x001fc60000400000 */
[----:B------:R0:W-:Y:S01]  /*16210*/  STL [R1+0x1e8], R80 ;  /* 0x0001e85001007387 */ /* 0x0001e20000100800 */
[----:B------:R-:W-:-:S03]  /*16220*/  FMUL R84, R82, R110 ;  /* 0x0000006e52547220 */ /* 0x000fc60000400000 */
[----:B------:R-:W-:Y:S01]  /*16230*/  STL [R1+0x1ec], R81 ;  /* 0x0001ec5101007387 */ /* 0x000fe20000100800 */
[----:B0-----:R-:W-:-:S03]  /*16240*/  FMUL R80, R82, R111 ;  /* 0x0000006f52507220 */ /* 0x001fc60000400000 */
[----:B------:R-:W-:Y:S04]  /*16250*/  STL [R1+0x208], R84 ;  /* 0x0002085401007387 */ /* 0x000fe80000100800 */
[----:B------:R0:W-:Y:S04]  /*16260*/  STL [R1+0x20c], R80 ;  /* 0x00020c5001007387 */ /* 0x0001e80000100800 */
[----:B------:R-:W1:Y:S01]  /*16270*/  LDS R81, [R43.X4+0x40d00] ;  /* 0x040d00002b517984 */ /* 0x000e620000004800 */
[----:B0-----:R-:W-:-:S03]  /*16280*/  FADD R80, -R100, R101 ;  /* 0x0000006564507221 */ /* 0x001fc60000000100 */
[----:B------:R-:W2:Y:S04]  /*16290*/  LDL.LU R101, [R1+0xc68] ;  /* 0x000c680001657983 */ /* 0x000ea80000300800 */
[----:B------:R-:W3:Y:S04]  /*162a0*/  LDL.LU R100, [R1+0xc64] ;  /* 0x000c640001647983 */ /* 0x000ee80000300800 */
[----:B------:R-:W1:Y:S01]  /*162b0*/  LDL.LU R3, [R1+0x6e8] ;  /* 0x0006e80001037983 */ /* 0x000e620000300800 */
[----:B------:R-:W-:-:S06]  /*162c0*/  FMUL R80, R80, 1.4426950216293334961 ;  /* 0x3fb8aa3b50507820 */ /* 0x000fcc0000400000 */
[----:B------:R-:W1:Y:S01]  /*162d0*/  MUFU.EX2 R80, R80 ;  /* 0x0000005000507308 */ /* 0x000e620000000800 */
[----:B------:R-:W-:Y:S01]  /*162e0*/  FMUL R0, R82, R109 ;  /* 0x0000006d52007220 */ /* 0x000fe20000400000 */
[----:B------:R-:W-:Y:S02]  /*162f0*/  F2FP.PACK_AB R110, R42, R49 ;  /* 0x000000312a6e723e */ /* 0x000fe400000000ff */
[----:B------:R-:W-:Y:S01]  /*16300*/  F2FP.PACK_AB R109, R45, R5 ;  /* 0x000000052d6d723e */ /* 0x000fe200000000ff */
[----:B------:R-:W4:Y:S01]  /*16310*/  LDL.LU R42, [R1+0x664] ;  /* 0x00066400012a7983 */ /* 0x000f220000300800 */
[----:B------:R-:W-:-:S03]  /*16320*/  F2FP.PACK_AB R97, R97, R87 ;  /* 0x000000576161723e */ /* 0x000fc600000000ff */
[----:B------:R-:W4:Y:S04]  /*16330*/  LDL R45, [R1+0x414] ;  /* 0x00041400012d7983 */ /* 0x000f280000100800 */
[----:B------:R-:W2:Y:S01]  /*16340*/  LDL.LU R5, [R1+0x5ac] ;  /* 0x0005ac0001057983 */ /* 0x000ea20000300800 */
[----:B------:R-:W-:-:S03]  /*16350*/  F2FP.PACK_AB R96, R96, R88 ;  /* 0x000000586060723e */ /* 0x000fc600000000ff */
[----:B------:R-:W2:Y:S01]  /*16360*/  LDL.LU R49, [R1+0x4d0] ;  /* 0x0004d00001317983 */ /* 0x000ea20000300800 */
[----:B------:R-:W-:-:S03]  /*16370*/  F2FP.PACK_AB R95, R95, R89 ;  /* 0x000000595f5f723e */ /* 0x000fc600000000ff */
[----:B------:R-:W2:Y:S01]  /*16380*/  LDL.LU R87, [R1+0x4d4] ;  /* 0x0004d40001577983 */ /* 0x000ea20000300800 */
[----:B------:R-:W-:-:S03]  /*16390*/  F2FP.PACK_AB R94, R94, R90 ;  /* 0x0000005a5e5e723e */ /* 0x000fc600000000ff */
[----:B------:R-:W2:Y:S01]  /*163a0*/  LDL.LU R88, [R1+0x4c0] ;  /* 0x0004c00001587983 */ /* 0x000ea20000300800 */
[----:B------:R-:W-:Y:S01]  /*163b0*/  F2FP.PACK_AB R93, R93, R91 ;  /* 0x0000005b5d5d723e */ /* 0x000fe200000000ff */
[----:B-1----:R-:W-:-:S05]  /*163c0*/  FFMA R3, R80, R3, R81 ;  /* 0x0000000350037223 */ /* 0x002fca0000000051 */
[----:B------:R0:W-:Y:S04]  /*163d0*/  STL [R1+0x6e8], R3 ;  /* 0x0006e80301007387 */ /* 0x0001e80000100800 */
[----:B------:R-:W4:Y:S04]  /*163e0*/  LDL.LU R89, [R1+0x4c4] ;  /* 0x0004c40001597983 */ /* 0x000f280000300800 */
[----:B------:R-:W4:Y:S04]  /*163f0*/  LDL.LU R90, [R1+0x4b0] ;  /* 0x0004b000015a7983 */ /* 0x000f280000300800 */
[----:B------:R-:W4:Y:S01]  /*16400*/  LDL.LU R91, [R1+0x4b4] ;  /* 0x0004b400015b7983 */ /* 0x000f220000300800 */
[----:B------:R-:W-:-:S03]  /*16410*/  F2FP.PACK_AB R107, R107, R7 ;  /* 0x000000076b6b723e */ /* 0x000fc600000000ff */
[----:B------:R-:W4:Y:S01]  /*16420*/  LDL.LU R81, [R1+0x4a4] ;  /* 0x0004a40001517983 */ /* 0x000f220000300800 */
[----:B------:R-:W-:-:S03]  /*16430*/  F2FP.PACK_AB R106, R106, R116 ;  /* 0x000000746a6a723e */ /* 0x000fc600000000ff */
[----:B------:R-:W4:Y:S01]  /*16440*/  LDL.LU R6, [R1+0x5a8] ;  /* 0x0005a80001067983 */ /* 0x000f220000300800 */
[----:B------:R-:W-:-:S03]  /*16450*/  F2FP.PACK_AB R105, R105, R4 ;  /* 0x000000046969723e */ /* 0x000fc600000000ff */
[----:B------:R-:W4:Y:S01]  /*16460*/  LDL.LU R7, [R1+0x5a0] ;  /* 0x0005a00001077983 */ /* 0x000f220000300800 */
[----:B------:R-:W-:-:S03]  /*16470*/  F2FP.PACK_AB R104, R104, R119 ;  /* 0x000000776868723e */ /* 0x000fc600000000ff */
[----:B------:R-:W4:Y:S04]  /*16480*/  LDL.LU R116, [R1+0x59c] ;  /* 0x00059c0001747983 */ /* 0x000f280000300800 */
[----:B------:R-:W4:Y:S01]  /*16490*/  LDL.LU R4, [R1+0x598] ;  /* 0x0005980001047983 */ /* 0x000f220000300800 */
[----:B------:R-:W-:-:S03]  /*164a0*/  F2FP.PACK_AB R111, R83, R41 ;  /* 0x00000029536f723e */ /* 0x000fc600000000ff */
[----:B------:R-:W4:Y:S01]  /*164b0*/  LDL.LU R119, [R1+0x668] ;  /* 0x0006680001777983 */ /* 0x000f220000300800 */
[----:B------:R-:W-:-:S03]  /*164c0*/  F2FP.PACK_AB R98, R98, R117 ;  /* 0x000000756262723e */ /* 0x000fc600000000ff */
[----:B0-----:R-:W4:Y:S01]  /*164d0*/  LDL R3, [R1+0x410] ;  /* 0x0004100001037983 */ /* 0x001f220000100800 */
[----:B------:R-:W-:-:S03]  /*164e0*/  F2FP.PACK_AB R103, R103, R118 ;  /* 0x000000766767723e */ /* 0x000fc600000000ff */
[----:B------:R-:W4:Y:S04]  /*164f0*/  LDL.LU R85, [R1+0x58c] ;  /* 0x00058c0001557983 */ /* 0x000f280000300800 */
[----:B------:R-:W4:Y:S01]  /*16500*/  LDL.LU R86, [R1+0x590] ;  /* 0x0005900001567983 */ /* 0x000f220000300800 */
[----:B------:R-:W-:-:S03]  /*16510*/  F2FP.PACK_AB R102, R102, R123 ;  /* 0x0000007b6666723e */ /* 0x000fc600000000ff */
[----:B------:R-:W4:Y:S04]  /*16520*/  LDL.LU R41, [R1+0x484] ;  /* 0x0004840001297983 */ /* 0x000f280000300800 */
[----:B------:R-:W4:Y:S01]  /*16530*/  LDL.LU R117, [R1+0x588] ;  /* 0x0005880001757983 */ /* 0x000f220000300800 */
[----:B--2---:R-:W-:-:S03]  /*16540*/  F2FP.PACK_AB R101, R101, R122 ;  /* 0x0000007a6565723e */ /* 0x004fc600000000ff */
[----:B------:R-:W2:Y:S01]  /*16550*/  LDL.LU R118, [R1+0x580] ;  /* 0x0005800001767983 */ /* 0x000ea20000300800 */
[----:B------:R-:W-:-:S03]  /*16560*/  FMUL R49, R80, R49 ;  /* 0x0000003150317220 */ /* 0x000fc60000400000 */
[----:B------:R-:W2:Y:S01]  /*16570*/  LDL.LU R84, [R1+0x584] ;  /* 0x0005840001547983 */ /* 0x000ea20000300800 */
[----:B---3--:R-:W-:-:S03]  /*16580*/  F2FP.PACK_AB R100, R100, R120 ;  /* 0x000000786464723e */ /* 0x008fc600000000ff */
[----:B------:R-:W3:Y:S01]  /*16590*/  LDL.LU R123, [R1+0x578] ;  /* 0x00057800017b7983 */ /* 0x000ee20000300800 */
[----:B------:R-:W-:Y:S01]  /*165a0*/  F2FP.PACK_AB R99, R99, R121 ;  /* 0x000000796363723e */ /* 0x000fe200000000ff */
[----:B------:R-:W-:Y:S02]  /*165b0*/  FMUL R87, R80, R87 ;  /* 0x0000005750577220 */ /* 0x000fe40000400000 */
[----:B------:R-:W3:Y:S01]  /*165c0*/  LDL.LU R83, [R1+0x57c] ;  /* 0x00057c0001537983 */ /* 0x000ee20000300800 */
[----:B------:R-:W-:-:S03]  /*165d0*/  F2FP.PACK_AB R92, R92, R113 ;  /* 0x000000715c5c723e */ /* 0x000fc600000000ff */
[----:B------:R-:W2:Y:S01]  /*165e0*/  LDL.LU R122, [R1+0x570] ;  /* 0x00057000017a7983 */ /* 0x000ea20000300800 */
[----:B------:R-:W-:-:S03]  /*165f0*/  FMUL R88, R80, R88 ;  /* 0x0000005850587220 */ /* 0x000fc60000400000 */
[----:B------:R-:W2:Y:S04]  /*16600*/  LDL.LU R120, [R1+0x564] ;  /* 0x0005640001787983 */ /* 0x000ea80000300800 */
[----:B------:R-:W2:Y:S04]  /*16610*/  LDL.LU R121, [R1+0x48c] ;  /* 0x00048c0001797983 */ /* 0x000ea80000300800 */
[----:B------:R-:W2:Y:S04]  /*16620*/  LDL.LU R113, [R1+0x4a0] ;  /* 0x0004a00001717983 */ /* 0x000ea80000300800 */
[----:B------:R0:W-:Y:S04]  /*16630*/  STL [R1+0x230], R49 ;  /* 0x0002303101007387 */ /* 0x0001e80000100800 */
[----:B0-----:R-:W3:Y:S04]  /*16640*/  LDL.LU R49, [R1+0xc60] ;  /* 0x000c600001317983 */ /* 0x001ee80000300800 */
[----:B------:R0:W-:Y:S04]  /*16650*/  STL [R1+0x234], R87 ;  /* 0x0002345701007387 */ /* 0x0001e80000100800 */
[----:B0-----:R-:W3:Y:S04]  /*16660*/  LDL.LU R87, [R1+0xc5c] ;  /* 0x000c5c0001577983 */ /* 0x001ee80000300800 */
[----:B------:R0:W-:Y:S04]  /*16670*/  STL [R1+0x280], R88 ;  /* 0x0002805801007387 */ /* 0x0001e80000100800 */
[----:B0-----:R-:W3:Y:S01]  /*16680*/  LDL.LU R88, [R1+0xc58] ;  /* 0x000c580001587983 */ /* 0x001ee20000300800 */
[----:B----4-:R-:W-:-:S02]  /*16690*/  FMUL R89, R80, R89 ;  /* 0x0000005950597220 */ /* 0x010fc40000400000 */
[----:B------:R-:W-:-:S03]  /*166a0*/  FMUL R90, R80, R90 ;  /* 0x0000005a505a7220 */ /* 0x000fc60000400000 */
[----:B------:R0:W-:Y:S01]  /*166b0*/  STL [R1+0x284], R89 ;  /* 0x0002845901007387 */ /* 0x0001e20000100800 */
[----:B------:R-:W-:-:S03]  /*166c0*/  FMUL R91, R80, R91 ;  /* 0x0000005b505b7220 */ /* 0x000fc60000400000 */
[----:B0-----:R-:W4:Y:S04]  /*166d0*/  LDL.LU R89, [R1+0xc54] ;  /* 0x000c540001597983 */ /* 0x001f280000300800 */
[----:B------:R0:W-:Y:S04]  /*166e0*/  STL [R1+0x2a0], R90 ;  /* 0x0002a05a01007387 */ /* 0x0001e80000100800 */
[----:B0-----:R-:W4:Y:S04]  /*166f0*/  LDL.LU R90, [R1+0xc50] ;  /* 0x000c5000015a7983 */ /* 0x001f280000300800 */
[----:B------:R0:W-:Y:S04]  /*16700*/  STL [R1+0x2a4], R91 ;  /* 0x0002a45b01007387 */ /* 0x0001e80000100800 */
[----:B0-----:R-:W4:Y:S01]  /*16710*/  LDL.LU R91, [R1+0xc4c] ;  /* 0x000c4c00015b7983 */ /* 0x001f220000300800 */
[----:B------:R-:W-:-:S02]  /*16720*/  FMUL R81, R80, R81 ;  /* 0x0000005150517220 */ /* 0x000fc40000400000 */
[----:B--2---:R-:W-:Y:S02]  /*16730*/  FMUL R113, R80, R113 ;  /* 0x0000007150717220 */ /* 0x004fe40000400000 */
[----:B------:R-:W-:-:S03]  /*16740*/  FADD R80, -R45, R42 ;  /* 0x0000002a2d507221 */ /* 0x000fc60000000100 */
[----:B------:R-:W-:Y:S04]  /*16750*/  STL [R1+0x2c0], R113 ;  /* 0x0002c07101007387 */ /* 0x000fe80000100800 */
[----:B------:R0:W-:Y:S04]  /*16760*/  STL [R1+0x2c4], R81 ;  /* 0x0002c45101007387 */ /* 0x0001e80000100800 */
[----:B------:R-:W2:Y:S01]  /*16770*/  LDL.LU R45, [R1+0x6ec] ;  /* 0x0006ec00012d7983 */ /* 0x000ea20000300800 */
[----:B---3--:R-:W-:Y:S01]  /*16780*/  F2FP.PACK_AB R87, R87, R4 ;  /* 0x000000045757723e */ /* 0x008fe200000000ff */
[----:B0-----:R-:W-:-:S02]  /*16790*/  FADD R81, -R3, R119 ;  /* 0x0000007703517221 */ /* 0x001fc40000000100 */
[----:B------:R-:W-:Y:S01]  /*167a0*/  FMUL R112, R82, R112 ;  /* 0x0000007052707220 */ /* 0x000fe20000400000 */
[----:B------:R-:W-:Y:S01]  /*167b0*/  F2FP.PACK_AB R86, R85, R86 ;  /* 0x000000565556723e */ /* 0x000fe200000000ff */
[----:B------:R-:W2:Y:S01]  /*167c0*/  LDS R82, [R43.X4+0x40d80] ;  /* 0x040d80002b527984 */ /* 0x000ea20000004800 */
[----:B------:R-:W-:Y:S02]  /*167d0*/  F2FP.PACK_AB R88, R88, R116 ;  /* 0x000000745858723e */ /* 0x000fe400000000ff */
[----:B----4-:R-:W-:Y:S02]  /*167e0*/  F2FP.PACK_AB R89, R89, R7 ;  /* 0x000000075959723e */ /* 0x010fe400000000ff */
[----:B------:R-:W-:Y:S02]  /*167f0*/  F2FP.PACK_AB R90, R90, R6 ;  /* 0x000000065a5a723e */ /* 0x000fe400000000ff */
[----:B------:R-:W-:Y:S01]  /*16800*/  F2FP.PACK_AB R91, R91, R5 ;  /* 0x000000055b5b723e */ /* 0x000fe200000000ff */
[----:B------:R-:W-:Y:S01]  /*16810*/  FMUL R80, R80, 1.4426950216293334961 ;  /* 0x3fb8aa3b50507820 */ /* 0x000fe20000400000 */
[----:B------:R-:W3:Y:S04]  /*16820*/  LDL.LU R5, [R1+0x4d8] ;  /* 0x0004d80001057983 */ /* 0x000ee80000300800 */
[----:B------:R-:W4:Y:S04]  /*16830*/  LDL.LU R6, [R1+0x4dc] ;  /* 0x0004dc0001067983 */ /* 0x000f280000300800 */
[----:B------:R-:W4:Y:S04]  /*16840*/  LDL.LU R7, [R1+0x4c8] ;  /* 0x0004c80001077983 */ /* 0x000f280000300800 */
[----:B------:R-:W4:Y:S04]  /*16850*/  LDL.LU R116, [R1+0x4cc] ;  /* 0x0004cc0001747983 */ /* 0x000f280000300800 */
[----:B------:R-:W4:Y:S04]  /*16860*/  LDL.LU R4, [R1+0x4b8] ;  /* 0x0004b80001047983 */ /* 0x000f280000300800 */
[----:B------:R-:W4:Y:S04]  /*16870*/  LDL.LU R119, [R1+0x4bc] ;  /* 0x0004bc0001777983 */ /* 0x000f280000300800 */
[----:B------:R-:W4:Y:S04]  /*16880*/  LDL.LU R42, [R1+0x4a8] ;  /* 0x0004a800012a7983 */ /* 0x000f280000300800 */
[----:B------:R-:W4:Y:S01]  /*16890*/  LDL.LU R3, [R1+0x4ac] ;  /* 0x0004ac0001037983 */ /* 0x000f220000300800 */
[----:B------:R-:W2:Y:S01]  /*168a0*/  MUFU.EX2 R80, R80 ;  /* 0x0000005000507308 */ /* 0x000ea20000000800 */
[----:B------:R-:W-:Y:S01]  /*168b0*/  FMUL R81, R81, 1.4426950216293334961 ;  /* 0x3fb8aa3b51517820 */ /* 0x000fe20000400000 */
[----:B------:R-:W-:Y:S01]  /*168c0*/  F2FP.PACK_AB R85, R41, R117 ;  /* 0x000000752955723e */ /* 0x000fe200000000ff */
[----:B------:R-:W0:Y:S04]  /*168d0*/  LDS R113, [R43.X4+0x40e00] ;  /* 0x040e00002b717984 */ /* 0x000e280000004800 */
[----:B------:R-:W0:Y:S01]  /*168e0*/  LDL.LU R41, [R1+0x6f0] ;  /* 0x0006f00001297983 */ /* 0x000e220000300800 */
[----:B------:R1:W3:Y:S03]  /*168f0*/  MUFU.EX2 R117, R81 ;  /* 0x0000005100757308 */ /* 0x0002e60000000800 */
[----:B-1----:R-:W4:Y:S01]  /*16900*/  LDL.LU R81, [R1+0x56c] ;  /* 0x00056c0001517983 */ /* 0x002f220000300800 */
[----:B--2---:R-:W-:-:S05]  /*16910*/  FFMA R45, R80, R45, R82 ;  /* 0x0000002d502d7223 */ /* 0x004fca0000000052 */
[----:B------:R1:W-:Y:S04]  /*16920*/  STL [R1+0x6ec], R45 ;  /* 0x0006ec2d01007387 */ /* 0x0003e80000100800 */
[----:B-1----:R-:W2:Y:S04]  /*16930*/  LDL.LU R45, [R1+0xc48] ;  /* 0x000c4800012d7983 */ /* 0x002ea80000300800 */
[----:B------:R-:W2:Y:S01]  /*16940*/  LDL.LU R82, [R1+0x574] ;  /* 0x0005740001527983 */ /* 0x000ea20000300800 */
[C---:B---3--:R-:W-:Y:S02]  /*16950*/  FMUL R5, R80.reuse, R5 ;  /* 0x0000000550057220 */ /* 0x048fe40000400000 */
[----:B----4-:R-:W-:-:S03]  /*16960*/  FMUL R6, R80, R6 ;  /* 0x0000000650067220 */ /* 0x010fc60000400000 */
[----:B------:R1:W-:Y:S01]  /*16970*/  STL [R1+0x238], R5 ;  /* 0x0002380501007387 */ /* 0x0003e20000100800 */
[C---:B------:R-:W-:Y:S02]  /*16980*/  FMUL R7, R80.reuse, R7 ;  /* 0x0000000750077220 */ /* 0x040fe40000400000 */
[C---:B------:R-:W-:Y:S01]  /*16990*/  FMUL R116, R80.reuse, R116 ;  /* 0x0000007450747220 */ /* 0x040fe20000400000 */
[----:B-1----:R-:W3:Y:S01]  /*169a0*/  LDL.LU R5, [R1+0xc44] ;  /* 0x000c440001057983 */ /* 0x002ee20000300800 */
[----:B------:R-:W-:-:S03]  /*169b0*/  FMUL R4, R80, R4 ;  /* 0x0000000450047220 */ /* 0x000fc60000400000 */
[----:B------:R1:W-:Y:S01]  /*169c0*/  STL [R1+0x23c], R6 ;  /* 0x00023c0601007387 */ /* 0x0003e20000100800 */
[C---:B------:R-:W-:Y:S02]  /*169d0*/  FMUL R119, R80.reuse, R119 ;  /* 0x0000007750777220 */ /* 0x040fe40000400000 */
[C---:B------:R-:W-:Y:S01]  /*169e0*/  FMUL R42, R80.reuse, R42 ;  /* 0x0000002a502a7220 */ /* 0x040fe20000400000 */
[----:B-1----:R-:W4:Y:S04]  /*169f0*/  LDL.LU R6, [R1+0xc40] ;  /* 0x000c400001067983 */ /* 0x002f280000300800 */
[----:B------:R-:W-:Y:S04]  /*16a00*/  STL [R1+0x484], R117 ;  /* 0x0004847501007387 */ /* 0x000fe80000100800 */
[----:B------:R1:W-:Y:S01]  /*16a10*/  STL [R1+0x288], R7 ;  /* 0x0002880701007387 */ /* 0x0003e20000100800 */
[----:B------:R-:W-:-:S03]  /*16a20*/  FMUL R3, R80, R3 ;  /* 0x0000000350037220 */ /* 0x000fc60000400000 */
[----:B-1----:R-:W3:Y:S04]  /*16a30*/  LDL.LU R7, [R1+0xc3c] ;  /* 0x000c3c0001077983 */ /* 0x002ee80000300800 */
[----:B------:R1:W-:Y:S04]  /*16a40*/  STL [R1+0x28c], R116 ;  /* 0x00028c7401007387 */ /* 0x0003e80000100800 */
[----:B-1----:R-:W3:Y:S04]  /*16a50*/  LDL.LU R116, [R1+0xc38] ;  /* 0x000c380001747983 */ /* 0x002ee80000300800 */
[----:B------:R1:W-:Y:S04]  /*16a60*/  STL [R1+0x2a8], R4 ;  /* 0x0002a80401007387 */ /* 0x0003e80000100800 */
[----:B-1----:R-:W3:Y:S04]  /*16a70*/  LDL.LU R4, [R1+0xc34] ;  /* 0x000c340001047983 */ /* 0x002ee80000300800 */
[----:B------:R1:W-:Y:S04]  /*16a80*/  STL [R1+0x2ac], R119 ;  /* 0x0002ac7701007387 */ /* 0x0003e80000100800 */
[----:B-1----:R-:W3:Y:S04]  /*16a90*/  LDL.LU R119, [R1+0xc30] ;  /* 0x000c300001777983 */ /* 0x002ee80000300800 */
[----:B------:R1:W-:Y:S04]  /*16aa0*/  STL [R1+0x2c8], R42 ;  /* 0x0002c82a01007387 */ /* 0x0003e80000100800 */
[----:B------:R-:W3:Y:S01]  /*16ab0*/  LDL.LU R80, [R1+0x560] ;  /* 0x0005600001507983 */ /* 0x000ee20000300800 */
[----:B------:R-:W-:-:S02]  /*16ac0*/  F2FP.PACK_AB R84, R118, R84 ;  /* 0x000000547654723e */ /* 0x000fc400000000ff */
[----:B------:R-:W-:Y:S01]  /*16ad0*/  F2FP.PACK_AB R83, R123, R83 ;  /* 0x000000537b53723e */ /* 0x000fe200000000ff */
[----:B------:R-:W4:Y:S01]  /*16ae0*/  LDL.LU R118, [R1+0xc2c] ;  /* 0x000c2c0001767983 */ /* 0x000f220000300800 */
[----:B--2---:R-:W-:Y:S02]  /*16af0*/  F2FP.PACK_AB R82, R122, R82 ;  /* 0x000000527a52723e */ /* 0x004fe400000000ff */
[----:B------:R-:W-:Y:S01]  /*16b00*/  F2FP.PACK_AB R81, R120, R81 ;  /* 0x000000517851723e */ /* 0x000fe200000000ff */
[----:B------:R-:W2:Y:S04]  /*16b10*/  LDL.LU R123, [R1+0xc28] ;  /* 0x000c2800017b7983 */ /* 0x000ea80000300800 */
[----:B------:R-:W2:Y:S04]  /*16b20*/  LDL.LU R122, [R1+0xc24] ;  /* 0x000c2400017a7983 */ /* 0x000ea80000300800 */
[----:B------:R-:W2:Y:S01]  /*16b30*/  LDL.LU R120, [R1+0xc20] ;  /* 0x000c200001787983 */ /* 0x000ea20000300800 */
[----:B0-----:R-:W-:-:S03]  /*16b40*/  FFMA R41, R117, R41, R113 ;  /* 0x0000002975297223 */ /* 0x001fc60000000071 */
[----:B-1----:R-:W0:Y:S01]  /*16b50*/  S2R R42, SR_TID.X ;  /* 0x00000000002a7919 */ /* 0x002e220000002100 */
[----:B------:R-:W-:Y:S02]  /*16b60*/  SHF.R.U32.HI R8, RZ, 0x2, R8 ;  /* 0x00000002ff087819 */ /* 0x000fe40000011608 */
[----:B0-----:R-:W-:-:S04]  /*16b70*/  LOP3.LUT R42, R42, 0x1ff, RZ, 0xc0, !PT ;  /* 0x000001ff2a2a7812 */ /* 0x001fc800078ec0ff */
[----:B------:R-:W-:-:S04]  /*16b80*/  SHF.L.U32 R42, R42, 0x1, RZ ;  /* 0x000000012a2a7819 */ /* 0x000fc800000006ff */
[----:B------:R-:W-:Y:S02]  /*16b90*/  LOP3.LUT R8, R42, 0x30, R8, 0x78, !PT ;  /* 0x000000302a087812 */ /* 0x000fe400078e7808 */
[----:B------:R-:W-:Y:S01]  /*16ba0*/  LDS R42, [R43.X4+0x40f00] ;  /* 0x040f00002b2a7984 */ /* 0x000fe20000004800 */
[----:B---3--:R-:W-:-:S03]  /*16bb0*/  F2FP.PACK_AB R80, R121, R80 ;  /* 0x000000507950723e */ /* 0x008fc600000000ff */
[----:B------:R-:W3:Y:S04]  /*16bc0*/  LDL.LU R121, [R1+0xc1c] ;  /* 0x000c1c0001797983 */ /* 0x000ee80000300800 */
[----:B------:R-:W4:Y:S04]  /*16bd0*/  LDL.LU R117, [R1+0xc18] ;  /* 0x000c180001757983 */ /* 0x000f280000300800 */
[----:B------:R-:W-:Y:S04]  /*16be0*/  STL [R1+0x6f0], R41 ;  /* 0x0006f02901007387 */ /* 0x000fe80000100800 */
[----:B------:R-:W0:Y:S04]  /*16bf0*/  LDS R41, [R43.X4+0x40e80] ;  /* 0x040e80002b297984 */ /* 0x000e280000004800 */
[----:B0-----:R-:W-:Y:S04]  /*16c00*/  STL [R1+0x564], R41 ;  /* 0x0005642901007387 */ /* 0x001fe80000100800 */
[----:B------:R-:W0:Y:S04]  /*16c10*/  LDS R41, [R43.X4+0x40f80] ;  /* 0x040f80002b297984 */ /* 0x000e280000004800 */
[----:B------:R-:W-:Y:S06]  /*16c20*/  BAR.SYNC.DEFER_BLOCKING 0x0 ;  /* 0x0000000000007b1d */ /* 0x000fec0000010000 */
[----:B------:R-:W-:Y:S04]  /*16c30*/  STL [R1+0x560], R42 ;  /* 0x0005602a01007387 */ /* 0x000fe80000100800 */
[----:B------:R-:W-:Y:S04]  /*16c40*/  STS.U16 [R8+0x40000], R40 ;  /* 0x0400002808007388 */ /* 0x000fe80000000400 */
[----:B------:R-:W-:Y:S04]  /*16c50*/  STS.U16 [R8+0x40400], R39 ;  /* 0x0404002708007388 */ /* 0x000fe80000000400 */
[----:B------:R-:W-:Y:S04]  /*16c60*/  STS.U16 [R8+0x40800], R38 ;  /* 0x0408002608007388 */ /* 0x000fe80000000400 */
[----:B------:R-:W-:Y:S04]  /*16c70*/  STS.U16 [R8+0x40c00], R37 ;  /* 0x040c002508007388 */ /* 0x000fe80000000400 */
[----:B------:R-:W-:Y:S04]  /*16c80*/  STS.U16 [R8+0x41000], R36 ;  /* 0x0410002408007388 */ /* 0x000fe80000000400 */
[----:B------:R-:W-:Y:S04]  /*16c90*/  STS.U16 [R8+0x41400], R31 ;  /* 0x0414001f08007388 */ /* 0x000fe80000000400 */
[----:B------:R-:W-:Y:S04]  /*16ca0*/  STS.U16 [R8+0x41800], R30 ;  /* 0x0418001e08007388 */ /* 0x000fe80000000400 */
[----:B0-----:R-:W-:Y:S04]  /*16cb0*/  STL [R1+0x48c], R41 ;  /* 0x00048c2901007387 */ /* 0x001fe80000100800 */
[----:B------:R0:W-:Y:S04]  /*16cc0*/  STS.U16 [R8+0x41c00], R14 ;  /* 0x041c000e08007388 */ /* 0x0001e80000000400 */
[----:B0-----:R-:W4:Y:S04]  /*16cd0*/  LDL R14, [R1+0x400] ;  /* 0x00040000010e7983 */ /* 0x001f280000100800 */
        /* <DEDUP_REMOVED lines=24> */
[----:B0-----:R-:W4:Y:S04]  /*16e60*/  LDL.LU R8, [R1] ;  /* 0x0000000001087983 */ /* 0x001f280000300800 */
[----:B------:R-:W4:Y:S01]  /*16e70*/  LDL.LU R9, [R1+0x4] ;  /* 0x0000040001097983 */ /* 0x000f220000300800 */
[----:B--2---:R-:W-:Y:S01]  /*16e80*/  MOV R11, R120 ;  /* 0x00000078000b7202 */ /* 0x004fe20000000f00 */
[----:B---3--:R-:W-:-:S02]  /*16e90*/  IMAD.MOV.U32 R10, RZ, RZ, R121 ;  /* 0x000000ffff0a7224 */ /* 0x008fc400078e0079 */
[----:B------:R-:W2:Y:S04]  /*16ea0*/  LDL.LU R121, [R1+0xc14] ;  /* 0x000c140001797983 */ /* 0x000ea80000300800 */
[----:B------:R-:W2:Y:S04]  /*16eb0*/  LDL.LU R120, [R1+0xc10] ;  /* 0x000c100001787983 */ /* 0x000ea80000300800 */
[----:B------:R-:W0:Y:S04]  /*16ec0*/  S2R R12, SR_TID.X ;  /* 0x00000000000c7919 */ /* 0x000e280000002100 */
[----:B------:R-:W1:Y:S01]  /*16ed0*/  S2R R15, SR_TID.X ;  /* 0x00000000000f7919 */ /* 0x000e620000002100 */
[----:B0-----:R-:W-:Y:S01]  /*16ee0*/  SHF.L.U32 R113, R12, 0x6, RZ ;  /* 0x000000060c717819 */ /* 0x001fe200000006ff */
[----:B-1----:R-:W-:-:S03]  /*16ef0*/  IMAD.SHL.U32 R19, R15, 0x8, RZ ;  /* 0x000000080f137824 */ /* 0x002fc600078e00ff */
[----:B------:R-:W-:-:S04]  /*16f00*/  LOP3.LUT R113, R113, 0x3c0, RZ, 0xc0, !PT ;  /* 0x000003c071717812 */ /* 0x000fc800078ec0ff */
[--C-:B------:R-:W-:Y:S01]  /*16f10*/  LOP3.LUT R113, R113, 0x30, R19.reuse, 0xf8, !PT ;  /* 0x0000003071717812 */ /* 0x100fe200078ef813 */
[C---:B------:R-:W-:Y:S01]  /*16f20*/  IMAD.SHL.U32 R13, R12.reuse, 0x2, RZ ;  /* 0x000000020c0d7824 */ /* 0x040fe200078e00ff */
[C---:B------:R-:W-:Y:S02]  /*16f30*/  LOP3.LUT R15, R12.reuse, 0x1e0, RZ, 0xc0, !PT ;  /* 0x000001e00c0f7812 */ /* 0x040fe400078ec0ff */
[----:B------:R-:W-:Y:S02]  /*16f40*/  LOP3.LUT R113, R113, 0x10, R12, 0x78, !PT ;  /* 0x0000001071717812 */ /* 0x000fe400078e780c */
[----:B------:R-:W-:Y:S02]  /*16f50*/  LOP3.LUT R12, R12, 0x7, RZ, 0xc0, !PT ;  /* 0x000000070c0c7812 */ /* 0x000fe400078ec0ff */
[----:B------:R-:W-:Y:S02]  /*16f60*/  LOP3.LUT R13, R13, 0x30, R19, 0x48, !PT ;  /* 0x000000300d0d7812 */ /* 0x000fe400078e4813 */
[----:B------:R-:W-:-:S05]  /*16f70*/  LEA R12, R12, R15, 0x2 ;  /* 0x0000000f0c0c7211 */ /* 0x000fca00078e10ff */
[----:B------:R-:W-:Y:S01]  /*16f80*/  IMAD.U32 R12, R12, 0x10, R13 ;  /* 0x000000100c0c7824 */ /* 0x000fe200078e000d */
[----:B----4-:R-:W-:Y:S04]  /*16f90*/  STS [R14+0x48000], R111 ;  /* 0x0480006f0e007388 */ /* 0x010fe80000000800 */
[----:B------:R-:W-:Y:S04]  /*16fa0*/  STS [R14+0x48200], R110 ;  /* 0x0482006e0e007388 */ /* 0x000fe80000000800 */
        /* <DEDUP_REMOVED lines=30> */
[----:B------:R-:W-:Y:S06]  /*17190*/  BAR.SYNC.DEFER_BLOCKING 0x0 ;  /* 0x0000000000007b1d */ /* 0x000fec0000010000 */
[----:B------:R-:W-:Y:S04]  /*171a0*/  LDSM.16.M88.4 R80, [R113+0x48000] ;  /* 0x048000007150783b */ /* 0x000fe80000000200 */
[----:B------:R-:W0:Y:S04]  /*171b0*/  LDSM.16.M88.4 R84, [R12+0x40000] ;  /* 0x040000000c54783b */ /* 0x000e280000000200 */
[----:B------:R-:W1:Y:S04]  /*171c0*/  LDSM.16.M88.4 R88, [R12+0x42000] ;  /* 0x042000000c58783b */ /* 0x000e680000000200 */
[----:B------:R-:W3:Y:S04]  /*171d0*/  LDSM.16.M88.4 R92, [R12+0x44000] ;  /* 0x044000000c5c783b */ /* 0x000ee80000000200 */
[----:B------:R0:W4:Y:S04]  /*171e0*/  LDSM.16.M88.4 R96, [R12+0x46000] ;  /* 0x046000000c60783b */ /* 0x0001280000000200 */
[----:B------:R-:W2:Y:S04]  /*171f0*/  LDSM.16.M88.4 R100, [R113+0x48400] ;  /* 0x048400007164783b */ /* 0x000ea80000000200 */
[----:B------:R-:W4:Y:S04]  /*17200*/  LDSM.16.M88.4 R104, [R113+0x48800] ;  /* 0x048800007168783b */ /* 0x000f280000000200 */
[----:B------:R-:W4:Y:S01]  /*17210*/  LDSM.16.M88.4 R108, [R113+0x48c00] ;  /* 0x048c0000716c783b */ /* 0x000f220000000200 */
[C---:B0-----:R-:W-:Y:S03]  /*17220*/  HMMA.16816.F32 R12, R80.reuse, R84, R8 ;  /* 0x00000054500c723c */ /* 0x041fe60000001808 */
[----:B------:R-:W-:Y:S04]  /*17230*/  STL [R1+0xa84], R86 ;  /* 0x000a845601007387 */ /* 0x000fe80000100800 */
[----:B------:R-:W-:Y:S04]  /*17240*/  STL [R1+0xa80], R87 ;  /* 0x000a805701007387 */ /* 0x000fe80000100800 */
[----:B-1----:R0:W-:Y:S04]  /*17250*/  STL [R1+0xa8c], R90 ;  /* 0x000a8c5a01007387 */ /* 0x0021e80000100800 */
[----:B------:R1:W-:Y:S04]  /*17260*/  STL [R1+0xa88], R91 ;  /* 0x000a885b01007387 */ /* 0x0003e80000100800 */
[----:B---3--:R-:W-:Y:S01]  /*17270*/  STL [R1+0xa94], R94 ;  /* 0x000a945e01007387 */ /* 0x008fe20000100800 */
[----:B--2---:R-:W-:Y:S03]  /*17280*/  HMMA.16816.F32 R8, R80, R88, R120 ;  /* 0x000000585008723c */ /* 0x004fe60000001878 */
[----:B------:R-:W-:Y:S04]  /*17290*/  STL [R1+0xa90], R95 ;  /* 0x000a905f01007387 */ /* 0x000fe80000100800 */
[----:B----4-:R-:W-:Y:S01]  /*172a0*/  STL [R1+0xa9c], R98 ;  /* 0x000a9c6201007387 */ /* 0x010fe20000100800 */
[----:B------:R-:W-:-:S03]  /*172b0*/  MOV R120, R116 ;  /* 0x0000007400787202 */ /* 0x000fc60000000f00 */
[----:B------:R-:W-:Y:S04]  /*172c0*/  STL [R1+0xa98], R99 ;  /* 0x000a986301007387 */ /* 0x000fe80000100800 */
[----:B------:R-:W-:Y:S04]  /*172d0*/  STL.64 [R1+0x3f0], R12 ;  /* 0x0003f00c01007387 */ /* 0x000fe80000100a00 */
[----:B------:R2:W-:Y:S04]  /*172e0*/  STL.64 [R1+0x3f8], R14 ;  /* 0x0003f80e01007387 */ /* 0x0005e80000100a00 */
[----:B------:R-:W3:Y:S01]  /*172f0*/  LDL.LU R116, [R1+0xc0c] ;  /* 0x000c0c0001747983 */ /* 0x000ee20000300800 */
[----:B------:R-:W-:Y:S01]  /*17300*/  IMAD.MOV.U32 R121, RZ, RZ, R7 ;  /* 0x000000ffff797224 */ /* 0x000fe200078e0007 */
[----:B------:R-:W-:Y:S01]  /*17310*/  MOV R122, R6 ;  /* 0x00000006007a7202 */ /* 0x000fe20000000f00 */
[----:B------:R-:W-:Y:S01]  /*17320*/  IMAD.MOV.U32 R123, RZ, RZ, R5 ;  /* 0x000000ffff7b7224 */ /* 0x000fe200078e0005 */
[----:B------:R-:W2:Y:S04]  /*17330*/  LDL.LU R7, [R1+0xc08] ;  /* 0x000c080001077983 */ /* 0x000ea80000300800 */
[----:B------:R-:W4:Y:S04]  /*17340*/  LDL.LU R6, [R1+0xc04] ;  /* 0x000c040001067983 */ /* 0x000f280000300800 */
[----:B------:R-:W4:Y:S01]  /*17350*/  LDL.LU R5, [R1+0xc00] ;  /* 0x000c000001057983 */ /* 0x000f220000300800 */
[----:B0-----:R-:W-:Y:S01]  /*17360*/  MOV R90, R8 ;  /* 0x00000008005a7202 */ /* 0x001fe20000000f00 */
[----:B-1----:R-:W-:Y:S01]  /*17370*/  IMAD.MOV.U32 R91, RZ, RZ, R9 ;  /* 0x000000ffff5b7224 */ /* 0x002fe200078e0009 */
[----:B------:R-:W-:Y:S01]  /*17380*/  MOV R86, R10 ;  /* 0x0000000a00567202 */ /* 0x000fe20000000f00 */
[----:B------:R-:W-:-:S05]  /*17390*/  IMAD.MOV.U32 R87, RZ, RZ, R11 ;  /* 0x000000ffff577224 */ /* 0x000fca00078e000b */
[----:B------:R-:W-:Y:S04]  /*173a0*/  STL [R1+0xaac], R87 ;  /* 0x000aac5701007387 */ /* 0x000fe80000100800 */
[----:B------:R-:W-:Y:S04]  /*173b0*/  STL [R1+0xaa8], R86 ;  /* 0x000aa85601007387 */ /* 0x000fe80000100800 */
[----:B------:R-:W-:Y:S04]  /*173c0*/  STL [R1+0xaa4], R91 ;  /* 0x000aa45b01007387 */ /* 0x000fe80000100800 */
[----:B------:R-:W-:Y:S01]  /*173d0*/  STL [R1+0xaa0], R90 ;  /* 0x000aa05a01007387 */ /* 0x000fe20000100800 */
[----:B---3--:R-:W-:Y:S01]  /*173e0*/  HMMA.16816.F32 R8, R80, R92, R116 ;  /* 0x0000005c5008723c */ /* 0x008fe20000001874 */
[----:B--2---:R-:W-:Y:S01]  /*173f0*/  IMAD.MOV.U32 R15, RZ, RZ, R7 ;  /* 0x000000ffff0f7224 */ /* 0x004fe200078e0007 */
[----:B----4-:R-:W-:Y:S01]  /*17400*/  MOV R14, R6 ;  /* 0x00000006000e7202 */ /* 0x010fe20000000f00 */
[----:B------:R-:W-:Y:S11]  /*17410*/  IMAD.MOV.U32 R13, RZ, RZ, R5 ;  /* 0x000000ffff0d7224 */ /* 0x000ff600078e0005 */
[----:B------:R-:W-:Y:S10]  /*17420*/  @!UPT UIADD3 URZ, URZ, URZ, URZ ;  /* 0x0000003f3f3ff290 */ /* 0x000ff4000fffe03f */
[----:B------:R-:W-:Y:S01]  /*17430*/  MOV R98, R8 ;  /* 0x0000000800627202 */ /* 0x000fe20000000f00 */
[----:B------:R-:W-:Y:S01]  /*17440*/  IMAD.MOV.U32 R99, RZ, RZ, R9 ;  /* 0x000000ffff637224 */ /* 0x000fe200078e0009 */
[----:B------:R-:W2:Y:S01]  /*17450*/  LDL.LU R8, [R1+0xb0] ;  /* 0x0000b00001087983 */ /* 0x000ea20000300800 */
[----:B------:R-:W-:Y:S01]  /*17460*/  MOV R94, R10 ;  /* 0x0000000a005e7202 */ /* 0x000fe20000000f00 */
[----:B------:R-:W-:Y:S01]  /*17470*/  IMAD.MOV.U32 R95, RZ, RZ, R11 ;  /* 0x000000ffff5f7224 */ /* 0x000fe200078e000b */
[----:B------:R-:W-:Y:S01]  /*17480*/  MOV R11, R4 ;  /* 0x00000004000b7202 */ /* 0x000fe20000000f00 */
[----:B------:R-:W2:Y:S04]  /*17490*/  LDL.LU R9, [R1+0xb4] ;  /* 0x0000b40001097983 */ /* 0x000ea80000300800 */
[----:B------:R-:W2:Y:S04]  /*174a0*/  LDL.LU R10, [R1+0xb8] ;  /* 0x0000b800010a7983 */ /* 0x000ea80000300800 */
[----:B------:R-:W3:Y:S04]  /*174b0*/  LDL.LU R4, [R1+0xbfc] ;  /* 0x000bfc0001047983 */ /* 0x000ee80000300800 */
[----:B------:R-:W4:Y:S04]  /*174c0*/  LDL.LU R12, [R1+0xc0] ;  /* 0x0000c000010c7983 */ /* 0x000f280000300800 */
[----:B------:R-:W2:Y:S04]  /*174d0*/  LDL.LU R5, [R1+0xbf8] ;  /* 0x000bf80001057983 */ /* 0x000ea80000300800 */
        /* <DEDUP_REMOVED lines=22> */
[----:B------:R-:W4:Y:S01]  /*17640*/  LDL.LU R20, [R1+0x30] ;  /* 0x0000300001147983 */ /* 0x000f220000300800 */
[----:B---3--:R-:W-:Y:S01]  /*17650*/  IMAD.MOV.U32 R116, RZ, RZ, R4 ;  /* 0x000000ffff747224 */ /* 0x008fe200078e0004 */
[----:B--2---:R-:W-:Y:S01]  /*17660*/  MOV R23, R5 ;  /* 0x0000000500177202 */ /* 0x004fe20000000f00 */
[----:B----4-:R-:W-:Y:S01]  /*17670*/  IMAD.MOV.U32 R22, RZ, RZ, R6 ;  /* 0x000000ffff167224 */ /* 0x010fe200078e0006 */
[----:B------:R-:W-:-:S02]  /*17680*/  MOV R21, R7 ;  /* 0x0000000700157202 */ /* 0x000fc40000000f00 */
[----:B------:R-:W2:Y:S04]  /*17690*/  LDL.LU R7, [R1+0xbec] ;  /* 0x000bec0001077983 */ /* 0x000ea80000300800 */
[----:B------:R-:W2:Y:S04]  /*176a0*/  LDL.LU R6, [R1+0xbe8] ;  /* 0x000be80001067983 */ /* 0x000ea80000300800 */
[----:B------:R-:W2:Y:S04]  /*176b0*/  LDL.LU R5, [R1+0xbe4] ;  /* 0x000be40001057983 */ /* 0x000ea80000300800 */
[----:B------:R-:W2:Y:S04]  /*176c0*/  LDL.LU R4, [R1+0xbe0] ;  /* 0x000be00001047983 */ /* 0x000ea80000300800 */
[----:B------:R-:W3:Y:S04]  /*176d0*/  LDL.LU R117, [R1+0x94] ;  /* 0x0000940001757983 */ /* 0x000ee80000300800 */
[----:B------:R-:W3:Y:S04]  /*176e0*/  LDL.LU R118, [R1+0x98] ;  /* 0x0000980001767983 */ /* 0x000ee80000300800 */
[----:B------:R-:W3:Y:S01]  /*176f0*/  LDL.LU R119, [R1+0x9c] ;  /* 0x00009c0001777983 */ /* 0x000ee20000300800 */
[C---:B------:R-:W-:Y:S08]  /*17700*/  HMMA.16816.F32 R28, R100.reuse, R92, R28 ;  /* 0x0000005c641c723c */ /* 0x040ff0000000181c */
[C---:B------:R-:W-:Y:S01]  /*17710*/  HMMA.16816.F32 R40, R100.reuse, R84, R40 ;  /* 0x000000546428723c */ /* 0x040fe20000001828 */
[----:B------:R0:W-:Y:S07]  /*17720*/  STL [R1+0xabc], R95 ;  /* 0x000abc5f01007387 */ /* 0x0001ee0000100800 */
[C---:B------:R-:W-:Y:S01]  /*17730*/  HMMA.16816.F32 R36, R100.reuse, R88, R36 ;  /* 0x000000586424723c */ /* 0x040fe20000001824 */
[----:B------:R1:W-:Y:S07]  /*17740*/  STL [R1+0xab8], R94 ;  /* 0x000ab85e01007387 */ /* 0x0003ee0000100800 */
[-C--:B------:R-:W-:Y:S01]  /*17750*/  HMMA.16816.F32 R100, R100, R96.reuse, R24 ;  /* 0x000000606464723c */ /* 0x080fe20000001818 */
[----:B------:R4:W-:Y:S04]  /*17760*/  STL [R1+0xab4], R99 ;  /* 0x000ab46301007387 */ /* 0x0009e80000100800 */
[----:B------:R4:W-:Y:S03]  /*17770*/  STL [R1+0xab0], R98 ;  /* 0x000ab06201007387 */ /* 0x0009e60000100800 */
[----:B0-----:R-:W-:Y:S01]  /*17780*/  MOV R95, R40 ;  /* 0x00000028005f7202 */ /* 0x001fe20000000f00 */
[----:B-1----:R-:W-:Y:S01]  /*17790*/  IMAD.MOV.U32 R94, RZ, RZ, R41 ;  /* 0x000000ffff5e7224 */ /* 0x002fe200078e0029 */
[----:B----4-:R-:W-:Y:S01]  /*177a0*/  MOV R99, R42 ;  /* 0x0000002a00637202 */ /* 0x010fe20000000f00 */
[----:B------:R-:W-:Y:S01]  /*177b0*/  IMAD.MOV.U32 R98, RZ, RZ, R43 ;  /* 0x000000ffff627224 */ /* 0x000fe200078e002b */
[----:B--2---:R-:W-:Y:S01]  /*177c0*/  HMMA.16816.F32 R4, R80, R96, R4 ;  /* 0x000000605004723c */ /* 0x004fe20000001804 */
[----:B------:R-:W2:Y:S04]  /*177d0*/  LDL.LU R80, [R1+0x10] ;  /* 0x0000100001507983 */ /* 0x000ea80000300800 */
[----:B------:R-:W2:Y:S04]  /*177e0*/  LDL.LU R81, [R1+0x14] ;  /* 0x0000140001517983 */ /* 0x000ea80000300800 */
[----:B------:R-:W2:Y:S04]  /*177f0*/  LDL.LU R82, [R1+0x18] ;  /* 0x0000180001527983 */ /* 0x000ea80000300800 */
[----:B------:R-:W2:Y:S04]  /*17800*/  LDL.LU R83, [R1+0x1c] ;  /* 0x00001c0001537983 */ /* 0x000ea80000300800 */
[----:B------:R-:W4:Y:S04]  /*17810*/  LDL.LU.64 R42, [R1+0xbd8] ;  /* 0x000bd800012a7983 */ /* 0x000f280000300a00 */
[----:B------:R-:W3:Y:S04]  /*17820*/  LDL.LU.64 R40, [R1+0xbd0] ;  /* 0x000bd00001287983 */ /* 0x000ee80000300a00 */
[----:B------:R-:W-:Y:S04]  /*17830*/  STL.64 [R1+0x3a0], R36 ;  /* 0x0003a02401007387 */ /* 0x000fe80000100a00 */
[----:B------:R0:W-:Y:S04]  /*17840*/  STL.64 [R1+0x3a8], R38 ;  /* 0x0003a82601007387 */ /* 0x0001e80000100a00 */
[----:B0-----:R-:W3:Y:S04]  /*17850*/  LDL.LU.64 R38, [R1+0xbc8] ;  /* 0x000bc80001267983 */ /* 0x001ee80000300a00 */
[----:B------:R-:W3:Y:S04]  /*17860*/  LDL.LU.64 R36, [R1+0xbc0] ;  /* 0x000bc00001247983 */ /* 0x000ee80000300a00 */
[----:B------:R-:W-:Y:S04]  /*17870*/  STL.64 [R1+0x390], R28 ;  /* 0x0003901c01007387 */ /* 0x000fe80000100a00 */
[----:B------:R0:W-:Y:S04]  /*17880*/  STL.64 [R1+0x398], R30 ;  /* 0x0003981e01007387 */ /* 0x0001e80000100a00 */
[----:B0-----:R-:W3:Y:S04]  /*17890*/  LDL.LU.64 R30, [R1+0xbb8] ;  /* 0x000bb800011e7983 */ /* 0x001ee80000300a00 */
[----:B------:R-:W3:Y:S04]  /*178a0*/  LDL.LU.64 R28, [R1+0xbb0] ;  /* 0x000bb000011c7983 */ /* 0x000ee80000300a00 */
[----:B------:R-:W3:Y:S04]  /*178b0*/  LDL.LU.64 R26, [R1+0xba8] ;  /* 0x000ba800011a7983 */ /* 0x000ee80000300a00 */
[----:B------:R-:W3:Y:S04]  /*178c0*/  LDL.LU.64 R24, [R1+0xba0] ;  /* 0x000ba00001187983 */ /* 0x000ee80000300a00 */
[----:B------:R0:W-:Y:S04]  /*178d0*/  STL.64 [R1+0x380], R100 ;  /* 0x0003806401007387 */ /* 0x0001e80000100a00 */
[----:B------:R1:W-:Y:S04]  /*178e0*/  STL.64 [R1+0x388], R102 ;  /* 0x0003886601007387 */ /* 0x0003e80000100a00 */
[----:B0-----:R-:W3:Y:S04]  /*178f0*/  LDL.LU R100, [R1+0x80] ;  /* 0x0000800001647983 */ /* 0x001ee80000300800 */
[----:B------:R-:W3:Y:S04]  /*17900*/  LDL.LU R101, [R1+0x84] ;  /* 0x0000840001657983 */ /* 0x000ee80000300800 */
[----:B-1----:R-:W3:Y:S04]  /*17910*/  LDL.LU R102, [R1+0x88] ;  /* 0x0000880001667983 */ /* 0x002ee80000300800 */
[----:B------:R-:W3:Y:S01]  /*17920*/  LDL.LU R103, [R1+0x8c] ;  /* 0x00008c0001677983 */ /* 0x000ee20000300800 */
[C---:B------:R-:W-:Y:S08]  /*17930*/  HMMA.16816.F32 R20, R104.reuse, R84, R20 ;  /* 0x000000546814723c */ /* 0x040ff00000001814 */
[----:B------:R-:W-:Y:S11]  /*17940*/  HMMA.16816.F32 R16, R104, R88, R16 ;  /* 0x000000586810723c */ /* 0x000ff60000001810 */
[----:B------:R-:W-:Y:S04]  /*17950*/  @!UPT UIADD3 URZ, URZ, URZ, URZ ;  /* 0x0000003f3f3ff290 */ /* 0x000fe8000fffe03f */
[----:B------:R-:W-:Y:S04]  /*17960*/  STL.64 [R1+0x370], R20 ;  /* 0x0003701401007387 */ /* 0x000fe80000100a00 */
[----:B------:R0:W-:Y:S01]  /*17970*/  STL.64 [R1+0x378], R22 ;  /* 0x0003781601007387 */ /* 0x0001e20000100a00 */
[C---:B------:R-:W-:Y:S03]  /*17980*/  HMMA.16816.F32 R12, R108.reuse, R84, R12 ;  /* 0x000000546c0c723c */ /* 0x040fe6000000180c */
[----:B0-----:R-:W4:Y:S04]  /*17990*/  LDL.LU.64 R22, [R1+0xb98] ;  /* 0x000b980001167983 */ /* 0x001f280000300a00 */
[----:B------:R-:W4:Y:S04]  /*179a0*/  LDL.LU.64 R20, [R1+0xb90] ;  /* 0x000b900001147983 */ /* 0x000f280000300a00 */
[----:B------:R-:W-:Y:S04]  /*179b0*/  STL.64 [R1+0x360], R16 ;  /* 0x0003601001007387 */ /* 0x000fe80000100a00 */
[----:B------:R0:W-:Y:S01]  /*179c0*/  STL.64 [R1+0x368], R18 ;  /* 0x0003681201007387 */ /* 0x0001e20000100a00 */
[----:B------:R-:W-:Y:S03]  /*179d0*/  HMMA.16816.F32 R8, R108, R88, R8 ;  /* 0x000000586c08723c */ /* 0x000fe60000001808 */
[----:B0-----:R-:W4:Y:S04]  /*179e0*/  LDL.LU.64 R18, [R1+0xb88] ;  /* 0x000b880001127983 */ /* 0x001f280000300a00 */
[----:B------:R-:W4:Y:S01]  /*179f0*/  LDL.LU.64 R16, [R1+0xb80] ;  /* 0x000b800001107983 */ /* 0x000f220000300a00 */
[C---:B--2---:R-:W-:Y:S11]  /*17a00*/  HMMA.16816.F32 R80, R104.reuse, R92, R80 ;  /* 0x0000005c6850723c */ /* 0x044ff60000001850 */
[----:B------:R-:W-:Y:S11]  /*17a10*/  @!UPT UIADD3 URZ, URZ, URZ, URZ ;  /* 0x0000003f3f3ff290 */ /* 0x000ff6000fffe03f */
[----:B------:R-:W-:Y:S01]  /*17a20*/  @!UPT UIADD3 URZ, URZ, URZ, URZ ;  /* 0x0000003f3f3ff290 */ /* 0x000fe2000fffe03f */
[----:B------:R-:W-:Y:S04]  /*17a30*/  STL.64 [R1+0x350], R80 ;  /* 0x0003505001007387 */ /* 0x000fe80000100a00 */
[----:B------:R-:W-:Y:S01]  /*17a40*/  STL.64 [R1+0x358], R82 ;  /* 0x0003585201007387 */ /* 0x000fe20000100a00 */
[----:B------:R-:W-:Y:S01]  /*17a50*/  MOV R87, R4 ;  /* 0x0000000400577202 */ /* 0x000fe20000000f00 */
[----:B------:R-:W-:Y:S01]  /*17a60*/  IMAD.MOV.U32 R86, RZ, RZ, R5 ;  /* 0x000000ffff567224 */ /* 0x000fe200078e0005 */
[----:B------:R-:W-:Y:S01]  /*17a70*/  MOV R91, R6 ;  /* 0x00000006005b7202 */ /* 0x000fe20000000f00 */
[----:B------:R-:W-:Y:S01]  /*17a80*/  IMAD.MOV.U32 R90, RZ, RZ, R7 ;  /* 0x000000ffff5a7224 */ /* 0x000fe200078e0007 */
[----:B------:R-:W-:Y:S04]  /*17a90*/  LDSM.16.M88.4 R80, [R113+0x49400] ;  /* 0x049400007150783b */ /* 0x000fe80000000200 */
[----:B------:R-:W0:Y:S01]  /*17aa0*/  LDSM.16.M88.4 R4, [R113+0x49000] ;  /* 0x049000007104783b */ /* 0x000e220000000200 */
[----:B---3--:R-:W-:Y:S03]  /*17ab0*/  HMMA.16816.F32 R100, R104, R96, R100 ;  /* 0x000000606864723c */ /* 0x008fe60000001864 */
[----:B------:R-:W2:Y:S11]  /*17ac0*/  LDL.LU R104, [R1+0xa0] ;  /* 0x0000a00001687983 */ /* 0x000eb60000300800 */
[----:B------:R-:W-:Y:S09]  /*17ad0*/  @!UPT UIADD3 URZ, URZ, URZ, URZ ;  /* 0x0000003f3f3ff290 */ /* 0x000ff2000fffe03f */
[----:B------:R-:W-:Y:S04]  /*17ae0*/  STL.64 [R1+0x340], R100 ;  /* 0x0003406401007387 */ /* 0x000fe80000100a00 */
[----:B------:R-:W-:Y:S04]  /*17af0*/  STL.64 [R1+0x348], R102 ;  /* 0x0003486601007387 */ /* 0x000fe80000100a00 */
[----:B------:R-:W2:Y:S04]  /*17b00*/  LDL.LU R105, [R1+0xa4] ;  /* 0x0000a40001697983 */ /* 0x000ea80000300800 */
[----:B------:R-:W2:Y:S04]  /*17b10*/  LDL.LU R106, [R1+0xa8] ;  /* 0x0000a800016a7983 */ /* 0x000ea80000300800 */
[----:B------:R-:W2:Y:S04]  /*17b20*/  LDL.LU R107, [R1+0xac] ;  /* 0x0000ac00016b7983 */ /* 0x000ea80000300800 */
[----:B------:R-:W-:Y:S04]  /*17b30*/  STL.64 [R1+0x330], R12 ;  /* 0x0003300c01007387 */ /* 0x000fe80000100a00 */
[----:B------:R1:W-:Y:S04]  /*17b40*/  STL.64 [R1+0x338], R14 ;  /* 0x0003380e01007387 */ /* 0x0003e80000100a00 */
[----:B------:R-:W-:Y:S04]  /*17b50*/  LDSM.16.M88.4 R100, [R113+0x49800] ;  /* 0x049800007164783b */ /* 0x000fe80000000200 */
[----:B-1----:R-:W3:Y:S04]  /*17b60*/  LDL.LU.64 R14, [R1+0xb78] ;  /* 0x000b7800010e7983 */ /* 0x002ee80000300a00 */
[----:B------:R-:W3:Y:S04]  /*17b70*/  LDL.LU.64 R12, [R1+0xb70] ;  /* 0x000b7000010c7983 */ /* 0x000ee80000300a00 */
[----:B------:R-:W-:Y:S04]  /*17b80*/  STL.64 [R1+0x320], R8 ;  /* 0x0003200801007387 */ /* 0x000fe80000100a00 */
[----:B------:R1:W-:Y:S04]  /*17b90*/  STL.64 [R1+0x328], R10 ;  /* 0x0003280a01007387 */ /* 0x0003e80000100a00 */
[----:B-1----:R-:W4:Y:S04]  /*17ba0*/  LDL.LU.64 R10, [R1+0xb68] ;  /* 0x000b6800010a7983 */ /* 0x002f280000300a00 */
[----:B------:R-:W4:Y:S01]  /*17bb0*/  LDL.LU.64 R8, [R1+0xb60] ;  /* 0x000b600001087983 */ /* 0x000f220000300a00 */
[C---:B--2---:R-:W-:Y:S08]  /*17bc0*/  HMMA.16816.F32 R104, R108.reuse, R92, R104 ;  /* 0x0000005c6c68723c */ /* 0x044ff00000001868 */
[----:B------:R-:W-:Y:S08]  /*17bd0*/  HMMA.16816.F32 R108, R108, R96, R116 ;  /* 0x000000606c6c723c */ /* 0x000ff00000001874 */
[C---:B0-----:R-:W-:Y:S07]  /*17be0*/  HMMA.16816.F32 R116, R4.reuse, R84, R120 ;  /* 0x000000540474723c */ /* 0x041fee0000001878 */
[----:B------:R-:W-:Y:S04]  /*17bf0*/  STL.64 [R1+0x310], R104 ;  /* 0x0003106801007387 */ /* 0x000fe80000100a00 */
[----:B------:R-:W-:Y:S04]  /*17c00*/  STL.64 [R1+0x318], R106 ;  /* 0x0003186a01007387 */ /* 0x000fe80000100a00 */
[----:B------:R-:W-:Y:S01]  /*17c10*/  STL.64 [R1+0x300], R108 ;  /* 0x0003006c01007387 */ /* 0x000fe20000100a00 */
[C---:B---3--:R-:W-:Y:S03]  /*17c20*/  HMMA.16816.F32 R12, R4.reuse, R92, R12 ;  /* 0x0000005c040c723c */ /* 0x048fe6000000180c */
[----:B------:R4:W-:Y:S04]  /*17c30*/  STL.64 [R1+0x308], R110 ;  /* 0x0003086e01007387 */ /* 0x0009e80000100a00 */
[----:B------:R-:W0:Y:S01]  /*17c40*/  LDSM.16.M88.4 R104, [R113+0x49c00] ;  /* 0x049c00007168783b */ /* 0x000e220000000200 */
[C---:B----4-:R-:W-:Y:S03]  /*17c50*/  HMMA.16816.F32 R108, R4.reuse, R88, R8 ;  /* 0x00000058046c723c */ /* 0x050fe60000001808 */
[----:B------:R-:W-:Y:S05]  /*17c60*/  STL.64 [R1+0x2f0], R116 ;  /* 0x0002f07401007387 */ /* 0x000fea0000100a00 */
[----:B------:R-:W-:Y:S01]  /*17c70*/  HMMA.16816.F32 R4, R4, R96, R16 ;  /* 0x000000600404723c */ /* 0x000fe20000001810 */
[----:B------:R-:W-:Y:S04]  /*17c80*/  STL.64 [R1+0x2f8], R118 ;  /* 0x0002f87601007387 */ /* 0x000fe80000100a00 */
[----:B------:R-:W1:Y:S03]  /*17c90*/  LDSM.16.M88.4 R8, [R113+0x4a000] ;  /* 0x04a000007108783b */ /* 0x000e660000000200 */
[C---:B------:R-:W-:Y:S01]  /*17ca0*/  HMMA.16816.F32 R16, R80.reuse, R84, R20 ;  /* 0x000000545010723c */ /* 0x040fe20000001814 */
[----:B------:R-:W-:Y:S06]  /*17cb0*/  LDSM.16.M88.4 R20, [R113+0x4a800] ;  /* 0x04a800007114783b */ /* 0x000fec0000000200 */
[----:B------:R-:W-:Y:S04]  /*17cc0*/  STL.64 [R1+0x2e0], R108 ;  /* 0x0002e06c01007387 */ /* 0x000fe80000100a00 */
[----:B------:R-:W-:Y:S04]  /*17cd0*/  STL.64 [R1+0x2e8], R110 ;  /* 0x0002e86e01007387 */ /* 0x000fe80000100a00 */
[----:B------:R-:W-:Y:S04]  /*17ce0*/  STL.64 [R1+0x2d0], R12 ;  /* 0x0002d00c01007387 */ /* 0x000fe80000100a00 */
[----:B------:R-:W-:Y:S04]  /*17cf0*/  STL.64 [R1+0x2d8], R14 ;  /* 0x0002d80e01007387 */ /* 0x000fe80000100a00 */
[----:B------:R-:W-:Y:S04]  /*17d00*/  STL.64 [R1+0x2b0], R4 ;  /* 0x0002b00401007387 */ /* 0x000fe80000100a00 */
[----:B------:R2:W-:Y:S04]  /*17d10*/  STL.64 [R1+0x2b8], R6 ;  /* 0x0002b80601007387 */ /* 0x0005e80000100a00 */
[----:B------:R-:W3:Y:S01]  /*17d20*/  LDSM.16.M88.4 R12, [R113+0x4a400] ;  /* 0x04a40000710c783b */ /* 0x000ee20000000200 */
[----:B--2---:R-:W-:Y:S03]  /*17d30*/  HMMA.16816.F32 R4, R80, R88, R24 ;  /* 0x000000585004723c */ /* 0x004fe60000001818 */
[----:B------:R-:W-:Y:S04]  /*17d40*/  STL.64 [R1+0x290], R16 ;  /* 0x0002901001007387 */ /* 0x000fe80000100a00 */
[----:B------:R-:W-:Y:S01]  /*17d50*/  STL.64 [R1+0x298], R18 ;  /* 0x0002981201007387 */ /* 0x000fe20000100a00 */
[----:B------:R-:W-:-:S03]  /*17d60*/  MOV R24, R35 ;  /* 0x0000002300187202 */ /* 0x000fc60000000f00 */
[----:B------:R-:W2:Y:S11]  /*17d70*/  LDL.LU R35, [R1+0xb58] ;  /* 0x000b580001237983 */ /* 0x000eb60000300800 */
[----:B------:R-:W-:Y:S01]  /*17d80*/  @!UPT UIADD3 URZ, URZ, URZ, URZ ;  /* 0x0000003f3f3ff290 */ /* 0x000fe2000fffe03f */
[----:B------:R-:W-:Y:S04]  /*17d90*/  STL.64 [R1+0x270], R4 ;  /* 0x0002700401007387 */ /* 0x000fe80000100a00 */
[----:B------:R4:W-:Y:S02]  /*17da0*/  STL.64 [R1+0x278], R6 ;  /* 0x0002780601007387 */ /* 0x0009e40000100a00 */
[----:B----4-:R-:W-:Y:S01]  /*17db0*/  HMMA.16816.F32 R4, R80, R92, R28 ;  /* 0x0000005c5004723c */ /* 0x010fe2000000181c */
[----:B------:R-:W-:Y:S01]  /*17dc0*/  IMAD.MOV.U32 R25, RZ, RZ, R34 ;  /* 0x000000ffff197224 */ /* 0x000fe200078e0022 */
[----:B------:R-:W-:Y:S01]  /*17dd0*/  MOV R26, R33 ;  /* 0x00000021001a7202 */ /* 0x000fe20000000f00 */
[----:B------:R-:W2:Y:S01]  /*17de0*/  LDL.LU R34, [R1+0xb54] ;  /* 0x000b540001227983 */ /* 0x000ea20000300800 */
[----:B------:R-:W-:-:S03]  /*17df0*/  IMAD.MOV.U32 R27, RZ, RZ, R32 ;  /* 0x000000ffff1b7224 */ /* 0x000fc600078e0020 */
[----:B------:R-:W2:Y:S01]  /*17e00*/  LDL.LU R33, [R1+0xb50] ;  /* 0x000b500001217983 */ /* 0x000ea20000300800 */
[----:B------:R-:W-:-:S03]  /*17e10*/  MOV R28, R41 ;  /* 0x00000029001c7202 */ /* 0x000fc60000000f00 */
[----:B------:R-:W2:Y:S01]  /*17e20*/  LDL.LU R32, [R1+0xb4c] ;  /* 0x000b4c0001207983 */ /* 0x000ea20000300800 */
[----:B------:R-:W-:-:S03]  /*17e30*/  IMAD.MOV.U32 R29, RZ, RZ, R40 ;  /* 0x000000ffff1d7224 */ /* 0x000fc600078e0028 */
[----:B------:R-:W4:Y:S08]  /*17e40*/  LDL.LU R41, [R1+0xb48] ;  /* 0x000b480001297983 */ /* 0x000f300000300800 */
[----:B------:R-:W-:Y:S04]  /*17e50*/  STL.64 [R1+0x220], R4 ;  /* 0x0002200401007387 */ /* 0x000fe80000100a00 */
[----:B------:R2:W-:Y:S04]  /*17e60*/  STL.64 [R1+0x228], R6 ;  /* 0x0002280601007387 */ /* 0x0005e80000100a00 */
[----:B------:R-:W4:Y:S01]  /*17e70*/  LDL.LU R40, [R1+0xb44] ;  /* 0x000b440001287983 */ /* 0x000f220000300800 */
[----:B------:R-:W-:Y:S01]  /*17e80*/  MOV R30, R44 ;  /* 0x0000002c001e7202 */ /* 0x000fe20000000f00 */
[----:B------:R-:W-:-:S02]  /*17e90*/  IMAD.MOV.U32 R31, RZ, RZ, R48 ;  /* 0x000000ffff1f7224 */ /* 0x000fc400078e0030 */
[----:B------:R-:W3:Y:S04]  /*17ea0*/  LDL.LU R44, [R1+0xb40] ;  /* 0x000b4000012c7983 */ /* 0x000ee80000300800 */
[----:B------:R-:W3:Y:S01]  /*17eb0*/  LDL.LU R48, [R1+0xb3c] ;  /* 0x000b3c0001307983 */ /* 0x000ee20000300800 */
[C---:B0-----:R-:W-:Y:S08]  /*17ec0*/  HMMA.16816.F32 R28, R104.reuse, R88, R28 ;  /* 0x00000058681c723c */ /* 0x041ff0000000181c */
[----:B------:R-:W-:Y:S08]  /*17ed0*/  HMMA.16816.F32 R24, R104, R92, R24 ;  /* 0x0000005c6818723c */ /* 0x000ff00000001818 */
[----:B--2---:R-:W-:Y:S08]  /*17ee0*/  HMMA.16816.F32 R4, R80, R96, R32 ;  /* 0x000000605004723c */ /* 0x004ff00000001820 */
[C---:B------:R-:W-:Y:S08]  /*17ef0*/  HMMA.16816.F32 R32, R100.reuse, R84, R36 ;  /* 0x000000546420723c */ /* 0x040ff00000001824 */
[C---:B----4-:R-:W-:Y:S07]  /*17f00*/  HMMA.16816.F32 R16, R100.reuse, R88, R40 ;  /* 0x000000586410723c */ /* 0x050fee0000001828 */
[----:B------:R-:W-:Y:S04]  /*17f10*/  STL.64 [R1+0x1d0], R4 ;  /* 0x0001d00401007387 */ /* 0x000fe80000100a00 */
[----:B------:R-:W-:Y:S01]  /*17f20*/  STL.64 [R1+0x1d8], R6 ;  /* 0x0001d80601007387 */ /* 0x000fe20000100a00 */
[C---:B---3--:R-:W-:Y:S03]  /*17f30*/  HMMA.16816.F32 R36, R100.reuse, R92, R44 ;  /* 0x0000005c6424723c */ /* 0x048fe6000000182c */
[----:B------:R-:W-:Y:S04]  /*17f40*/  STL.64 [R1+0x1f0], R32 ;  /* 0x0001f02001007387 */ /* 0x000fe80000100a00 */
[----:B------:R0:W-:Y:S01]  /*17f50*/  STL.64 [R1+0x1f8], R34 ;  /* 0x0001f82201007387 */ /* 0x0001e20000100a00 */
[----:B------:R-:W-:Y:S01]  /*17f60*/  IMAD.MOV.U32 R42, RZ, RZ, R71 ;  /* 0x000000ffff2a7224 */ /* 0x000fe200078e0047 */
[----:B------:R-:W-:Y:S01]  /*17f70*/  MOV R43, R70 ;  /* 0x00000046002b7202 */ /* 0x000fe20000000f00 */
[----:B------:R-:W-:Y:S01]  /*17f80*/  IMAD.MOV.U32 R82, RZ, RZ, R56 ;  /* 0x000000ffff527224 */ /* 0x000fe200078e0038 */
[----:B------:R-:W-:Y:S01]  /*17f90*/  MOV R83, R2 ;  /* 0x0000000200537202 */ /* 0x000fe20000000f00 */
[----:B------:R-:W2:Y:S04]  /*17fa0*/  LDSM.16.M88.4 R4, [R113+0x4ac00] ;  /* 0x04ac00007104783b */ /* 0x000ea80000000200 */
[----:B------:R-:W-:Y:S01]  /*17fb0*/  STL.64 [R1+0x210], R16 ;  /* 0x0002101001007387 */ /* 0x000fe20000100a00 */
[----:B0-----:R-:W-:Y:S03]  /*17fc0*/  HMMA.16816.F32 R32, R100, R96, R48 ;  /* 0x000000606420723c */ /* 0x001fe60000001830 */
[----:B------:R0:W-:Y:S05]  /*17fd0*/  STL.64 [R1+0x218], R18 ;  /* 0x0002181201007387 */ /* 0x0001ea0000100a00 */
[----:B0-----:R-:W-:Y:S01]  /*17fe0*/  HMMA.16816.F32 R16, R104, R84, R52 ;  /* 0x000000546810723c */ /* 0x001fe20000001834 */
[----:B------:R-:W-:Y:S04]  /*17ff0*/  STL.64 [R1+0x260], R36 ;  /* 0x0002602401007387 */ /* 0x000fe80000100a00 */
[----:B------:R-:W-:Y:S04]  /*18000*/  STL.64 [R1+0x268], R38 ;  /* 0x0002682601007387 */ /* 0x000fe80000100a00 */
[----:B------:R-:W3:Y:S06]  /*18010*/  LDL.LU R108, [R1+0x100] ;  /* 0x00010000016c7983 */ /* 0x000eec0000300800 */
[----:B------:R0:W-:Y:S04]  /*18020*/  STL.64 [R1+0x250], R32 ;  /* 0x0002502001007387 */ /* 0x0001e80000100a00 */
[----:B------:R4:W-:Y:S04]  /*18030*/  STL.64 [R1+0x258], R34 ;  /* 0x0002582201007387 */ /* 0x0009e80000100a00 */
[----:B------:R-:W-:Y:S04]  /*18040*/  STL.64 [R1+0x240], R16 ;  /* 0x0002401001007387 */ /* 0x000fe80000100a00 */
[----:B------:R-:W-:Y:S04]  /*18050*/  STL.64 [R1+0x248], R18 ;  /* 0x0002481201007387 */ /* 0x000fe80000100a00 */
[----:B------:R-:W3:Y:S04]  /*18060*/  LDL.LU R109, [R1+0x104] ;  /* 0x00010400016d7983 */ /* 0x000ee80000300800 */
[----:B------:R-:W3:Y:S04]  /*18070*/  LDL.LU R110, [R1+0x108] ;  /* 0x00010800016e7983 */ /* 0x000ee80000300800 */
[----:B------:R-:W3:Y:S04]  /*18080*/  LDL.LU R111, [R1+0x10c] ;  /* 0x00010c00016f7983 */ /* 0x000ee80000300800 */
[----:B------:R-:W1:Y:S04]  /*18090*/  LDL.LU R116, [R1+0xf0] ;  /* 0x0000f00001747983 */ /* 0x000e680000300800 */
[----:B------:R-:W1:Y:S04]  /*180a0*/  LDL.LU R117, [R1+0xf4] ;  /* 0x0000f40001757983 */ /* 0x000e680000300800 */
[----:B------:R-:W1:Y:S04]  /*180b0*/  LDL.LU R118, [R1+0xf8] ;  /* 0x0000f80001767983 */ /* 0x000e680000300800 */
[----:B------:R-:W1:Y:S04]  /*180c0*/  LDL.LU R119, [R1+0xfc] ;  /* 0x0000fc0001777983 */ /* 0x000e680000300800 */
[----:B------:R-:W2:Y:S04]  /*180d0*/  LDL.LU R120, [R1+0xe0] ;  /* 0x0000e00001787983 */ /* 0x000ea80000300800 */
[----:B------:R-:W2:Y:S01]  /*180e0*/  LDL.LU R121, [R1+0xe4] ;  /* 0x0000e40001797983 */ /* 0x000ea20000300800 */
[----:B0-----:R-:W-:-:S03]  /*180f0*/  MOV R32, R57 ;  /* 0x0000003900207202 */ /* 0x001fc60000000f00 */
[----:B------:R-:W2:Y:S04]  /*18100*/  LDL.LU R122, [R1+0xe8] ;  /* 0x0000e800017a7983 */ /* 0x000ea80000300800 */
[----:B------:R-:W2:Y:S04]  /*18110*/  LDL.LU R123, [R1+0xec] ;  /* 0x0000ec00017b7983 */ /* 0x000ea80000300800 */
[----:B------:R-:W-:Y:S01]  /*18120*/  STL.64 [R1+0x120], R28 ;  /* 0x0001201c01007387 */ /* 0x000fe20000100a00 */
[----:B------:R-:W-:-:S03]  /*18130*/  IMAD.MOV.U32 R33, RZ, RZ, R58 ;  /* 0x000000ffff217224 */ /* 0x000fc600078e003a */
[----:B------:R-:W-:Y:S01]  /*18140*/  STL.64 [R1+0x128], R30 ;  /* 0x0001281e01007387 */ /* 0x000fe20000100a00 */
[----:B----4-:R-:W-:-:S03]  /*18150*/  MOV R34, R75 ;  /* 0x0000004b00227202 */ /* 0x010fc60000000f00 */
[----:B------:R-:W4:Y:S01]  /*18160*/  LDL.LU R57, [R1+0xb38] ;  /* 0x000b380001397983 */ /* 0x000f220000300800 */
[----:B------:R-:W-:-:S03]  /*18170*/  IMAD.MOV.U32 R35, RZ, RZ, R74 ;  /* 0x000000ffff237224 */ /* 0x000fc600078e004a */
[----:B------:R-:W-:Y:S04]  /*18180*/  STL.64 [R1+0x110], R24 ;  /* 0x0001101801007387 */ /* 0x000fe80000100a00 */
[----:B------:R3:W-:Y:S01]  /*18190*/  STL.64 [R1+0x118], R26 ;  /* 0x0001181a01007387 */ /* 0x0007e20000100a00 */
[----:B------:R-:W-:-:S03]  /*181a0*/  MOV R37, R66 ;  /* 0x0000004200257202 */ /* 0x000fc60000000f00 */
[----:B------:R-:W2:Y:S01]  /*181b0*/  LDL.LU R58, [R1+0xb34] ;  /* 0x000b3400013a7983 */ /* 0x000ea20000300800 */
[----:B------:R-:W-:-:S03]  /*181c0*/  IMAD.MOV.U32 R38, RZ, RZ, R67 ;  /* 0x000000ffff267224 */ /* 0x000fc600078e0043 */
[----:B------:R-:W2:Y:S04]  /*181d0*/  LDL.LU R75, [R1+0xb30] ;  /* 0x000b3000014b7983 */ /* 0x000ea80000300800 */
[----:B------:R-:W3:Y:S04]  /*181e0*/  LDL.LU R74, [R1+0xb2c] ;  /* 0x000b2c00014a7983 */ /* 0x000ee80000300800 */
[----:B------:R-:W3:Y:S04]  /*181f0*/  LDL.LU R36, [R1+0x150] ;  /* 0x0001500001247983 */ /* 0x000ee80000300800 */
[----:B------:R-:W3:Y:S04]  /*18200*/  LDL.LU R66, [R1+0xb28] ;  /* 0x000b280001427983 */ /* 0x000ee80000300800 */
[----:B------:R-:W3:Y:S01]  /*18210*/  LDL.LU R67, [R1+0xb24] ;  /* 0x000b240001437983 */ /* 0x000ee20000300800 */
[----:B------:R-:W-:-:S03]  /*18220*/  MOV R39, R79 ;  /* 0x0000004f00277202 */ /* 0x000fc60000000f00 */
[----:B------:R-:W3:Y:S01]  /*18230*/  LDL.LU R79, [R1+0xb20] ;  /* 0x000b2000014f7983 */ /* 0x000ee20000300800 */
[----:B------:R-:W-:Y:S01]  /*18240*/  IMAD.MOV.U32 R46, RZ, RZ, R73 ;  /* 0x000000ffff2e7224 */ /* 0x000fe200078e0049 */
[----:B------:R-:W-:Y:S02]  /*18250*/  MOV R47, R59 ;  /* 0x0000003b002f7202 */ /* 0x000fe40000000f00 */
[----:B------:R-:W0:Y:S01]  /*18260*/  LDSM.16.M88.4 R16, [R113+0x4b000] ;  /* 0x04b000007110783b */ /* 0x000e220000000200 */
[----:B----4-:R-:W-:Y:S01]  /*18270*/  MOV R81, R57 ;  /* 0x0000003900517202 */ /* 0x010fe20000000f00 */
[----:B--2---:R-:W-:Y:S02]  /*18280*/  IMAD.MOV.U32 R40, RZ, RZ, R75 ;  /* 0x000000ffff287224 */ /* 0x004fe400078e004b */
[----:B------:R-:W2:Y:S01]  /*18290*/  LDL.LU R75, [R1+0xb1c] ;  /* 0x000b1c00014b7983 */ /* 0x000ea20000300800 */
[----:B---3--:R-:W-:-:S03]  /*182a0*/  MOV R41, R74 ;  /* 0x0000004a00297202 */ /* 0x008fc60000000f00 */
[----:B------:R-:W2:Y:S04]  /*182b0*/  LDL.LU R74, [R1+0xb18] ;  /* 0x000b1800014a7983 */ /* 0x000ea80000300800 */
[----:B------:R-:W3:Y:S01]  /*182c0*/  LDL.LU R71, [R1+0xb14] ;  /* 0x000b140001477983 */ /* 0x000ee20000300800 */
[----:B------:R-:W-:-:S03]  /*182d0*/  MOV R45, R66 ;  /* 0x00000042002d7202 */ /* 0x000fc60000000f00 */
[----:B------:R-:W3:Y:S01]  /*182e0*/  LDL.LU R70, [R1+0xb10] ;  /* 0x000b100001467983 */ /* 0x000ee20000300800 */
[----:B------:R-:W-:-:S03]  /*182f0*/  IMAD.MOV.U32 R44, RZ, RZ, R67 ;  /* 0x000000ffff2c7224 */ /* 0x000fc600078e0043 */
[----:B------:R-:W4:Y:S01]  /*18300*/  LDL.LU R67, [R1+0xb0c] ;  /* 0x000b0c0001437983 */ /* 0x000f220000300800 */
[----:B------:R-:W-:-:S03]  /*18310*/  IMAD.MOV.U32 R80, RZ, RZ, R58 ;  /* 0x000000ffff507224 */ /* 0x000fc600078e003a */
[----:B------:R-:W4:Y:S04]  /*18320*/  LDL.LU R66, [R1+0xb08] ;  /* 0x000b080001427983 */ /* 0x000f280000300800 */
[----:B------:R-:W2:Y:S04]  /*18330*/  LDL.LU R73, [R1+0xb04] ;  /* 0x000b040001497983 */ /* 0x000ea80000300800 */
[----:B------:R-:W2:Y:S04]  /*18340*/  LDL.LU R59, [R1+0xb00] ;  /* 0x000b0000013b7983 */ /* 0x000ea80000300800 */
[----:B------:R-:W2:Y:S04]  /*18350*/  LDL.LU R58, [R1+0xafc] ;  /* 0x000afc00013a7983 */ /* 0x000ea80000300800 */
[----:B------:R-:W2:Y:S04]  /*18360*/  LDL.LU R57, [R1+0xaf8] ;  /* 0x000af80001397983 */ /* 0x000ea80000300800 */
[----:B------:R-:W2:Y:S01]  /*18370*/  LDL.LU R56, [R1+0xaf4] ;  /* 0x000af40001387983 */ /* 0x000ea20000300800 */
[----:B------:R-:W-:Y:S01]  /*18380*/  HMMA.16816.F32 R24, R104, R96, R108 ;  /* 0x000000606818723c */ /* 0x000fe2000000186c */
[----:B------:R-:W-:-:S02]  /*18390*/  IMAD.MOV.U32 R28, RZ, RZ, R69 ;  /* 0x000000ffff1c7224 */ /* 0x000fc400078e0045 */
[----:B------:R-:W3:Y:S04]  /*183a0*/  LDL R2, [R1+0x408] ;  /* 0x0004080001027983 */ /* 0x000ee80000100800 */
[----:B------:R-:W3:Y:S01]  /*183b0*/  LDL.LU R69, [R1+0xaf0] ;  /* 0x000af00001457983 */ /* 0x000ee20000300800 */
[C---:B-1----:R-:W-:Y:S08]  /*183c0*/  HMMA.16816.F32 R52, R8.reuse, R84, R116 ;  /* 0x000000540834723c */ /* 0x042ff00000001874 */
[----:B------:R-:W-:Y:S07]  /*183d0*/  HMMA.16816.F32 R48, R8, R88, R120 ;  /* 0x000000580830723c */ /* 0x000fee0000001878 */
[----:B------:R-:W-:Y:S04]  /*183e0*/  STL.64 [R1+0x100], R24 ;  /* 0x0001001801007387 */ /* 0x000fe80000100a00 */
[----:B------:R2:W-:Y:S01]  /*183f0*/  STL.64 [R1+0x108], R26 ;  /* 0x0001081a01007387 */ /* 0x0005e20000100a00 */
[----:B------:R-:W-:Y:S01]  /*18400*/  MOV R29, R65 ;  /* 0x00000041001d7202 */ /* 0x000fe20000000f00 */
[----:B------:R-:W-:Y:S01]  /*18410*/  IMAD.MOV.U32 R30, RZ, RZ, R64 ;  /* 0x000000ffff1e7224 */ /* 0x000fe200078e0040 */
[----:B------:R-:W-:Y:S01]  /*18420*/  MOV R31, R63 ;  /* 0x0000003f001f7202 */ /* 0x000fe20000000f00 */
[----:B------:R-:W4:Y:S04]  /*18430*/  LDL.LU R65, [R1+0xaec] ;  /* 0x000aec0001417983 */ /* 0x000f280000300800 */
[----:B------:R-:W4:Y:S04]  /*18440*/  LDL.LU R64, [R1+0xae8] ;  /* 0x000ae80001407983 */ /* 0x000f280000300800 */
[----:B------:R-:W3:Y:S01]  /*18450*/  LDL.LU R63, [R1+0xae4] ;  /* 0x000ae400013f7983 */ /* 0x000ee20000300800 */
[----:B------:R-:W-:-:S03]  /*18460*/  IMAD.MOV.U32 R108, RZ, RZ, R62 ;  /* 0x000000ffff6c7224 */ /* 0x000fc600078e003e */
[----:B------:R-:W-:Y:S04]  /*18470*/  STL.64 [R1+0xf0], R52 ;  /* 0x0000f03401007387 */ /* 0x000fe80000100a00 */
[----:B------:R-:W-:Y:S04]  /*18480*/  STL.64 [R1+0xf8], R54 ;  /* 0x0000f83601007387 */ /* 0x000fe80000100a00 */
[----:B------:R-:W-:Y:S01]  /*18490*/  STL.64 [R1+0xe0], R48 ;  /* 0x0000e03001007387 */ /* 0x000fe20000100a00 */
[----:B------:R-:W-:-:S03]  /*184a0*/  MOV R109, R61 ;  /* 0x0000003d006d7202 */ /* 0x000fc60000000f00 */
[----:B------:R4:W-:Y:S01]  /*184b0*/  STL.64 [R1+0xe8], R50 ;  /* 0x0000e83201007387 */ /* 0x0009e20000100a00 */
[----:B------:R-:W-:-:S03]  /*184c0*/  IMAD.MOV.U32 R110, RZ, RZ, R60 ;  /* 0x000000ffff6e7224 */ /* 0x000fc600078e003c */
[----:B------:R-:W3:Y:S01]  /*184d0*/  LDL.LU R62, [R1+0xae0] ;  /* 0x000ae000013e7983 */ /* 0x000ee20000300800 */
[----:B------:R-:W-:Y:S01]  /*184e0*/  MOV R111, R68 ;  /* 0x00000044006f7202 */ /* 0x000fe20000000f00 */
[----:B------:R-:W-:Y:S01]  /*184f0*/  IMAD.MOV.U32 R116, RZ, RZ, R72 ;  /* 0x000000ffff747224 */ /* 0x000fe200078e0048 */
[----:B--2---:R-:W-:Y:S11]  /*18500*/  HMMA.16816.F32 R24, R8, R92, R56 ;  /* 0x0000005c0818723c */ /* 0x004ff60000001838 */
[----:B------:R-:W-:Y:S11]  /*18510*/  @!UPT UIADD3 URZ, URZ, URZ, URZ ;  /* 0x0000003f3f3ff290 */ /* 0x000ff6000fffe03f */
[----:B------:R-:W-:Y:S01]  /*18520*/  @!UPT UIADD3 URZ, URZ, URZ, URZ ;  /* 0x0000003f3f3ff290 */ /* 0x000fe2000fffe03f */
[----:B------:R-:W-:Y:S04]  /*18530*/  STL.64 [R1+0xd0], R24 ;  /* 0x0000d01801007387 */ /* 0x000fe80000100a00 */
[----:B------:R1:W-:Y:S04]  /*18540*/  STL.64 [R1+0xd8], R26 ;  /* 0x0000d81a01007387 */ /* 0x0003e80000100a00 */
[----:B------:R-:W3:Y:S04]  /*18550*/  LDL.LU R61, [R1+0xadc] ;  /* 0x000adc00013d7983 */ /* 0x000ee80000300800 */
[----:B------:R-:W3:Y:S04]  /*18560*/  LDL.LU R60, [R1+0xad8] ;  /* 0x000ad800013c7983 */ /* 0x000ee80000300800 */
[----:B------:R-:W1:Y:S04]  /*18570*/  LDL.LU R68, [R1+0xad4] ;  /* 0x000ad40001447983 */ /* 0x000e680000300800 */
[----:B------:R-:W2:Y:S01]  /*18580*/  LDL.LU R72, [R1+0xad0] ;  /* 0x000ad00001487983 */ /* 0x000ea20000300800 */
[----:B------:R-:W-:Y:S01]  /*18590*/  MOV R117, R78 ;  /* 0x0000004e00757202 */ /* 0x000fe20000000f00 */
[----:B------:R-:W-:Y:S01]  /*185a0*/  IMAD.MOV.U32 R118, RZ, RZ, R77 ;  /* 0x000000ffff767224 */ /* 0x000fe200078e004d */
[----:B------:R-:W-:Y:S01]  /*185b0*/  MOV R119, R76 ;  /* 0x0000004c00777202 */ /* 0x000fe20000000f00 */
[----:B------:R-:W2:Y:S04]  /*185c0*/  LDL.LU R78, [R1+0xacc] ;  /* 0x000acc00014e7983 */ /* 0x000ea80000300800 */
[----:B------:R-:W2:Y:S04]  /*185d0*/  LDL.LU R77, [R1+0xac8] ;  /* 0x000ac800014d7983 */ /* 0x000ea80000300800 */
[----:B------:R-:W2:Y:S01]  /*185e0*/  LDL.LU R76, [R1+0xac4] ;  /* 0x000ac400014c7983 */ /* 0x000ea20000300800 */
[----:B----4-:R-:W-:Y:S08]  /*185f0*/  HMMA.16816.F32 R48, R12, R84, R64 ;  /* 0x000000540c30723c */ /* 0x010ff00000001840 */
[----:B---3--:R-:W-:Y:S08]  /*18600*/  HMMA.16816.F32 R8, R8, R96, R60 ;  /* 0x000000600808723c */ /* 0x008ff0000000183c */
[C---:B-1----:R-:W-:Y:S11]  /*18610*/  HMMA.16816.F32 R24, R12.reuse, R88, R68 ;  /* 0x000000580c18723c */ /* 0x042ff60000001844 */
[----:B------:R-:W-:Y:S04]  /*18620*/  @!UPT UIADD3 URZ, URZ, URZ, URZ ;  /* 0x0000003f3f3ff290 */ /* 0x000fe8000fffe03f */
[----:B------:R-:W-:Y:S04]  /*18630*/  STL.64 [R1+0xc0], R8 ;  /* 0x0000c00801007387 */ /* 0x000fe80000100a00 */
[----:B------:R2:W-:Y:S02]  /*18640*/  STL.64 [R1+0xc8], R10 ;  /* 0x0000c80a01007387 */ /* 0x0005e40000100a00 */
[-C--:B--2---:R-:W-:Y:S02]  /*18650*/  HMMA.16816.F32 R8, R12, R92.reuse, R72 ;  /* 0x0000005c0c08723c */ /* 0x084fe40000001848 */
[----:B------:R-:W-:Y:S04]  /*18660*/  STL.64 [R1+0xb0], R48 ;  /* 0x0000b03001007387 */ /* 0x000fe80000100a00 */
[----:B------:R-:W-:Y:S04]  /*18670*/  STL.64 [R1+0xb8], R50 ;  /* 0x0000b83201007387 */ /* 0x000fe80000100a00 */
[----:B------:R-:W0:Y:S04]  /*18680*/  LDL.LU R120, [R1+0x1b0] ;  /* 0x0001b00001787983 */ /* 0x000e280000300800 */
[----:B------:R-:W-:Y:S04]  /*18690*/  STL.64 [R1+0xa0], R24 ;  /* 0x0000a01801007387 */ /* 0x000fe80000100a00 */
[----:B------:R-:W-:Y:S01]  /*186a0*/  STL.64 [R1+0xa8], R26 ;  /* 0x0000a81a01007387 */ /* 0x000fe20000100a00 */
[----:B------:R-:W-:Y:S01]  /*186b0*/  HMMA.16816.F32 R36, R20, R92, R36 ;  /* 0x0000005c1424723c */ /* 0x000fe20000001824 */
[----:B------:R-:W-:Y:S01]  /*186c0*/  IMAD.MOV.U32 R122, RZ, RZ, R112 ;  /* 0x000000ffff7a7224 */ /* 0x000fe200078e0070 */
[----:B------:R-:W-:Y:S01]  /*186d0*/  MOV R123, R0 ;  /* 0x00000000007b7202 */ /* 0x000fe20000000f00 */
[----:B------:R-:W1:Y:S04]  /*186e0*/  LDSM.16.M88.4 R24, [R113+0x4b400] ;  /* 0x04b400007118783b */ /* 0x000e680000000200 */
[----:B------:R-:W-:Y:S04]  /*186f0*/  STL.64 [R1+0x90], R8 ;  /* 0x0000900801007387 */ /* 0x000fe80000100a00 */
[----:B------:R2:W-:Y:S04]  /*18700*/  STL.64 [R1+0x98], R10 ;  /* 0x0000980a01007387 */ /* 0x0005e80000100a00 */
[----:B------:R-:W0:Y:S01]  /*18710*/  LDL.LU R121, [R1+0x1b4] ;  /* 0x0001b40001797983 */ /* 0x000e220000300800 */
[----:B--2---:R-:W-:Y:S08]  /*18720*/  HMMA.16816.F32 R8, R12, R96, R76 ;  /* 0x000000600c08723c */ /* 0x004ff0000000184c */
[C---:B------:R-:W-:Y:S11]  /*18730*/  HMMA.16816.F32 R12, R20.reuse, R84, R44 ;  /* 0x00000054140c723c */ /* 0x040ff6000000182c */
[----:B------:R-:W-:Y:S04]  /*18740*/  @!UPT UIADD3 URZ, URZ, URZ, URZ ;  /* 0x0000003f3f3ff290 */ /* 0x000fe8000fffe03f */
[----:B------:R-:W-:Y:S04]  /*18750*/  STL.64 [R1+0x80], R8 ;  /* 0x0000800801007387 */ /* 0x000fe80000100a00 */
[----:B------:R2:W-:Y:S02]  /*18760*/  STL.64 [R1+0x88], R10 ;  /* 0x0000880a01007387 */ /* 0x0005e40000100a00 */
[C---:B--2---:R-:W-:Y:S02]  /*18770*/  HMMA.16816.F32 R8, R20.reuse, R88, R40 ;  /* 0x000000581408723c */ /* 0x044fe40000001828 */
[----:B------:R-:W-:Y:S04]  /*18780*/  STL.64 [R1+0x70], R12 ;  /* 0x0000700c01007387 */ /* 0x000fe80000100a00 */
[----:B------:R2:W-:Y:S02]  /*18790*/  STL.64 [R1+0x78], R14 ;  /* 0x0000780e01007387 */ /* 0x0005e40000100a00 */
[----:B--2---:R-:W-:Y:S11]  /*187a0*/  HMMA.16816.F32 R12, R20, R96, R80 ;  /* 0x00000060140c723c */ /* 0x004ff60000001850 */
[----:B------:R-:W-:Y:S04]  /*187b0*/  @!UPT UIADD3 URZ, URZ, URZ, URZ ;  /* 0x0000003f3f3ff290 */ /* 0x000fe8000fffe03f */
[----:B------:R-:W-:Y:S04]  /*187c0*/  STL.64 [R1+0x60], R8 ;  /* 0x0000600801007387 */ /* 0x000fe80000100a00 */
[----:B------:R2:W-:Y:S02]  /*187d0*/  STL.64 [R1+0x68], R10 ;  /* 0x0000680a01007387 */ /* 0x0005e40000100a00 */
[-C--:B--2---:R-:W-:Y:S02]  /*187e0*/  HMMA.16816.F32 R8, R4, R84.reuse, R32 ;  /* 0x000000540408723c */ /* 0x084fe40000001820 */
[----:B------:R-:W-:Y:S04]  /*187f0*/  STL.64 [R1+0x50], R36 ;  /* 0x0000502401007387 */ /* 0x000fe80000100a00 */
[----:B------:R-:W-:Y:S04]  /*18800*/  STL.64 [R1+0x58], R38 ;  /* 0x0000582601007387 */ /* 0x000fe80000100a00 */
[----:B------:R-:W-:Y:S04]  /*18810*/  STL.64 [R1+0x40], R12 ;  /* 0x0000400c01007387 */ /* 0x000fe80000100a00 */
[----:B------:R-:W-:Y:S01]  /*18820*/  STL.64 [R1+0x48], R14 ;  /* 0x0000480e01007387 */ /* 0x000fe20000100a00 */
[----:B0-----:R-:W-:Y:S09]  /*18830*/  HMMA.16816.F32 R120, R16, R84, R120 ;  /* 0x000000541078723c */ /* 0x001ff20000001878 */
[----:B------:R-:W-:Y:S01]  /*18840*/  IMAD.MOV.U32 R0, RZ, RZ, R10 ;  /* 0x000000ffff007224 */ /* 0x000fe200078e000a */
[----:B------:R0:W-:Y:S01]  /*18850*/  STL.64 [R1+0x30], R8 ;  /* 0x0000300801007387 */ /* 0x0001e20000100a00 */
[----:B------:R-:W-:Y:S01]  /*18860*/  MOV R112, R11 ;  /* 0x0000000b00707202 */ /* 0x000fe20000000f00 */
[----:B------:R-:W-:-:S02]  /*18870*/  IMAD.MOV.U32 R43, RZ, RZ, R3 ;  /* 0x000000ffff2b7224 */ /* 0x000fc400078e0003 */
[----:B------:R-:W2:Y:S01]  /*18880*/  LDSM.16.M88.4 R36, [R113+0x4b800] ;  /* 0x04b800007124783b */ /* 0x000ea20000000200 */
[C---:B0-----:R-:W-:Y:S03]  /*18890*/  HMMA.16816.F32 R8, R4.reuse, R88, R28 ;  /* 0x000000580408723c */ /* 0x041fe6000000181c */
[----:B------:R-:W-:Y:S04]  /*188a0*/  STL [R1+0x9b4], R112 ;  /* 0x0009b47001007387 */ /* 0x000fe80000100800 */
[----:B------:R-:W-:Y:S11]  /*188b0*/  STL [R1+0x9b0], R0 ;  /* 0x0009b00001007387 */ /* 0x000ff60000100800 */
[----:B------:R-:W-:Y:S05]  /*188c0*/  @!UPT UIADD3 URZ, URZ, URZ, URZ ;  /* 0x0000003f3f3ff290 */ /* 0x000fea000fffe03f */
[----:B------:R0:W-:Y:S01]  /*188d0*/  STL.64 [R1+0x20], R8 ;  /* 0x0000200801007387 */ /* 0x0001e20000100a00 */
[----:B------:R-:W-:Y:S01]  /*188e0*/  IMAD.MOV.U32 R125, RZ, RZ, R10 ;  /* 0x000000ffff7d7224 */ /* 0x000fe200078e000a */
[----:B------:R-:W-:Y:S02]  /*188f0*/  MOV R124, R11 ;  /* 0x0000000b007c7202 */ /* 0x000fe40000000f00 */
[----:B------:R-:W3:Y:S04]  /*18900*/  LDL.LU R114, [R1+0x670] ;  /* 0x0006700001727983 */ /* 0x000ee80000300800 */
[----:B------:R-:W3:Y:S01]  /*18910*/  LDL R115, [R1+0x40c] ;  /* 0x00040c0001737983 */ /* 0x000ee20000100800 */
[C---:B0-----:R-:W-:Y:S08]  /*18920*/  HMMA.16816.F32 R8, R4.reuse, R92, R108 ;  /* 0x0000005c0408723c */ /* 0x041ff0000000186c */
[----:B------:R-:W-:Y:S01]  /*18930*/  HMMA.16816.F32 R4, R4, R96, R116 ;  /* 0x000000600404723c */ /* 0x000fe20000001874 */
[----:B------:R0:W-:Y:S04]  /*18940*/  STL [R1+0x9fc], R124 ;  /* 0x0009fc7c01007387 */ /* 0x0001e80000100800 */
[----:B------:R4:W-:Y:S10]  /*18950*/  STL [R1+0x9f8], R125 ;  /* 0x0009f87d01007387 */ /* 0x0009f40000100800 */
[----:B------:R-:W-:Y:S04]  /*18960*/  STL.64 [R1+0x10], R8 ;  /* 0x0000100801007387 */ /* 0x000fe80000100a00 */
[----:B------:R-:W2:Y:S04]  /*18970*/  LDL.LU R83, [R1+0x484] ;  /* 0x0004840001537983 */ /* 0x000ea80000300800 */
[----:B------:R3:W-:Y:S04]  /*18980*/  STL.64 [R1], R4 ;  /* 0x0000000401007387 */ /* 0x0007e80000100a00 */
        /* <DEDUP_REMOVED lines=12> */
[----:B------:R-:W1:Y:S04]  /*18a50*/  LDL.LU R100, [R1+0x230] ;  /* 0x0002300001647983 */ /* 0x000e680000300800 */
[----:B------:R-:W1:Y:S04]  /*18a60*/  LDL.LU R101, [R1+0x234] ;  /* 0x0002340001657983 */ /* 0x000e680000300800 */
[----:B------:R-:W1:Y:S04]  /*18a70*/  LDL.LU R102, [R1+0x238] ;  /* 0x0002380001667983 */ /* 0x000e680000300800 */
[----:B------:R-:W1:Y:S04]  /*18a80*/  LDL.LU R103, [R1+0x23c] ;  /* 0x00023c0001677983 */ /* 0x000e680000300800 */
[----:B------:R-:W2:Y:S04]  /*18a90*/  LDL.LU R48, [R1+0x280] ;  /* 0x0002800001307983 */ /* 0x000ea80000300800 */
[----:B------:R-:W2:Y:S04]  /*18aa0*/  LDL.LU R49, [R1+0x284] ;  /* 0x0002840001317983 */ /* 0x000ea80000300800 */
[----:B------:R-:W2:Y:S04]  /*18ab0*/  LDL.LU R50, [R1+0x288] ;  /* 0x0002880001327983 */ /* 0x000ea80000300800 */
[----:B------:R-:W2:Y:S04]  /*18ac0*/  LDL.LU R51, [R1+0x28c] ;  /* 0x00028c0001337983 */ /* 0x000ea80000300800 */
[----:B------:R-:W-:Y:S04]  /*18ad0*/  STL.64 [R1+0x938], R122 ;  /* 0x0009387a01007387 */ /* 0x000fe80000100a00 */
[----:B------:R-:W-:Y:S04]  /*18ae0*/  STL.64 [R1+0x930], R120 ;  /* 0x0009307801007387 */ /* 0x000fe80000100a00 */
[----:B------:R-:W2:Y:S04]  /*18af0*/  LDL.LU R44, [R1+0x2a0] ;  /* 0x0002a000012c7983 */ /* 0x000ea80000300800 */
[----:B------:R-:W2:Y:S04]  /*18b00*/  LDL.LU R45, [R1+0x2a4] ;  /* 0x0002a400012d7983 */ /* 0x000ea80000300800 */
[----:B------:R-:W2:Y:S04]  /*18b10*/  LDL.LU R46, [R1+0x2a8] ;  /* 0x0002a800012e7983 */ /* 0x000ea80000300800 */
[----:B------:R-:W2:Y:S04]  /*18b20*/  LDL.LU R47, [R1+0x2ac] ;  /* 0x0002ac00012f7983 */ /* 0x000ea80000300800 */
[----:B------:R-:W2:Y:S04]  /*18b30*/  LDL.LU R40, [R1+0x2c0] ;  /* 0x0002c00001287983 */ /* 0x000ea80000300800 */
[----:B------:R-:W2:Y:S04]  /*18b40*/  LDL.LU R41, [R1+0x2c4] ;  /* 0x0002c40001297983 */ /* 0x000ea80000300800 */
[----:B------:R-:W2:Y:S01]  /*18b50*/  LDL.LU R42, [R1+0x2c8] ;  /* 0x0002c800012a7983 */ /* 0x000ea20000300800 */
[----:B0-----:R-:W-:Y:S01]  /*18b60*/  IMAD.MOV.U32 R124, RZ, RZ, R6 ;  /* 0x000000ffff7c7224 */ /* 0x001fe200078e0006 */
[----:B----4-:R-:W-:Y:S01]  /*18b70*/  MOV R125, R7 ;  /* 0x00000007007d7202 */ /* 0x010fe20000000f00 */
[----:B------:R-:W-:Y:S01]  /*18b80*/  IMAD.MOV.U32 R112, RZ, RZ, R10 ;  /* 0x000000ffff707224 */ /* 0x000fe200078e000a */
[----:B------:R-:W-:Y:S01]  /*18b90*/  MOV R0, R11 ;  /* 0x0000000b00007202 */ /* 0x000fe20000000f00 */
[----:B------:R-:W4:Y:S04]  /*18ba0*/  LDL.LU R3, [R1+0xac0] ;  /* 0x000ac00001037983 */ /* 0x000f280000300800 */
[----:B------:R-:W4:Y:S04]  /*18bb0*/  LDL.LU R28, [R1+0x674] ;  /* 0x00067400011c7983 */ /* 0x000f280000300800 */
[----:B------:R-:W4:Y:S04]  /*18bc0*/  LDL.LU R32, [R1+0x4e0] ;  /* 0x0004e00001207983 */ /* 0x000f280000300800 */
[----:B------:R-:W4:Y:S04]  /*18bd0*/  LDL.LU R31, [R1+0x4e4] ;  /* 0x0004e400011f7983 */ /* 0x000f280000300800 */
[----:B------:R-:W4:Y:S04]  /*18be0*/  LDL.LU R30, [R1+0x4e8] ;  /* 0x0004e800011e7983 */ /* 0x000f280000300800 */
[----:B------:R-:W4:Y:S01]  /*18bf0*/  LDL.LU R29, [R1+0x4ec] ;  /* 0x0004ec00011d7983 */ /* 0x000f220000300800 */
[----:B---3--:R-:W-:-:S04]  /*18c00*/  FADD R4, -R115, R114 ;  /* 0x0000007273047221 */ /* 0x008fc80000000100 */
[----:B------:R-:W-:-:S04]  /*18c10*/  FMUL R4, R4, 1.4426950216293334961 ;  /* 0x3fb8aa3b04047820 */ /* 0x000fc80000400000 */
[----:B------:R0:W3:Y:S01]  /*18c20*/  MUFU.EX2 R115, R4 ;  /* 0x0000000400737308 */ /* 0x0000e20000000800 */
[C---:B--2---:R-:W-:Y:S08]  /*18c30*/  HMMA.16816.F32 R116, R16.reuse, R88, R116 ;  /* 0x000000581074723c */ /* 0x044ff00000001874 */
[C---:B------:R-:W-:Y:S08]  /*18c40*/  HMMA.16816.F32 R108, R16.reuse, R92, R108 ;  /* 0x0000005c106c723c */ /* 0x040ff0000000186c */
[----:B0-----:R-:W-:Y:S08]  /*18c50*/  HMMA.16816.F32 R4, R16, R96, R52 ;  /* 0x000000601004723c */ /* 0x001ff00000001834 */
[C---:B-1----:R-:W-:Y:S01]  /*18c60*/  HMMA.16816.F32 R8, R24.reuse, R84, R100 ;  /* 0x000000541808723c */ /* 0x042fe20000001864 */
[----:B------:R-:W-:Y:S07]  /*18c70*/  STL.64 [R1+0x948], R118 ;  /* 0x0009487601007387 */ /* 0x000fee0000100a00 */
[C---:B------:R-:W-:Y:S01]  /*18c80*/  HMMA.16816.F32 R12, R24.reuse, R88, R48 ;  /* 0x00000058180c723c */ /* 0x040fe20000001830 */
[----:B------:R-:W-:Y:S04]  /*18c90*/  STL.64 [R1+0x940], R116 ;  /* 0x0009407401007387 */ /* 0x000fe80000100a00 */
[----:B------:R-:W2:Y:S04]  /*18ca0*/  LDL.LU R114, [R1+0x678] ;  /* 0x0006780001727983 */ /* 0x000ea80000300800 */
[----:B------:R-:W-:Y:S01]  /*18cb0*/  STL.64 [R1+0x958], R110 ;  /* 0x0009586e01007387 */ /* 0x000fe20000100a00 */
[C---:B------:R-:W-:Y:S03]  /*18cc0*/  HMMA.16816.F32 R16, R24.reuse, R92, R44 ;  /* 0x0000005c1810723c */ /* 0x040fe6000000182c */
[----:B------:R-:W-:Y:S05]  /*18cd0*/  STL.64 [R1+0x950], R108 ;  /* 0x0009506c01007387 */ /* 0x000fea0000100a00 */
[----:B------:R-:W-:Y:S01]  /*18ce0*/  HMMA.16816.F32 R20, R24, R96, R40 ;  /* 0x000000601814723c */ /* 0x000fe20000001828 */
[----:B------:R-:W-:Y:S04]  /*18cf0*/  STL.64 [R1+0x968], R6 ;  /* 0x0009680601007387 */ /* 0x000fe80000100a00 */
[----:B------:R-:W-:Y:S04]  /*18d00*/  STL.64 [R1+0x960], R4 ;  /* 0x0009600401007387 */ /* 0x000fe80000100a00 */
[----:B------:R-:W-:Y:S04]  /*18d10*/  STL.64 [R1+0x978], R10 ;  /* 0x0009780a01007387 */ /* 0x000fe80000100a00 */
[----:B------:R0:W-:Y:S04]  /*18d20*/  STL.64 [R1+0x970], R8 ;  /* 0x0009700801007387 */ /* 0x0001e80000100a00 */
[----:B------:R-:W1:Y:S04]  /*18d30*/  LDSM.16.M88.4 R52, [R113+0x4bc00] ;  /* 0x04bc00007134783b */ /* 0x000e680000000200 */
[----:B0-----:R-:W2:Y:S04]  /*18d40*/  LDL.LU R8, [R1+0x4f0] ;  /* 0x0004f00001087983 */ /* 0x001ea80000300800 */
[----:B------:R-:W2:Y:S04]  /*18d50*/  LDL.LU R7, [R1+0x4f4] ;  /* 0x0004f40001077983 */ /* 0x000ea80000300800 */
[----:B------:R-:W2:Y:S04]  /*18d60*/  LDL.LU R6, [R1+0x4f8] ;  /* 0x0004f80001067983 */ /* 0x000ea80000300800 */
[----:B------:R-:W-:Y:S04]  /*18d70*/  STL.64 [R1+0x988], R14 ;  /* 0x0009880e01007387 */ /* 0x000fe80000100a00 */
[----:B------:R-:W-:Y:S04]  /*18d80*/  STL.64 [R1+0x980], R12 ;  /* 0x0009800c01007387 */ /* 0x000fe80000100a00 */
[----:B------:R-:W2:Y:S04]  /*18d90*/  LDL.LU R5, [R1+0x4fc] ;  /* 0x0004fc0001057983 */ /* 0x000ea80000300800 */
[----:B------:R0:W-:Y:S04]  /*18da0*/  STL.64 [R1+0x998], R18 ;  /* 0x0009981201007387 */ /* 0x0001e80000100a00 */
[----:B------:R0:W-:Y:S04]  /*18db0*/  STL.64 [R1+0x990], R16 ;  /* 0x0009901001007387 */ /* 0x0001e80000100a00 */
[----:B------:R-:W-:Y:S04]  /*18dc0*/  STL.64 [R1+0x9a8], R22 ;  /* 0x0009a81601007387 */ /* 0x000fe80000100a00 */
[----:B------:R-:W-:Y:S04]  /*18dd0*/  STL.64 [R1+0x9a0], R20 ;  /* 0x0009a01401007387 */ /* 0x000fe80000100a00 */
        /* <DEDUP_REMOVED lines=11> */
[----:B------:R-:W2:Y:S01]  /*18e90*/  LDL.LU R9, [R1+0x52c] ;  /* 0x00052c0001097983 */ /* 0x000ea20000300800 */
[----:B----4-:R-:W-:-:S02]  /*18ea0*/  FMUL R24, R83, R32 ;  /* 0x0000002053187220 */ /* 0x010fc40000400000 */
[----:B------:R-:W-:-:S04]  /*18eb0*/  FADD R28, -R2, R28 ;  /* 0x0000001c021c7221 */ /* 0x000fc80000000100 */
[----:B------:R-:W-:Y:S02]  /*18ec0*/  FMUL R33, R28, 1.4426950216293334961 ;  /* 0x3fb8aa3b1c217820 */ /* 0x000fe40000400000 */
[----:B------:R-:W-:Y:S02]  /*18ed0*/  FMUL R25, R83, R31 ;  /* 0x0000001f53197220 */ /* 0x000fe40000400000 */
[C---:B---3--:R-:W-:Y:S02]  /*18ee0*/  FMUL R26, R115.reuse, R30 ;  /* 0x0000001e731a7220 */ /* 0x048fe40000400000 */
[----:B------:R-:W-:-:S07]  /*18ef0*/  FMUL R27, R115, R29 ;  /* 0x0000001d731b7220 */ /* 0x000fce0000400000 */
[----:B------:R-:W-:Y:S01]  /*18f00*/  HMMA.16816.F32 R24, R36, R84, R24 ;  /* 0x000000542418723c */ /* 0x000fe20000001818 */
[----:B------:R-:W-:Y:S01]  /*18f10*/  MOV R100, R95 ;  /* 0x0000005f00647202 */ /* 0x000fe20000000f00 */
[----:B------:R-:W-:Y:S01]  /*18f20*/  IMAD.MOV.U32 R101, RZ, RZ, R94 ;  /* 0x000000ffff657224 */ /* 0x000fe200078e005e */
[----:B------:R-:W-:Y:S01]  /*18f30*/  MOV R102, R99 ;  /* 0x0000006300667202 */ /* 0x000fe20000000f00 */
[----:B------:R-:W-:Y:S11]  /*18f40*/  IMAD.MOV.U32 R103, RZ, RZ, R98 ;  /* 0x000000ffff677224 */ /* 0x000ff600078e0062 */
[----:B------:R-:W-:Y:S08]  /*18f50*/  @!UPT UIADD3 URZ, URZ, URZ, URZ ;  /* 0x0000003f3f3ff290 */ /* 0x000ff0000fffe03f */
[----:B------:R-:W-:Y:S04]  /*18f60*/  STL.64 [R1+0x9c0], R26 ;  /* 0x0009c01a01007387 */ /* 0x000fe80000100a00 */
[----:B------:R-:W-:Y:S01]  /*18f70*/  STL.64 [R1+0x9b8], R24 ;  /* 0x0009b81801007387 */ /* 0x000fe20000100a00 */
[----:B------:R-:W-:Y:S01]  /*18f80*/  MOV R120, R87 ;  /* 0x0000005700787202 */ /* 0x000fe20000000f00 */
[----:B------:R-:W-:Y:S01]  /*18f90*/  IMAD.MOV.U32 R121, RZ, RZ, R86 ;  /* 0x000000ffff797224 */ /* 0x000fe200078e0056 */
[----:B------:R-:W-:Y:S01]  /*18fa0*/  MOV R122, R91 ;  /* 0x0000005b007a7202 */ /* 0x000fe20000000f00 */
[----:B------:R-:W-:Y:S02]  /*18fb0*/  IMAD.MOV.U32 R123, RZ, RZ, R90 ;  /* 0x000000ffff7b7224 */ /* 0x000fe400078e005a */
[----:B--2---:R-:W-:-:S04]  /*18fc0*/  FADD R32, -R3, R114 ;  /* 0x0000007203207221 */ /* 0x004fc80000000100 */
[----:B------:R-:W-:Y:S01]  /*18fd0*/  FMUL R40, R32, 1.4426950216293334961 ;  /* 0x3fb8aa3b20287820 */ /* 0x000fe20000400000 */
[----:B------:R0:W2:Y:S08]  /*18fe0*/  MUFU.EX2 R114, R33 ;  /* 0x0000002100727308 */ /* 0x0000b00000000800 */
[----:B------:R3:W2:Y:S01]  /*18ff0*/  MUFU.EX2 R113, R40 ;  /* 0x0000002800717308 */ /* 0x0006a20000000800 */
[----:B------:R-:W-:-:S02]  /*19000*/  FMUL R28, R83, R8 ;  /* 0x00000008531c7220 */ /* 0x000fc40000400000 */
[----:B------:R-:W4:Y:S01]  /*19010*/  LDL.LU R8, [R1+0x530] ;  /* 0x0005300001087983 */ /* 0x000f220000300800 */
[----:B------:R-:W-:-:S03]  /*19020*/  FMUL R29, R83, R7 ;  /* 0x00000007531d7220 */ /* 0x000fc60000400000 */
[----:B------:R-:W4:Y:S01]  /*19030*/  LDL.LU R7, [R1+0x534] ;  /* 0x0005340001077983 */ /* 0x000f220000300800 */
[----:B------:R-:W-:-:S03]  /*19040*/  FMUL R30, R115, R6 ;  /* 0x00000006731e7220 */ /* 0x000fc60000400000 */
[----:B------:R-:W4:Y:S01]  /*19050*/  LDL.LU R6, [R1+0x538] ;  /* 0x0005380001067983 */ /* 0x000f220000300800 */
[----:B------:R-:W-:-:S03]  /*19060*/  FMUL R31, R115, R5 ;  /* 0x00000005731f7220 */ /* 0x000fc60000400000 */
[----:B------:R-:W4:Y:S04]  /*19070*/  LDL.LU R5, [R1+0x53c] ;  /* 0x00053c0001057983 */ /* 0x000f280000300800 */
[----:B------:R-:W-:Y:S01]  /*19080*/  HMMA.16816.F32 R28, R36, R88, R28 ;  /* 0x00000058241c723c */ /* 0x000fe2000000181c */
[C---:B------:R-:W-:Y:S02]  /*19090*/  FMUL R32, R83.reuse, R19 ;  /* 0x0000001353207220 */ /* 0x040fe40000400000 */
[----:B0-----:R-:W-:Y:S02]  /*190a0*/  FMUL R33, R83, R18 ;  /* 0x0000001253217220 */ /* 0x001fe40000400000 */
[C---:B------:R-:W-:Y:S02]  /*190b0*/  FMUL R34, R115.reuse, R17 ;  /* 0x0000001173227220 */ /* 0x040fe40000400000 */
[----:B------:R-:W-:-:S02]  /*190c0*/  FMUL R35, R115, R4 ;  /* 0x0000000473237220 */ /* 0x000fc40000400000 */
[C---:B---3--:R-:W-:Y:S02]  /*190d0*/  FMUL R40, R83.reuse, R16 ;  /* 0x0000001053287220 */ /* 0x048fe40000400000 */
[----:B------:R-:W-:Y:S02]  /*190e0*/  FMUL R41, R83, R15 ;  /* 0x0000000f53297220 */ /* 0x000fe40000400000 */
[C---:B------:R-:W-:Y:S02]  /*190f0*/  FMUL R42, R115.reuse, R14 ;  /* 0x0000000e732a7220 */ /* 0x040fe40000400000 */
[----:B------:R-:W-:Y:S01]  /*19100*/  FMUL R43, R115, R13 ;  /* 0x0000000d732b7220 */ /* 0x000fe20000400000 */
[C---:B------:R-:W-:Y:S08]  /*19110*/  HMMA.16816.F32 R32, R36.reuse, R92, R32 ;  /* 0x0000005c2420723c */ /* 0x040ff00000001820 */
[----:B------:R-:W-:Y:S07]  /*19120*/  HMMA.16816.F32 R36, R36, R96, R40 ;  /* 0x000000602424723c */ /* 0x000fee0000001828 */
[----:B--2---:R-:W-:-:S02]  /*19130*/  FMUL R40, R114, R12 ;  /* 0x0000000c72287220 */ /* 0x004fc40000400000 */
[----:B------:R-:W-:Y:S02]  /*19140*/  FMUL R41, R114, R11 ;  /* 0x0000000b72297220 */ /* 0x000fe40000400000 */
[C---:B------:R-:W-:Y:S02]  /*19150*/  FMUL R42, R113.reuse, R10 ;  /* 0x0000000a712a7220 */ /* 0x040fe40000400000 */
[----:B------:R-:W-:-:S07]  /*19160*/  FMUL R43, R113, R9 ;  /* 0x00000009712b7220 */ /* 0x000fce0000400000 */
[----:B-1----:R-:W-:Y:S01]  /*19170*/  HMMA.16816.F32 R40, R52, R84, R40 ;  /* 0x000000543428723c */ /* 0x002fe20000001828 */
[----:B------:R-:W-:Y:S04]  /*19180*/  STL.64 [R1+0x9d0], R30 ;  /* 0x0009d01e01007387 */ /* 0x000fe80000100a00 */
[----:B------:R-:W-:Y:S04]  /*19190*/  STL.64 [R1+0x9c8], R28 ;  /* 0x0009c81c01007387 */ /* 0x000fe80000100a00 */
[----:B------:R-:W2:Y:S04]  /*191a0*/  LDL R4, [R1+0x8f8] ;  /* 0x0008f80001047983 */ /* 0x000ea80000100800 */
[----:B------:R-:W-:Y:S04]  /*191b0*/  STL.64 [R1+0x9e0], R34 ;  /* 0x0009e02201007387 */ /* 0x000fe80000100a00 */
[----:B------:R-:W-:Y:S04]  /*191c0*/  STL.64 [R1+0x9d8], R32 ;  /* 0x0009d82001007387 */ /* 0x000fe80000100a00 */
[----:B------:R-:W-:Y:S04]  /*191d0*/  STL.64 [R1+0x9f0], R38 ;  /* 0x0009f02601007387 */ /* 0x000fe80000100a00 */
[----:B------:R-:W-:Y:S04]  /*191e0*/  STL.64 [R1+0x9e8], R36 ;  /* 0x0009e82401007387 */ /* 0x000fe80000100a00 */
[----:B------:R-:W-:Y:S04]  /*191f0*/  STL.64 [R1+0xa08], R42 ;  /* 0x000a082a01007387 */ /* 0x000fe80000100a00 */
[----:B------:R-:W-:Y:S04]  /*19200*/  STL.64 [R1+0xa00], R40 ;  /* 0x000a002801007387 */ /* 0x000fe80000100a00 */
        /* <DEDUP_REMOVED lines=11> */
[----:B------:R-:W3:Y:S01]  /*192c0*/  LDL.LU R13, [R1+0x54c] ;  /* 0x00054c00010d7983 */ /* 0x000ee20000300800 */
[----:B----4-:R-:W-:-:S02]  /*192d0*/  FMUL R45, R114, R7 ;  /* 0x00000007722d7220 */ /* 0x010fc40000400000 */
[C---:B------:R-:W-:Y:S02]  /*192e0*/  FMUL R46, R113.reuse, R6 ;  /* 0x00000006712e7220 */ /* 0x040fe40000400000 */
[----:B------:R-:W-:Y:S02]  /*192f0*/  FMUL R44, R114, R8 ;  /* 0x00000008722c7220 */ /* 0x000fe40000400000 */
[----:B------:R-:W-:Y:S01]  /*19300*/  FMUL R47, R113, R5 ;  /* 0x00000005712f7220 */ /* 0x000fe20000400000 */
[----:B--2---:R-:W-:Y:S04]  /*19310*/  LDSM.16.M88.4 R76, [R4+0x48000] ;  /* 0x04800000044c783b */ /* 0x004fe80000000200 */
[----:B------:R-:W0:Y:S04]  /*19320*/  LDSM.16.M88.4 R68, [R4+0x48800] ;  /* 0x048800000444783b */ /* 0x000e280000000200 */
[----:B------:R-:W1:Y:S04]  /*19330*/  LDSM.16.M88.4 R64, [R4+0x48c00] ;  /* 0x048c00000440783b */ /* 0x000e680000000200 */
[----:B------:R-:W2:Y:S04]  /*19340*/  LDSM.16.M88.4 R60, [R4+0x49000] ;  /* 0x04900000043c783b */ /* 0x000ea80000000200 */
[----:B------:R-:W4:Y:S04]  /*19350*/  LDSM.16.M88.4 R56, [R4+0x49400] ;  /* 0x049400000438783b */ /* 0x000f280000000200 */
[----:B------:R-:W0:Y:S04]  /*19360*/  LDSM.16.M88.4 R72, [R4+0x48400] ;  /* 0x048400000448783b */ /* 0x000e280000000200 */
[----:B------:R-:W0:Y:S01]  /*19370*/  LDSM.16.M88.4 R104, [R4+0x49800] ;  /* 0x049800000468783b */ /* 0x000e220000000200 */
[----:B---3--:R-:W-:Y:S01]  /*19380*/  IMAD.MOV.U32 R119, RZ, RZ, R95 ;  /* 0x000000ffff777224 */ /* 0x008fe200078e005f */
[----:B------:R-:W-:Y:S01]  /*19390*/  MOV R118, R94 ;  /* 0x0000005e00767202 */ /* 0x000fe20000000f00 */
[----:B------:R-:W-:Y:S01]  /*193a0*/  IMAD.MOV.U32 R117, RZ, RZ, R99 ;  /* 0x000000ffff757224 */ /* 0x000fe200078e0063 */
[----:B------:R-:W-:-:S02]  /*193b0*/  MOV R116, R98 ;  /* 0x0000006200747202 */ /* 0x000fc40000000f00 */
[----:B------:R-:W3:Y:S04]  /*193c0*/  LDL.LU R98, [R1+0xa9c] ;  /* 0x000a9c0001627983 */ /* 0x000ee80000300800 */
[----:B------:R-:W3:Y:S04]  /*193d0*/  LDL.LU R99, [R1+0xa98] ;  /* 0x000a980001637983 */ /* 0x000ee80000300800 */
[----:B------:R-:W3:Y:S04]  /*193e0*/  LDL.LU R94, [R1+0xa94] ;  /* 0x000a9400015e7983 */ /* 0x000ee80000300800 */
[----:B------:R-:W3:Y:S04]  /*193f0*/  LDL.LU R95, [R1+0xa90] ;  /* 0x000a9000015f7983 */ /* 0x000ee80000300800 */
[----:B------:R-:W3:Y:S01]  /*19400*/  LDL.LU R12, [R1+0x550] ;  /* 0x00055000010c7983 */ /* 0x000ee20000300800 */
[----:B------:R-:W-:Y:S01]  /*19410*/  IMAD.MOV.U32 R109, RZ, RZ, R91 ;  /* 0x000000ffff6d7224 */ /* 0x000fe200078e005b */
[----:B------:R-:W-:-:S02]  /*19420*/  MOV R108, R90 ;  /* 0x0000005a006c7202 */ /* 0x000fc40000000f00 */
[----:B------:R-:W3:Y:S01]  /*19430*/  LDL.LU R7, [R1+0x554] ;  /* 0x0005540001077983 */ /* 0x000ee20000300800 */
[----:B------:R-:W-:-:S03]  /*19440*/  MOV R110, R86 ;  /* 0x00000056006e7202 */ /* 0x000fc60000000f00 */
[----:B------:R-:W3:Y:S01]  /*19450*/  LDL.LU R6, [R1+0x558] ;  /* 0x0005580001067983 */ /* 0x000ee20000300800 */
[----:B------:R-:W-:-:S03]  /*19460*/  IMAD.MOV.U32 R111, RZ, RZ, R87 ;  /* 0x000000ffff6f7224 */ /* 0x000fc600078e0057 */
        /* <DEDUP_REMOVED lines=9> */
[C---:B------:R-:W-:Y:S01]  /*19500*/  FMUL R48, R114.reuse, R16 ;  /* 0x0000001072307220 */ /* 0x040fe20000400000 */
[----:B------:R-:W-:Y:S01]  /*19510*/  HMMA.16816.F32 R44, R52, R88, R44 ;  /* 0x00000058342c723c */ /* 0x000fe2000000182c */
[----:B------:R-:W-:-:S02]  /*19520*/  FMUL R49, R114, R15 ;  /* 0x0000000f72317220 */ /* 0x000fc40000400000 */
[C---:B------:R-:W-:Y:S02]  /*19530*/  FMUL R50, R113.reuse, R14 ;  /* 0x0000000e71327220 */ /* 0x040fe40000400000 */
[----:B------:R-:W-:-:S07]  /*19540*/  FMUL R51, R113, R13 ;  /* 0x0000000d71337220 */ /* 0x000fce0000400000 */
[----:B------:R-:W-:Y:S01]  /*19550*/  HMMA.16816.F32 R48, R52, R92, R48 ;  /* 0x0000005c3430723c */ /* 0x000fe20000001830 */
[----:B0-----:R-:W-:Y:S04]  /*19560*/  STL.64 [R1+0xa58], R70 ;  /* 0x000a584601007387 */ /* 0x001fe80000100a00 */
[----:B------:R-:W-:Y:S04]  /*19570*/  STL.64 [R1+0xa50], R68 ;  /* 0x000a504401007387 */ /* 0x000fe80000100a00 */
[----:B-1----:R-:W-:Y:S04]  /*19580*/  STL.64 [R1+0xa48], R66 ;  /* 0x000a484201007387 */ /* 0x002fe80000100a00 */
[----:B------:R-:W-:Y:S04]  /*19590*/  STL.64 [R1+0xa40], R64 ;  /* 0x000a404001007387 */ /* 0x000fe80000100a00 */
[----:B------:R-:W-:Y:S04]  /*195a0*/  STL.64 [R1+0xa18], R46 ;  /* 0x000a182e01007387 */ /* 0x000fe80000100a00 */
[----:B------:R-:W-:Y:S04]  /*195b0*/  STL.64 [R1+0xa10], R44 ;  /* 0x000a102c01007387 */ /* 0x000fe80000100a00 */
[----:B--2---:R-:W-:Y:S04]  /*195c0*/  STL.64 [R1+0xa68], R62 ;  /* 0x000a683e01007387 */ /* 0x004fe80000100a00 */
[----:B------:R-:W-:Y:S04]  /*195d0*/  STL.64 [R1+0xa60], R60 ;  /* 0x000a603c01007387 */ /* 0x000fe80000100a00 */
[----:B----4-:R-:W-:Y:S04]  /*195e0*/  STL.64 [R1+0xa78], R58 ;  /* 0x000a783a01007387 */ /* 0x010fe80000100a00 */
[----:B------:R-:W-:Y:S04]  /*195f0*/  STL.64 [R1+0xa70], R56 ;  /* 0x000a703801007387 */ /* 0x000fe80000100a00 */
[----:B------:R-:W-:Y:S04]  /*19600*/  STL.64 [R1+0xa28], R50 ;  /* 0x000a283201007387 */ /* 0x000fe80000100a00 */
[----:B------:R-:W-:Y:S04]  /*19610*/  STL.64 [R1+0xa20], R48 ;  /* 0x000a203001007387 */ /* 0x000fe80000100a00 */
[----:B------:R-:W-:Y:S04]  /*19620*/  STL.64 [R1+0xa38], R114 ;  /* 0x000a387201007387 */ /* 0x000fe80000100a00 */
[----:B------:R-:W-:Y:S01]  /*19630*/  STL.64 [R1+0xa30], R112 ;  /* 0x000a307001007387 */ /* 0x000fe20000100a00 */
[----:B---3--:R-:W-:-:S02]  /*19640*/  FMUL R80, R114, R12 ;  /* 0x0000000c72507220 */ /* 0x008fc40000400000 */
[C---:B------:R-:W-:Y:S08]  /*19650*/  HMMA.16816.F32 R12, R76.reuse, R90, R108 ;  /* 0x0000005a4c0c723c */ /* 0x040ff0000000186c */
[C---:B------:R-:W-:Y:S08]  /*19660*/  HMMA.16816.F32 R16, R76.reuse, R86, R8 ;  /* 0x000000564c10723c */ /* 0x040ff00000001808 */
[C---:B------:R-:W-:Y:S11]  /*19670*/  HMMA.16816.F32 R8, R76.reuse, R94, R116 ;  /* 0x0000005e4c08723c */ /* 0x040ff60000001874 */
[----:B------:R-:W-:Y:S04]  /*19680*/  @!UPT UIADD3 URZ, URZ, URZ, URZ ;  /* 0x0000003f3f3ff290 */ /* 0x000fe8000fffe03f */
[----:B------:R-:W-:Y:S04]  /*19690*/  STL.64 [R1+0x2a0], R16 ;  /* 0x0002a01001007387 */ /* 0x000fe80000100a00 */
[----:B------:R0:W-:Y:S04]  /*196a0*/  STL.64 [R1+0x2a8], R18 ;  /* 0x0002a81201007387 */ /* 0x0001e80000100a00 */
[----:B------:R-:W-:Y:S04]  /*196b0*/  STL.64 [R1+0x280], R12 ;  /* 0x0002800c01007387 */ /* 0x000fe80000100a00 */
[----:B------:R1:W-:Y:S01]  /*196c0*/  STL.64 [R1+0x288], R14 ;  /* 0x0002880e01007387 */ /* 0x0003e20000100a00 */
[----:B0-----:R-:W-:Y:S08]  /*196d0*/  HMMA.16816.F32 R16, R76, R98, R120 ;  /* 0x000000624c10723c */ /* 0x001ff00000001878 */
[----:B-1----:R-:W-:Y:S01]  /*196e0*/  HMMA.16816.F32 R12, R72, R86, R100 ;  /* 0x00000056480c723c */ /* 0x002fe20000001864 */
[----:B------:R0:W-:Y:S04]  /*196f0*/  STL.64 [R1+0x230], R8 ;  /* 0x0002300801007387 */ /* 0x0001e80000100a00 */
[----:B------:R1:W-:Y:S04]  /*19700*/  STL.64 [R1+0x238], R10 ;  /* 0x0002380a01007387 */ /* 0x0003e80000100a00 */
[----:B0-----:R-:W2:Y:S06]  /*19710*/  LDL.LU R8, [R1+0x1f0] ;  /* 0x0001f00001087983 */ /* 0x001eac0000300800 */
[----:B------:R-:W-:Y:S04]  /*19720*/  STL.64 [R1+0x200], R16 ;  /* 0x0002001001007387 */ /* 0x000fe80000100a00 */
[----:B------:R-:W-:Y:S04]  /*19730*/  STL.64 [R1+0x208], R18 ;  /* 0x0002081201007387 */ /* 0x000fe80000100a00 */
[----:B------:R0:W-:Y:S04]  /*19740*/  STL.64 [R1+0x1e0], R12 ;  /* 0x0001e00c01007387 */ /* 0x0001e80000100a00 */
[----:B------:R3:W-:Y:S04]  /*19750*/  STL.64 [R1+0x1e8], R14 ;  /* 0x0001e80e01007387 */ /* 0x0007e80000100a00 */
[----:B------:R-:W2:Y:S04]  /*19760*/  LDL.LU R9, [R1+0x1f4] ;  /* 0x0001f40001097983 */ /* 0x000ea80000300800 */
[----:B-1----:R-:W2:Y:S04]  /*19770*/  LDL.LU R10, [R1+0x1f8] ;  /* 0x0001f800010a7983 */ /* 0x002ea80000300800 */
[----:B------:R-:W2:Y:S04]  /*19780*/  LDL.LU R11, [R1+0x1fc] ;  /* 0x0001fc00010b7983 */ /* 0x000ea80000300800 */
[----:B0-----:R-:W4:Y:S04]  /*19790*/  LDL.LU R12, [R1+0x220] ;  /* 0x00022000010c7983 */ /* 0x001f280000300800 */
[----:B------:R-:W4:Y:S04]  /*197a0*/  LDL.LU R13, [R1+0x224] ;  /* 0x00022400010d7983 */ /* 0x000f280000300800 */
[----:B---3--:R-:W4:Y:S04]  /*197b0*/  LDL.LU R14, [R1+0x228] ;  /* 0x00022800010e7983 */ /* 0x008f280000300800 */
[----:B------:R-:W4:Y:S04]  /*197c0*/  LDL.LU R15, [R1+0x22c] ;  /* 0x00022c00010f7983 */ /* 0x000f280000300800 */
[----:B------:R-:W3:Y:S04]  /*197d0*/  LDL.LU R16, [R1+0x270] ;  /* 0x0002700001107983 */ /* 0x000ee80000300800 */
[----:B------:R-:W3:Y:S04]  /*197e0*/  LDL.LU R17, [R1+0x274] ;  /* 0x0002740001117983 */ /* 0x000ee80000300800 */
[----:B------:R-:W3:Y:S04]  /*197f0*/  LDL.LU R18, [R1+0x278] ;  /* 0x0002780001127983 */ /* 0x000ee80000300800 */
[----:B------:R-:W3:Y:S04]  /*19800*/  LDL.LU R19, [R1+0x27c] ;  /* 0x00027c0001137983 */ /* 0x000ee80000300800 */
        /* <DEDUP_REMOVED lines=21> */
[----:B------:R-:W-:-:S03]  /*19960*/  FMUL R81, R114, R7 ;  /* 0x0000000772517220 */ /* 0x000fc60000400000 */
[----:B------:R-:W2:Y:S01]  /*19970*/  LDL.LU R49, [R1+0x324] ;  /* 0x0003240001317983 */ /* 0x000ea20000300800 */
[----:B------:R-:W-:-:S03]  /*19980*/  FMUL R82, R113, R6 ;  /* 0x0000000671527220 */ /* 0x000fc60000400000 */
[----:B------:R-:W2:Y:S01]  /*19990*/  LDL.LU R50, [R1+0x328] ;  /* 0x0003280001327983 */ /* 0x000ea20000300800 */
[----:B------:R-:W-:-:S03]  /*199a0*/  FMUL R83, R113, R5 ;  /* 0x0000000571537220 */ /* 0x000fc60000400000 */
[----:B------:R-:W2:Y:S04]  /*199b0*/  LDL.LU R51, [R1+0x32c] ;  /* 0x00032c0001337983 */ /* 0x000ea80000300800 */
[----:B------:R-:W2:Y:S04]  /*199c0*/  LDL.LU R112, [R1+0x330] ;  /* 0x0003300001707983 */ /* 0x000ea80000300800 */
[----:B------:R-:W2:Y:S04]  /*199d0*/  LDL.LU R113, [R1+0x334] ;  /* 0x0003340001717983 */ /* 0x000ea80000300800 */
[----:B------:R-:W2:Y:S04]  /*199e0*/  LDL.LU R114, [R1+0x338] ;  /* 0x0003380001727983 */ /* 0x000ea80000300800 */
[----:B------:R-:W2:Y:S01]  /*199f0*/  LDL.LU R115, [R1+0x33c] ;  /* 0x00033c0001737983 */ /* 0x000ea20000300800 */
[----:B------:R-:W-:Y:S03]  /*19a00*/  HMMA.16816.F32 R52, R52, R96, R80 ;  /* 0x000000603434723c */ /* 0x000fe60000001850 */
        /* <DEDUP_REMOVED lines=12> */
[----:B------:R-:W3:Y:S04]  /*19ad0*/  LDL.LU R56, [R1+0x3a0] ;  /* 0x0003a00001387983 */ /* 0x000ee80000300800 */
[----:B------:R-:W3:Y:S04]  /*19ae0*/  LDL.LU R57, [R1+0x3a4] ;  /* 0x0003a40001397983 */ /* 0x000ee80000300800 */
[----:B------:R-:W3:Y:S04]  /*19af0*/  LDL.LU R58, [R1+0x3a8] ;  /* 0x0003a800013a7983 */ /* 0x000ee80000300800 */
[----:B------:R-:W3:Y:S04]  /*19b00*/  LDL.LU R59, [R1+0x3ac] ;  /* 0x0003ac00013b7983 */ /* 0x000ee80000300800 */
        /* <DEDUP_REMOVED lines=32> */
[C---:B--2---:R-:W-:Y:S08]  /*19d10*/  HMMA.16816.F32 R60, R72.reuse, R94, R60 ;  /* 0x0000005e483c723c */ /* 0x044ff0000000183c */
[C---:B---3--:R-:W-:Y:S08]  /*19d20*/  HMMA.16816.F32 R56, R72.reuse, R90, R56 ;  /* 0x0000005a4838723c */ /* 0x048ff00000001838 */
[----:B----4-:R-:W-:Y:S11]  /*19d30*/  HMMA.16816.F32 R72, R72, R98, R68 ;  /* 0x000000624848723c */ /* 0x010ff60000001844 */
[----:B------:R-:W-:Y:S04]  /*19d40*/  @!UPT UIADD3 URZ, URZ, URZ, URZ ;  /* 0x0000003f3f3ff290 */ /* 0x000fe8000fffe03f */
[----:B------:R-:W-:Y:S04]  /*19d50*/  STL.64 [R1+0x1c0], R56 ;  /* 0x0001c03801007387 */ /* 0x000fe80000100a00 */
[----:B------:R0:W-:Y:S04]  /*19d60*/  STL.64 [R1+0x1c8], R58 ;  /* 0x0001c83a01007387 */ /* 0x0001e80000100a00 */
[----:B0-----:R-:W2:Y:S04]  /*19d70*/  LDL.LU.64 R58, [R1+0xa78] ;  /* 0x000a7800013a7983 */ /* 0x001ea80000300a00 */
[----:B------:R-:W2:Y:S04]  /*19d80*/  LDL.LU.64 R56, [R1+0xa70] ;  /* 0x000a700001387983 */ /* 0x000ea80000300a00 */
[----:B------:R-:W-:Y:S04]  /*19d90*/  STL.64 [R1+0x1b0], R60 ;  /* 0x0001b03c01007387 */ /* 0x000fe80000100a00 */
[----:B------:R0:W-:Y:S04]  /*19da0*/  STL.64 [R1+0x1b8], R62 ;  /* 0x0001b83e01007387 */ /* 0x0001e80000100a00 */
[----:B0-----:R-:W3:Y:S04]  /*19db0*/  LDL.LU.64 R62, [R1+0xa68] ;  /* 0x000a6800013e7983 */ /* 0x001ee80000300a00 */
[----:B------:R-:W3:Y:S04]  /*19dc0*/  LDL.LU.64 R60, [R1+0xa60] ;  /* 0x000a6000013c7983 */ /* 0x000ee80000300a00 */
[----:B------:R-:W4:Y:S04]  /*19dd0*/  LDL.LU.64 R70, [R1+0xa58] ;  /* 0x000a580001467983 */ /* 0x000f280000300a00 */
[----:B------:R-:W4:Y:S04]  /*19de0*/  LDL.LU.64 R68, [R1+0xa50] ;  /* 0x000a500001447983 */ /* 0x000f280000300a00 */
[----:B------:R0:W-:Y:S04]  /*19df0*/  STL.64 [R1+0x1a0], R72 ;  /* 0x0001a04801007387 */ /* 0x0001e80000100a00 */
[----:B------:R1:W-:Y:S04]  /*19e00*/  STL.64 [R1+0x1a8], R74 ;  /* 0x0001a84a01007387 */ /* 0x0003e80000100a00 */
[----:B0-----:R-:W2:Y:S04]  /*19e10*/  LDL.LU R72, [R1+0x360] ;  /* 0x0003600001487983 */ /* 0x001ea80000300800 */
[----:B------:R-:W2:Y:S04]  /*19e20*/  LDL.LU R73, [R1+0x364] ;  /* 0x0003640001497983 */ /* 0x000ea80000300800 */
[----:B-1----:R-:W2:Y:S04]  /*19e30*/  LDL.LU R74, [R1+0x368] ;  /* 0x00036800014a7983 */ /* 0x002ea80000300800 */
[----:B------:R-:W2:Y:S01]  /*19e40*/  LDL.LU R75, [R1+0x36c] ;  /* 0x00036c00014b7983 */ /* 0x000ea20000300800 */
[C---:B----4-:R-:W-:Y:S11]  /*19e50*/  HMMA.16816.F32 R64, R68.reuse, R86, R64 ;  /* 0x000000564440723c */ /* 0x050ff60000001840 */
[----:B------:R-:W-:Y:S11]  /*19e60*/  @!UPT UIADD3 URZ, URZ, URZ, URZ ;  /* 0x0000003f3f3ff290 */ /* 0x000ff6000fffe03f */
[----:B------:R-:W-:Y:S01]  /*19e70*/  @!UPT UIADD3 URZ, URZ, URZ, URZ ;  /* 0x0000003f3f3ff290 */ /* 0x000fe2000fffe03f */
[----:B------:R-:W-:Y:S04]  /*19e80*/  STL.64 [R1+0x190], R64 ;  /* 0x0001904001007387 */ /* 0x000fe80000100a00 */
[----:B------:R0:W-:Y:S04]  /*19e90*/  STL.64 [R1+0x198], R66 ;  /* 0x0001984201007387 */ /* 0x0001e80000100a00 */
[----:B0-----:R-:W4:Y:S04]  /*19ea0*/  LDL.LU.64 R66, [R1+0xa48] ;  /* 0x000a480001427983 */ /* 0x001f280000300a00 */
[----:B------:R-:W4:Y:S01]  /*19eb0*/  LDL.LU.64 R64, [R1+0xa40] ;  /* 0x000a400001407983 */ /* 0x000f220000300a00 */
[C---:B--2---:R-:W-:Y:S11]  /*19ec0*/  HMMA.16816.F32 R72, R68.reuse, R90, R72 ;  /* 0x0000005a4448723c */ /* 0x044ff60000001848 */
[----:B------:R-:W-:Y:S11]  /*19ed0*/  @!UPT UIADD3 URZ, URZ, URZ, URZ ;  /* 0x0000003f3f3ff290 */ /* 0x000ff6000fffe03f */
[----:B------:R-:W-:Y:S01]  /*19ee0*/  @!UPT UIADD3 URZ, URZ, URZ, URZ ;  /* 0x0000003f3f3ff290 */ /* 0x000fe2000fffe03f */
[----:B------:R-:W-:Y:S04]  /*19ef0*/  STL.64 [R1+0x2c0], R72 ;  /* 0x0002c04801007387 */ /* 0x000fe80000100a00 */
[----:B------:R0:W-:Y:S02]  /*19f00*/  STL.64 [R1+0x2c8], R74 ;  /* 0x0002c84a01007387 */ /* 0x0001e40000100a00 */
[C---:B0-----:R-:W-:Y:S08]  /*19f10*/  HMMA.16816.F32 R72, R68.reuse, R94, R76 ;  /* 0x0000005e4448723c */ /* 0x041ff0000000184c */
[----:B------:R-:W-:Y:S01]  /*19f20*/  HMMA.16816.F32 R76, R68, R98, R80 ;  /* 0x00000062444c723c */ /* 0x000fe20000001850 */
[----:B------:R-:W-:Y:S11]  /*19f30*/  LDSM.16.M88.4 R80, [R4+0x4a000] ;  /* 0x04a000000450783b */ /* 0x000ff60000000200 */
[----:B------:R-:W-:Y:S03]  /*19f40*/  @!UPT UIADD3 URZ, URZ, URZ, URZ ;  /* 0x0000003f3f3ff290 */ /* 0x000fe6000fffe03f */
[----:B------:R-:W-:Y:S04]  /*19f50*/  STL.64 [R1+0x180], R72 ;  /* 0x0001804801007387 */ /* 0x000fe80000100a00 */
[----:B------:R4:W-:Y:S01]  /*19f60*/  STL.64 [R1+0x188], R74 ;  /* 0x0001884a01007387 */ /* 0x0009e20000100a00 */
[-C--:B------:R-:W-:Y:S03]  /*19f70*/  HMMA.16816.F32 R8, R104, R86.reuse, R8 ;  /* 0x000000566808723c */ /* 0x080fe60000001808 */
[----:B------:R-:W-:Y:S04]  /*19f80*/  STL.64 [R1+0x170], R76 ;  /* 0x0001704c01007387 */ /* 0x000fe80000100a00 */
[----:B------:R-:W-:Y:S04]  /*19f90*/  STL.64 [R1+0x178], R78 ;  /* 0x0001784e01007387 */ /* 0x000fe80000100a00 */
[----:B------:R-:W-:Y:S01]  /*19fa0*/  LDSM.16.M88.4 R76, [R4+0x4a400] ;  /* 0x04a40000044c783b */ /* 0x000fe20000000200 */
[C---:B----4-:R-:W-:Y:S08]  /*19fb0*/  HMMA.16816.F32 R72, R64.reuse, R86, R112 ;  /* 0x000000564048723c */ /* 0x050ff00000001870 */
[C---:B------:R-:W-:Y:S08]  /*19fc0*/  HMMA.16816.F32 R68, R64.reuse, R90, R48 ;  /* 0x0000005a4044723c */ /* 0x040ff00000001830 */
[C---:B------:R-:W-:Y:S08]  /*19fd0*/  HMMA.16816.F32 R48, R64.reuse, R94, R44 ;  /* 0x0000005e4030723c */ /* 0x040ff0000000182c */
[----:B------:R-:W-:Y:S01]  /*19fe0*/  HMMA.16816.F32 R44, R64, R98, R40 ;  /* 0x00000062402c723c */ /* 0x000fe20000001828 */
[----:B------:R-:W-:Y:S04]  /*19ff0*/  STL.64 [R1+0x160], R72 ;  /* 0x0001604801007387 */ /* 0x000fe80000100a00 */
[----:B------:R-:W-:Y:S03]  /*1a000*/  LDSM.16.M88.4 R64, [R4+0x4b000] ;  /* 0x04b000000440783b */ /* 0x000fe60000000200 */
[C---:B---3--:R-:W-:Y:S08]  /*1a010*/  HMMA.16816.F32 R40, R60.reuse, R86, R36 ;  /* 0x000000563c28723c */ /* 0x048ff00000001824 */
[C---:B------:R-:W-:Y:S08]  /*1a020*/  HMMA.16816.F32 R36, R60.reuse, R90, R32 ;  /* 0x0000005a3c24723c */ /* 0x040ff00000001820 */
[C---:B------:R-:W-:Y:S08]  /*1a030*/  HMMA.16816.F32 R32, R60.reuse, R94, R28 ;  /* 0x0000005e3c20723c */ /* 0x040ff0000000181c */
[----:B------:R-:W-:Y:S01]  /*1a040*/  HMMA.16816.F32 R28, R60, R98, R24 ;  /* 0x000000623c1c723c */ /* 0x000fe20000001818 */
[----:B------:R-:W-:Y:S04]  /*1a050*/  STL.64 [R1+0x168], R74 ;  /* 0x0001684a01007387 */ /* 0x000fe80000100a00 */
[----:B------:R-:W-:Y:S03]  /*1a060*/  LDSM.16.M88.4 R60, [R4+0x4b400] ;  /* 0x04b40000043c783b */ /* 0x000fe60000000200 */
[C---:B------:R-:W-:Y:S01]  /*1a070*/  HMMA.16816.F32 R24, R56.reuse, R86, R20 ;  /* 0x000000563818723c */ /* 0x040fe20000001814 */
[----:B------:R-:W-:Y:S04]  /*1a080*/  STL.64 [R1+0x150], R68 ;  /* 0x0001504401007387 */ /* 0x000fe80000100a00 */
[----:B------:R-:W-:Y:S03]  /*1a090*/  LDSM.16.M88.4 R72, [R4+0x4a800] ;  /* 0x04a800000448783b */ /* 0x000fe60000000200 */
[C---:B------:R-:W-:Y:S01]  /*1a0a0*/  HMMA.16816.F32 R20, R56.reuse, R90, R16 ;  /* 0x0000005a3814723c */ /* 0x040fe20000001810 */
[----:B------:R-:W-:Y:S07]  /*1a0b0*/  STL.64 [R1+0x158], R70 ;  /* 0x0001584601007387 */ /* 0x000fee0000100a00 */
[C---:B------:R-:W-:Y:S01]  /*1a0c0*/  HMMA.16816.F32 R16, R56.reuse, R94, R12 ;  /* 0x0000005e3810723c */ /* 0x040fe2000000180c */
[----:B------:R-:W-:Y:S04]  /*1a0d0*/  STL.64 [R1+0x140], R48 ;  /* 0x0001403001007387 */ /* 0x000fe80000100a00 */
[----:B------:R-:W-:Y:S03]  /*1a0e0*/  LDSM.16.M88.4 R68, [R4+0x4ac00] ;  /* 0x04ac00000444783b */ /* 0x000fe60000000200 */
[----:B------:R-:W-:Y:S01]  /*1a0f0*/  HMMA.16816.F32 R12, R56, R98, R100 ;  /* 0x00000062380c723c */ /* 0x000fe20000001864 */
[----:B------:R-:W-:Y:S04]  /*1a100*/  STL.64 [R1+0x148], R50 ;  /* 0x0001483201007387 */ /* 0x000fe80000100a00 */
        /* <DEDUP_REMOVED lines=19> */
[----:B------:R0:W-:Y:S04]  /*1a240*/  STL.64 [R1+0x308], R10 ;  /* 0x0003080a01007387 */ /* 0x0001e80000100a00 */
[----:B------:R-:W1:Y:S04]  /*1a250*/  LDSM.16.M88.4 R100, [R4+0x49c00] ;  /* 0x049c00000464783b */ /* 0x000e680000000200 */
[----:B------:R-:W2:Y:S01]  /*1a260*/  LDSM.16.M88.4 R56, [R4+0x4b800] ;  /* 0x04b800000438783b */ /* 0x000ea20000000200 */
[C---:B0-----:R-:W-:Y:S11]  /*1a270*/  HMMA.16816.F32 R8, R104.reuse, R90, R108 ;  /* 0x0000005a6808723c */ /* 0x041ff6000000186c */
[----:B------:R-:W-:Y:S11]  /*1a280*/  @!UPT UIADD3 URZ, URZ, URZ, URZ ;  /* 0x0000003f3f3ff290 */ /* 0x000ff6000fffe03f */
[----:B------:R-:W-:Y:S01]  /*1a290*/  @!UPT UIADD3 URZ, URZ, URZ, URZ ;  /* 0x0000003f3f3ff290 */ /* 0x000fe2000fffe03f */
[----:B------:R-:W-:Y:S04]  /*1a2a0*/  STL.64 [R1+0x210], R8 ;  /* 0x0002100801007387 */ /* 0x000fe80000100a00 */
[----:B------:R0:W-:Y:S02]  /*1a2b0*/  STL.64 [R1+0x218], R10 ;  /* 0x0002180a01007387 */ /* 0x0001e40000100a00 */
[C---:B0-----:R-:W-:Y:S11]  /*1a2c0*/  HMMA.16816.F32 R8, R104.reuse, R94, R116 ;  /* 0x0000005e6808723c */ /* 0x041ff60000001874 */
[----:B------:R-:W-:Y:S11]  /*1a2d0*/  @!UPT UIADD3 URZ, URZ, URZ, URZ ;  /* 0x0000003f3f3ff290 */ /* 0x000ff6000fffe03f */
[----:B------:R-:W-:Y:S01]  /*1a2e0*/  @!UPT UIADD3 URZ, URZ, URZ, URZ ;  /* 0x0000003f3f3ff290 */ /* 0x000fe2000fffe03f */
[----:B------:R-:W-:Y:S04]  /*1a2f0*/  STL.64 [R1+0x260], R8 ;  /* 0x0002600801007387 */ /* 0x000fe80000100a00 */
[----:B------:R0:W-:Y:S04]  /*1a300*/  STL.64 [R1+0x268], R10 ;  /* 0x0002680a01007387 */ /* 0x0001e80000100a00 */
[----:B------:R-:W3:Y:S01]  /*1a310*/  LDL.LU R116, [R1+0x50] ;  /* 0x0000500001747983 */ /* 0x000ee20000300800 */
[----:B0-----:R-:W-:Y:S03]  /*1a320*/  HMMA.16816.F32 R8, R104, R98, R120 ;  /* 0x000000626808723c */ /* 0x001fe60000001878 */
[----:B------:R-:W0:Y:S11]  /*1a330*/  LDSM.16.M88.4 R104, [R4+0x4bc00] ;  /* 0x04bc00000468783b */ /* 0x000e360000000200 */
[----:B------:R-:W-:Y:S09]  /*1a340*/  @!UPT UIADD3 URZ, URZ, URZ, URZ ;  /* 0x0000003f3f3ff290 */ /* 0x000ff2000fffe03f */
[----:B------:R4:W-:Y:S04]  /*1a350*/  STL.64 [R1+0x1f0], R8 ;  /* 0x0001f00801007387 */ /* 0x0009e80000100a00 */
[----:B------:R0:W-:Y:S04]  /*1a360*/  STL.64 [R1+0x1f8], R10 ;  /* 0x0001f80a01007387 */ /* 0x0001e80000100a00 */
[----:B------:R-:W3:Y:S04]  /*1a370*/  LDL.LU R117, [R1+0x54] ;  /* 0x0000540001757983 */ /* 0x000ee80000300800 */
[----:B------:R-:W3:Y:S04]  /*1a380*/  LDL.LU R118, [R1+0x58] ;  /* 0x0000580001767983 */ /* 0x000ee80000300800 */
[----:B------:R-:W3:Y:S04]  /*1a390*/  LDL.LU R119, [R1+0x5c] ;  /* 0x00005c0001777983 */ /* 0x000ee80000300800 */
[----:B----4-:R-:W4:Y:S04]  /*1a3a0*/  LDL.LU R8, [R1+0x80] ;  /* 0x0000800001087983 */ /* 0x010f280000300800 */
[----:B------:R-:W4:Y:S04]  /*1a3b0*/  LDL.LU R9, [R1+0x84] ;  /* 0x0000840001097983 */ /* 0x000f280000300800 */
[----:B0-----:R-:W4:Y:S04]  /*1a3c0*/  LDL.LU R10, [R1+0x88] ;  /* 0x00008800010a7983 */ /* 0x001f280000300800 */
[----:B------:R-:W4:Y:S04]  /*1a3d0*/  LDL.LU R11, [R1+0x8c] ;  /* 0x00008c00010b7983 */ /* 0x000f280000300800 */
        /* <DEDUP_REMOVED lines=56> */
[C---:B-1----:R-:W-:Y:S08]  /*1a760*/  HMMA.16816.F32 R48, R100.reuse, R90, R48 ;  /* 0x0000005a6430723c */ /* 0x042ff00000001830 */
[C---:B--2---:R-:W-:Y:S08]  /*1a770*/  HMMA.16816.F32 R112, R100.reuse, R86, R112 ;  /* 0x000000566470723c */ /* 0x044ff00000001870 */
[C---:B---3--:R-:W-:Y:S11]  /*1a780*/  HMMA.16816.F32 R44, R100.reuse, R94, R44 ;  /* 0x0000005e642c723c */ /* 0x048ff6000000182c */
[----:B------:R-:W-:Y:S04]  /*1a790*/  @!UPT UIADD3 URZ, URZ, URZ, URZ ;  /* 0x0000003f3f3ff290 */ /* 0x000fe8000fffe03f */
[----:B------:R-:W-:Y:S01]  /*1a7a0*/  STL.64 [R1+0x240], R112 ;  /* 0x0002407001007387 */ /* 0x000fe20000100a00 */
[----:B------:R-:W-:Y:S03]  /*1a7b0*/  HMMA.16816.F32 R100, R100, R98, R40 ;  /* 0x000000626464723c */ /* 0x000fe60000001828 */
[----:B------:R0:W-:Y:S04]  /*1a7c0*/  STL.64 [R1+0x248], R114 ;  /* 0x0002487201007387 */ /* 0x0001e80000100a00 */
[----:B0-----:R-:W2:Y:S04]  /*1a7d0*/  LDL.LU.64 R114, [R1+0xa38] ;  /* 0x000a380001727983 */ /* 0x001ea80000300a00 */
[----:B------:R-:W3:Y:S04]  /*1a7e0*/  LDL.LU.64 R112, [R1+0xa30] ;  /* 0x000a300001707983 */ /* 0x000ee80000300a00 */
[----:B------:R-:W-:Y:S04]  /*1a7f0*/  STL.64 [R1+0x120], R48 ;  /* 0x0001203001007387 */ /* 0x000fe80000100a00 */
[----:B------:R0:W-:Y:S04]  /*1a800*/  STL.64 [R1+0x128], R50 ;  /* 0x0001283201007387 */ /* 0x0001e80000100a00 */
[----:B0-----:R-:W2:Y:S04]  /*1a810*/  LDL.LU.64 R50, [R1+0xa28] ;  /* 0x000a280001327983 */ /* 0x001ea80000300a00 */
[----:B------:R-:W2:Y:S04]  /*1a820*/  LDL.LU.64 R48, [R1+0xa20] ;  /* 0x000a200001307983 */ /* 0x000ea80000300a00 */
[----:B------:R-:W-:Y:S04]  /*1a830*/  STL.64 [R1+0x110], R44 ;  /* 0x0001102c01007387 */ /* 0x000fe80000100a00 */
[----:B------:R0:W-:Y:S04]  /*1a840*/  STL.64 [R1+0x118], R46 ;  /* 0x0001182e01007387 */ /* 0x0001e80000100a00 */
[----:B0-----:R-:W2:Y:S04]  /*1a850*/  LDL.LU.64 R46, [R1+0xa18] ;  /* 0x000a1800012e7983 */ /* 0x001ea80000300a00 */
[----:B------:R-:W2:Y:S04]  /*1a860*/  LDL.LU.64 R44, [R1+0xa10] ;  /* 0x000a1000012c7983 */ /* 0x000ea80000300a00 */
[----:B------:R-:W2:Y:S04]  /*1a870*/  LDL.LU.64 R42, [R1+0xa08] ;  /* 0x000a0800012a7983 */ /* 0x000ea80000300a00 */
[----:B------:R-:W2:Y:S04]  /*1a880*/  LDL.LU.64 R40, [R1+0xa00] ;  /* 0x000a000001287983 */ /* 0x000ea80000300a00 */
[----:B------:R0:W-:Y:S04]  /*1a890*/  STL.64 [R1+0x100], R100 ;  /* 0x0001006401007387 */ /* 0x0001e80000100a00 */
[----:B------:R1:W-:Y:S04]  /*1a8a0*/  STL.64 [R1+0x108], R102 ;  /* 0x0001086601007387 */ /* 0x0003e80000100a00 */
[----:B0-----:R-:W2:Y:S04]  /*1a8b0*/  LDL.LU R100, [R1] ;  /* 0x0000000001647983 */ /* 0x001ea80000300800 */
[----:B------:R-:W2:Y:S01]  /*1a8c0*/  LDL.LU R101, [R1+0x4] ;  /* 0x0000040001657983 */ /* 0x000ea20000300800 */
[----:B-1----:R-:W-:Y:S01]  /*1a8d0*/  MOV R102, R124 ;  /* 0x0000007c00667202 */ /* 0x002fe20000000f00 */
[----:B------:R-:W-:-:S02]  /*1a8e0*/  IMAD.MOV.U32 R103, RZ, RZ, R125 ;  /* 0x000000ffff677224 */ /* 0x000fc400078e007d */
[----:B------:R-:W2:Y:S04]  /*1a8f0*/  LDL.LU R124, [R1+0x9fc] ;  /* 0x0009fc00017c7983 */ /* 0x000ea80000300800 */
[----:B------:R-:W2:Y:S01]  /*1a900*/  LDL.LU R125, [R1+0x9f8] ;  /* 0x0009f800017d7983 */ /* 0x000ea20000300800 */
[C---:B----4-:R-:W-:Y:S08]  /*1a910*/  HMMA.16816.F32 R36, R80.reuse, R86, R36 ;  /* 0x000000565024723c */ /* 0x050ff00000001824 */
[C---:B------:R-:W-:Y:S08]  /*1a920*/  HMMA.16816.F32 R32, R80.reuse, R90, R32 ;  /* 0x0000005a5020723c */ /* 0x040ff00000001820 */
[C---:B------:R-:W-:Y:S08]  /*1a930*/  HMMA.16816.F32 R28, R80.reuse, R94, R28 ;  /* 0x0000005e501c723c */ /* 0x040ff0000000181c */
[----:B------:R-:W-:Y:S01]  /*1a940*/  HMMA.16816.F32 R80, R80, R98, R24 ;  /* 0x000000625050723c */ /* 0x000fe20000001818 */
[----:B------:R-:W-:Y:S07]  /*1a950*/  STL.64 [R1+0xf0], R36 ;  /* 0x0000f02401007387 */ /* 0x000fee0000100a00 */
[C---:B------:R-:W-:Y:S01]  /*1a960*/  HMMA.16816.F32 R20, R76.reuse, R86, R20 ;  /* 0x000000564c14723c */ /* 0x040fe20000001814 */
[----:B------:R0:W-:Y:S07]  /*1a970*/  STL.64 [R1+0xf8], R38 ;  /* 0x0000f82601007387 */ /* 0x0001ee0000100a00 */
[C---:B------:R-:W-:Y:S01]  /*1a980*/  HMMA.16816.F32 R16, R76.reuse, R90, R16 ;  /* 0x0000005a4c10723c */ /* 0x040fe20000001810 */
[----:B0-----:R-:W4:Y:S04]  /*1a990*/  LDL.LU.64 R38, [R1+0x9f0] ;  /* 0x0009f00001267983 */ /* 0x001f280000300a00 */
[----:B------:R-:W4:Y:S03]  /*1a9a0*/  LDL.LU.64 R36, [R1+0x9e8] ;  /* 0x0009e80001247983 */ /* 0x000f260000300a00 */
[C---:B------:R-:W-:Y:S01]  /*1a9b0*/  HMMA.16816.F32 R12, R76.reuse, R94, R12 ;  /* 0x0000005e4c0c723c */ /* 0x040fe2000000180c */
[----:B------:R-:W-:Y:S04]  /*1a9c0*/  STL.64 [R1+0xe0], R32 ;  /* 0x0000e02001007387 */ /* 0x000fe80000100a00 */
[----:B------:R0:W-:Y:S03]  /*1a9d0*/  STL.64 [R1+0xe8], R34 ;  /* 0x0000e82201007387 */ /* 0x0001e60000100a00 */
[----:B------:R-:W-:Y:S01]  /*1a9e0*/  HMMA.16816.F32 R76, R76, R98, R8 ;  /* 0x000000624c4c723c */ /* 0x000fe20000001808 */
[----:B0-----:R-:W4:Y:S04]  /*1a9f0*/  LDL.LU.64 R34, [R1+0x9e0] ;  /* 0x0009e00001227983 */ /* 0x001f280000300a00 */
[----:B------:R-:W4:Y:S04]  /*1aa00*/  LDL.LU.64 R32, [R1+0x9d8] ;  /* 0x0009d80001207983 */ /* 0x000f280000300a00 */
[----:B------:R-:W-:Y:S04]  /*1aa10*/  STL.64 [R1+0x320], R28 ;  /* 0x0003201c01007387 */ /* 0x000fe80000100a00 */
[----:B------:R0:W-:Y:S01]  /*1aa20*/  STL.64 [R1+0x328], R30 ;  /* 0x0003281e01007387 */ /* 0x0001e20000100a00 */
[C---:B------:R-:W-:Y:S03]  /*1aa30*/  HMMA.16816.F32 R4, R72.reuse, R86, R4 ;  /* 0x000000564804723c */ /* 0x040fe60000001804 */
[----:B0-----:R-:W4:Y:S04]  /*1aa40*/  LDL.LU.64 R30, [R1+0x9d0] ;  /* 0x0009d000011e7983 */ /* 0x001f280000300a00 */
[----:B------:R-:W4:Y:S04]  /*1aa50*/  LDL.LU.64 R28, [R1+0x9c8] ;  /* 0x0009c800011c7983 */ /* 0x000f280000300a00 */
[----:B------:R-:W4:Y:S04]  /*1aa60*/  LDL.LU.64 R26, [R1+0x9c0] ;  /* 0x0009c000011a7983 */ /* 0x000f280000300a00 */
[----:B------:R-:W4:Y:S04]  /*1aa70*/  LDL.LU.64 R24, [R1+0x9b8] ;  /* 0x0009b80001187983 */ /* 0x000f280000300a00 */
[----:B------:R0:W-:Y:S04]  /*1aa80*/  STL.64 [R1+0x250], R80 ;  /* 0x0002505001007387 */ /* 0x0001e80000100a00 */
[----:B------:R1:W-:Y:S01]  /*1aa90*/  STL.64 [R1+0x258], R82 ;  /* 0x0002585201007387 */ /* 0x0003e20000100a00 */
[C---:B------:R-:W-:Y:S03]  /*1aaa0*/  HMMA.16816.F32 R108, R72.reuse, R90, R108 ;  /* 0x0000005a486c723c */ /* 0x040fe6000000186c */
[----:B0-----:R-:W4:Y:S04]  /*1aab0*/  LDL.LU R80, [R1+0x10] ;  /* 0x0000100001507983 */ /* 0x001f280000300800 */
[----:B------:R-:W4:Y:S01]  /*1aac0*/  LDL.LU R81, [R1+0x14] ;  /* 0x0000140001517983 */ /* 0x000f220000300800 */
[----:B-1----:R-:W-:Y:S01]  /*1aad0*/  IMAD.MOV.U32 R83, RZ, RZ, R0 ;  /* 0x000000ffff537224 */ /* 0x002fe200078e0000 */
[C---:B------:R-:W-:Y:S08]  /*1aae0*/  HMMA.16816.F32 R116, R72.reuse, R94, R116 ;  /* 0x0000005e4874723c */ /* 0x040ff00000001874 */
[----:B------:R-:W-:Y:S01]  /*1aaf0*/  HMMA.16816.F32 R72, R72, R98, R120 ;  /* 0x000000624848723c */ /* 0x000fe20000001878 */
[----:B---3--:R-:W-:-:S02]  /*1ab00*/  MOV R82, R112 ;  /* 0x0000007000527202 */ /* 0x008fc40000000f00 */
[----:B------:R-:W3:Y:S04]  /*1ab10*/  LDL.LU R112, [R1+0x9b4] ;  /* 0x0009b40001707983 */ /* 0x000ee80000300800 */
[----:B------:R-:W4:Y:S04]  /*1ab20*/  LDL.LU R0, [R1+0x9b0] ;  /* 0x0009b00001007983 */ /* 0x000f280000300800 */
[----:B------:R-:W-:Y:S04]  /*1ab30*/  STL.64 [R1+0x350], R20 ;  /* 0x0003501401007387 */ /* 0x000fe80000100a00 */
[----:B------:R0:W-:Y:S04]  /*1ab40*/  STL.64 [R1+0x358], R22 ;  /* 0x0003581601007387 */ /* 0x0001e80000100a00 */
[----:B0-----:R-:W4:Y:S04]  /*1ab50*/  LDL.LU.64 R22, [R1+0x9a8] ;  /* 0x0009a80001167983 */ /* 0x001f280000300a00 */
[----:B------:R-:W4:Y:S04]  /*1ab60*/  LDL.LU.64 R20, [R1+0x9a0] ;  /* 0x0009a00001147983 */ /* 0x000f280000300a00 */
        /* <DEDUP_REMOVED lines=8> */
[----:B------:R-:W4:Y:S04]  /*1abf0*/  LDL.LU.64 R10, [R1+0x978] ;  /* 0x00097800010a7983 */ /* 0x000f280000300a00 */
[----:B------:R-:W4:Y:S04]  /*1ac00*/  LDL.LU.64 R8, [R1+0x970] ;  /* 0x0009700001087983 */ /* 0x000f280000300a00 */
[----:B------:R0:W-:Y:S04]  /*1ac10*/  STL.64 [R1+0x310], R76 ;  /* 0x0003104c01007387 */ /* 0x0001e80000100a00 */
[----:B------:R2:W-:Y:S04]  /*1ac20*/  STL.64 [R1+0x318], R78 ;  /* 0x0003184e01007387 */ /* 0x0005e80000100a00 */
[----:B0-----:R-:W4:Y:S04]  /*1ac30*/  LDL.LU R76, [R1+0x20] ;  /* 0x00002000014c7983 */ /* 0x001f280000300800 */
[----:B------:R-:W4:Y:S04]  /*1ac40*/  LDL.LU R77, [R1+0x24] ;  /* 0x00002400014d7983 */ /* 0x000f280000300800 */
[----:B------:R-:W-:Y:S01]  /*1ac50*/  STL.64 [R1+0x3d0], R4 ;  /* 0x0003d00401007387 */ /* 0x000fe20000100a00 */
[----:B--2---:R-:W-:-:S03]  /*1ac60*/  IMAD.MOV.U32 R79, RZ, RZ, R124 ;  /* 0x000000ffff4f7224 */ /* 0x004fc600078e007c */
[----:B------:R0:W-:Y:S01]  /*1ac70*/  STL.64 [R1+0x3d8], R6 ;  /* 0x0003d80601007387 */ /* 0x0001e20000100a00 */
[----:B------:R-:W-:-:S03]  /*1ac80*/  MOV R78, R125 ;  /* 0x0000007d004e7202 */ /* 0x000fc60000000f00 */
[----:B0-----:R-:W2:Y:S04]  /*1ac90*/  LDL.LU.64 R6, [R1+0x968] ;  /* 0x0009680001067983 */ /* 0x001ea80000300a00 */
[----:B------:R-:W2:Y:S04]  /*1aca0*/  LDL.LU.64 R4, [R1+0x960] ;  /* 0x0009600001047983 */ /* 0x000ea80000300a00 */
[----:B------:R-:W2:Y:S04]  /*1acb0*/  LDL.LU R85, [R1+0x564] ;  /* 0x0005640001557983 */ /* 0x000ea80000300800 */
[----:B------:R-:W2:Y:S04]  /*1acc0*/  LDL.LU R124, [R1+0x560] ;  /* 0x00056000017c7983 */ /* 0x000ea80000300800 */
[----:B------:R-:W2:Y:S04]  /*1acd0*/  LDL.LU R125, [R1+0x48c] ;  /* 0x00048c00017d7983 */ /* 0x000ea80000300800 */
        /* <DEDUP_REMOVED lines=12> */
[----:B0-----:R-:W2:Y:S04]  /*1ada0*/  LDL.LU R72, [R1+0x30] ;  /* 0x0000300001487983 */ /* 0x001ea80000300800 */
[----:B------:R-:W2:Y:S01]  /*1adb0*/  LDL.LU R73, [R1+0x34] ;  /* 0x0000340001497983 */ /* 0x000ea20000300800 */
[----:B---3--:R-:W-:Y:S01]  /*1adc0*/  IMAD.MOV.U32 R75, RZ, RZ, R112 ;  /* 0x000000ffff4b7224 */ /* 0x008fe200078e0070 */
[----:B----4-:R-:W-:-:S02]  /*1add0*/  MOV R74, R0 ;  /* 0x00000000004a7202 */ /* 0x010fc40000000f00 */
[----:B------:R-:W3:Y:S04]  /*1ade0*/  LDL.LU R0, [R1+0x92c] ;  /* 0x00092c0001007983 */ /* 0x000ee80000300800 */
[----:B------:R-:W4:Y:S01]  /*1adf0*/  LDL.LU R112, [R1+0x928] ;  /* 0x0009280001707983 */ /* 0x000f220000300800 */
[C---:B--2---:R-:W-:Y:S11]  /*1ae00*/  HMMA.16816.F32 R72, R68.reuse, R86, R72 ;  /* 0x000000564448723c */ /* 0x044ff60000001848 */
[----:B------:R-:W-:Y:S11]  /*1ae10*/  @!UPT UIADD3 URZ, URZ, URZ, URZ ;  /* 0x0000003f3f3ff290 */ /* 0x000ff6000fffe03f */
[----:B------:R-:W-:Y:S01]  /*1ae20*/  @!UPT UIADD3 URZ, URZ, URZ, URZ ;  /* 0x0000003f3f3ff290 */ /* 0x000fe2000fffe03f */
[----:B------:R-:W-:Y:S04]  /*1ae30*/  STL.64 [R1+0x3a0], R72 ;  /* 0x0003a04801007387 */ /* 0x000fe80000100a00 */
[----:B------:R0:W-:Y:S02]  /*1ae40*/  STL.64 [R1+0x3a8], R74 ;  /* 0x0003a84a01007387 */ /* 0x0001e40000100a00 */
[C---:B0-----:R-:W-:Y:S08]  /*1ae50*/  HMMA.16816.F32 R72, R68.reuse, R90, R76 ;  /* 0x0000005a4448723c */ /* 0x041ff0000000184c */
[C---:B------:R-:W-:Y:S11]  /*1ae60*/  HMMA.16816.F32 R76, R68.reuse, R94, R80 ;  /* 0x0000005e444c723c */ /* 0x040ff60000001850 */
[----:B------:R-:W-:Y:S04]  /*1ae70*/  @!UPT UIADD3 URZ, URZ, URZ, URZ ;  /* 0x0000003f3f3ff290 */ /* 0x000fe8000fffe03f */
[----:B------:R-:W-:Y:S04]  /*1ae80*/  STL.64 [R1+0x390], R72 ;  /* 0x0003904801007387 */ /* 0x000fe80000100a00 */
[----:B------:R0:W-:Y:S02]  /*1ae90*/  STL.64 [R1+0x398], R74 ;  /* 0x0003984a01007387 */ /* 0x0001e40000100a00 */
[----:B0-----:R-:W-:Y:S02]  /*1aea0*/  HMMA.16816.F32 R72, R68, R98, R100 ;  /* 0x000000624448723c */ /* 0x001fe40000001864 */
[----:B------:R-:W-:Y:S04]  /*1aeb0*/  STL.64 [R1+0x380], R76 ;  /* 0x0003804c01007387 */ /* 0x000fe80000100a00 */
[----:B------:R0:W-:Y:S02]  /*1aec0*/  STL.64 [R1+0x388], R78 ;  /* 0x0003884e01007387 */ /* 0x0001e40000100a00 */
[C---:B------:R-:W-:Y:S08]  /*1aed0*/  HMMA.16816.F32 R68, R64.reuse, R86, R120 ;  /* 0x000000564044723c */ /* 0x040ff00000001878 */
[C---:B0-----:R-:W-:Y:S07]  /*1aee0*/  HMMA.16816.F32 R76, R64.reuse, R90, R116 ;  /* 0x0000005a404c723c */ /* 0x041fee0000001874 */
[----:B------:R-:W-:Y:S04]  /*1aef0*/  STL.64 [R1+0x360], R72 ;  /* 0x0003604801007387 */ /* 0x000fe80000100a00 */
[----:B------:R0:W-:Y:S02]  /*1af00*/  STL.64 [R1+0x368], R74 ;  /* 0x0003684a01007387 */ /* 0x0001e40000100a00 */
[C---:B0-----:R-:W-:Y:S02]  /*1af10*/  HMMA.16816.F32 R72, R64.reuse, R94, R108 ;  /* 0x0000005e4048723c */ /* 0x041fe4000000186c */
[----:B------:R0:W-:Y:S04]  /*1af20*/  STL.64 [R1+0x490], R68 ;  /* 0x0004904401007387 */ /* 0x0001e80000100a00 */
[----:B------:R-:W-:Y:S02]  /*1af30*/  STL.64 [R1+0x498], R70 ;  /* 0x0004984601007387 */ /* 0x000fe40000100a00 */
[----:B------:R-:W-:Y:S02]  /*1af40*/  HMMA.16816.F32 R108, R64, R98, R4 ;  /* 0x00000062406c723c */ /* 0x000fe40000001804 */
[----:B0-----:R-:W2:Y:S04]  /*1af50*/  LDL.LU R69, [R1+0x6f4] ;  /* 0x0006f40001457983 */ /* 0x001ea80000300800 */
[----:B------:R-:W-:Y:S04]  /*1af60*/  STL.64 [R1+0x3f0], R76 ;  /* 0x0003f04c01007387 */ /* 0x000fe80000100a00 */
[----:B------:R-:W-:Y:S04]  /*1af70*/  STL.64 [R1+0x3f8], R78 ;  /* 0x0003f84e01007387 */ /* 0x000fe80000100a00 */
[----:B------:R-:W2:Y:S04]  /*1af80*/  LDL.LU R68, [R1+0x67c] ;  /* 0x00067c0001447983 */ /* 0x000ea80000300800 */
[----:B------:R-:W-:Y:S04]  /*1af90*/  STL.64 [R1+0x3e0], R72 ;  /* 0x0003e04801007387 */ /* 0x000fe80000100a00 */
[----:B------:R-:W-:Y:S04]  /*1afa0*/  STL.64 [R1+0x3e8], R74 ;  /* 0x0003e84a01007387 */ /* 0x000fe80000100a00 */
[----:B------:R-:W2:Y:S04]  /*1afb0*/  LDL.LU R6, [R1+0x6f8] ;  /* 0x0006f80001067983 */ /* 0x000ea80000300800 */
[----:B------:R-:W2:Y:S01]  /*1afc0*/  LDL.LU R5, [R1+0x6fc] ;  /* 0x0006fc0001057983 */ /* 0x000ea20000300800 */
[C---:B------:R-:W-:Y:S08]  /*1afd0*/  HMMA.16816.F32 R8, R60.reuse, R86, R8 ;  /* 0x000000563c08723c */ /* 0x040ff00000001808 */
[C---:B------:R-:W-:Y:S11]  /*1afe0*/  HMMA.16816.F32 R64, R60.reuse, R90, R12 ;  /* 0x0000005a3c40723c */ /* 0x040ff6000000180c */
[----:B------:R-:W-:Y:S04]  /*1aff0*/  @!UPT UIADD3 URZ, URZ, URZ, URZ ;  /* 0x0000003f3f3ff290 */ /* 0x000fe8000fffe03f */
[----:B------:R-:W-:Y:S04]  /*1b000*/  STL.64 [R1+0x4d0], R8 ;  /* 0x0004d00801007387 */ /* 0x000fe80000100a00 */
[----:B------:R0:W-:Y:S02]  /*1b010*/  STL.64 [R1+0x4d8], R10 ;  /* 0x0004d80a01007387 */ /* 0x0001e40000100a00 */
[C---:B0-----:R-:W-:Y:S02]  /*1b020*/  HMMA.16816.F32 R8, R60.reuse, R94, R16 ;  /* 0x0000005e3c08723c */ /* 0x041fe40000001810 */
[----:B------:R-:W-:Y:S04]  /*1b030*/  STL.64 [R1+0x4c0], R64 ;  /* 0x0004c04001007387 */ /* 0x000fe80000100a00 */
[----:B------:R-:W-:Y:S02]  /*1b040*/  STL.64 [R1+0x4c8], R66 ;  /* 0x0004c84201007387 */ /* 0x000fe40000100a00 */
[----:B------:R-:W-:Y:S08]  /*1b050*/  HMMA.16816.F32 R12, R60, R98, R20 ;  /* 0x000000623c0c723c */ /* 0x000ff00000001814 */
[C---:B------:R-:W-:Y:S07]  /*1b060*/  HMMA.16816.F32 R16, R56.reuse, R86, R24 ;  /* 0x000000563810723c */ /* 0x040fee0000001818 */
[----:B------:R-:W-:Y:S04]  /*1b070*/  STL.64 [R1+0x4b0], R8 ;  /* 0x0004b00801007387 */ /* 0x000fe80000100a00 */
[----:B------:R0:W-:Y:S02]  /*1b080*/  STL.64 [R1+0x4b8], R10 ;  /* 0x0004b80a01007387 */ /* 0x0001e40000100a00 */
[C---:B0-----:R-:W-:Y:S02]  /*1b090*/  HMMA.16816.F32 R8, R56.reuse, R90, R28 ;  /* 0x0000005a3808723c */ /* 0x041fe4000000181c */
[----:B------:R-:W-:Y:S04]  /*1b0a0*/  STL.64 [R1+0x4a0], R12 ;  /* 0x0004a00c01007387 */ /* 0x000fe80000100a00 */
[----:B------:R0:W-:Y:S04]  /*1b0b0*/  STL.64 [R1+0x4a8], R14 ;  /* 0x0004a80e01007387 */ /* 0x0001e80000100a00 */
[----:B------:R-:W-:Y:S04]  /*1b0c0*/  STL.64 [R1+0x4e0], R16 ;  /* 0x0004e01001007387 */ /* 0x000fe80000100a00 */
[----:B------:R1:W-:Y:S01]  /*1b0d0*/  STL.64 [R1+0x4e8], R18 ;  /* 0x0004e81201007387 */ /* 0x0003e20000100a00 */
[C---:B0-----:R-:W-:Y:S08]  /*1b0e0*/  HMMA.16816.F32 R12, R56.reuse, R94, R32 ;  /* 0x0000005e380c723c */ /* 0x041ff00000001820 */
[----:B------:R-:W-:Y:S01]  /*1b0f0*/  STL.64 [R1+0x4f0], R8 ;  /* 0x0004f00801007387 */ /* 0x000fe20000100a00 */
[----:B-1----:R-:W-:Y:S03]  /*1b100*/  HMMA.16816.F32 R16, R56, R98, R36 ;  /* 0x000000623810723c */ /* 0x002fe60000001824 */
[----:B------:R0:W-:Y:S05]  /*1b110*/  STL.64 [R1+0x4f8], R10 ;  /* 0x0004f80a01007387 */ /* 0x0001ea0000100a00 */
[C---:B0-----:R-:W-:Y:S06]  /*1b120*/  HMMA.16816.F32 R8, R104.reuse, R86, R40 ;  /* 0x000000566808723c */ /* 0x041fec0000001828 */
[----:B------:R-:W-:Y:S04]  /*1b130*/  STL.64 [R1+0x510], R12 ;  /* 0x0005100c01007387 */ /* 0x000fe80000100a00 */
[----:B------:R0:W-:Y:S05]  /*1b140*/  STL.64 [R1+0x518], R14 ;  /* 0x0005180e01007387 */ /* 0x0001ea0000100a00 */
[----:B------:R-:W-:Y:S04]  /*1b150*/  STL.64 [R1+0x500], R16 ;  /* 0x0005001001007387 */ /* 0x000fe80000100a00 */
[----:B------:R-:W-:Y:S01]  /*1b160*/  STL.64 [R1+0x508], R18 ;  /* 0x0005081201007387 */ /* 0x000fe20000100a00 */
[C---:B0-----:R-:W-:Y:S03]  /*1b170*/  HMMA.16816.F32 R12, R104.reuse, R90, R44 ;  /* 0x0000005a680c723c */ /* 0x041fe6000000182c */
[----:B------:R-:W-:Y:S04]  /*1b180*/  STL.64 [R1+0x520], R8 ;  /* 0x0005200801007387 */ /* 0x000fe80000100a00 */
[----:B------:R0:W-:Y:S02]  /*1b190*/  STL.64 [R1+0x528], R10 ;  /* 0x0005280a01007387 */ /* 0x0001e40000100a00 */
[----:B0-----:R-:W-:Y:S11]  /*1b1a0*/  HMMA.16816.F32 R8, R104, R94, R48 ;  /* 0x0000005e6808723c */ /* 0x001ff60000001830 */
[----:B------:R-:W-:Y:S03]  /*1b1b0*/  @!UPT UIADD3 URZ, URZ, URZ, URZ ;  /* 0x0000003f3f3ff290 */ /* 0x000fe6000fffe03f */
[----:B------:R-:W-:Y:S01]  /*1b1c0*/  STL.64 [R1+0x530], R12 ;  /* 0x0005300c01007387 */ /* 0x000fe20000100a00 */
[----:B------:R-:W-:-:S03]  /*1b1d0*/  MOV R4, 0x20 ;  /* 0x0000002000047802 */ /* 0x000fc60000000f00 */
[----:B------:R-:W-:Y:S02]  /*1b1e0*/  STL.64 [R1+0x538], R14 ;  /* 0x0005380e01007387 */ /* 0x000fe40000100a00 */
[C---:B---3--:R-:W-:Y:S02]  /*1b1f0*/  IMAD R0, R4.reuse, c[0x0][0x1b4], R0 ;  /* 0x00006d0004007a24 */ /* 0x048fe400078e0200 */
[----:B----4-:R-:W-:Y:S01]  /*1b200*/  IMAD R112, R4, c[0x0][0x1a4], R112 ;  /* 0x0000690004707a24 */ /* 0x010fe200078e0270 */
[----:B------:R-:W-:Y:S04]  /*1b210*/  STL.64 [R1+0x540], R8 ;  /* 0x0005400801007387 */ /* 0x000fe80000100a00 */
[----:B------:R-:W-:Y:S01]  /*1b220*/  STL.64 [R1+0x548], R10 ;  /* 0x0005480a01007387 */ /* 0x000fe20000100a00 */
[----:B--2---:R-:W-:-:S05]  /*1b230*/  FFMA R69, R115, R69, R85 ;  /* 0x0000004573457223 */ /* 0x004fca0000000055 */
[----:B------:R-:W-:Y:S01]  /*1b240*/  STL [R1+0x6f4], R69 ;  /* 0x0006f44501007387 */ /* 0x000fe20000100800 */
[----:B------:R-:W-:Y:S02]  /*1b250*/  FFMA R6, R114, R6, R124 ;  /* 0x0000000672067223 */ /* 0x000fe4000000007c */
[----:B------:R-:W-:-:S05]  /*1b260*/  FFMA R5, R113, R5, R125 ;  /* 0x0000000571057223 */ /* 0x000fca000000007d */
[----:B------:R-:W-:Y:S04]  /*1b270*/  STL [R1+0x6fc], R5 ;  /* 0x0006fc0501007387 */ /* 0x000fe80000100800 */
[----:B------:R0:W-:Y:S02]  /*1b280*/  STL [R1+0x6f8], R6 ;  /* 0x0006f80601007387 */ /* 0x0001e40000100800 */
[----:B0-----:R-:W-:Y:S01]  /*1b290*/  HMMA.16816.F32 R4, R104, R98, R52 ;  /* 0x000000626804723c */ /* 0x001fe20000001834 */
[----:B------:R-:W-:-:S05]  /*1b2a0*/  IADD3 R68, R68, 0x20, RZ ;  /* 0x0000002044447810 */ /* 0x000fca0007ffe0ff */
[----:B------:R-:W-:Y:S11]  /*1b2b0*/  STL [R1+0x67c], R68 ;  /* 0x00067c4401007387 */ /* 0x000ff60000100800 */
[----:B------:R-:W-:Y:S06]  /*1b2c0*/  @!UPT UIADD3 URZ, URZ, URZ, URZ ;  /* 0x0000003f3f3ff290 */ /* 0x000fec000fffe03f */
[----:B------:R0:W-:Y:S04]  /*1b2d0*/  STL.64 [R1+0x550], R4 ;  /* 0x0005500401007387 */ /* 0x0001e80000100a00 */
[----:B------:R-:W-:Y:S04]  /*1b2e0*/  STL.64 [R1+0x558], R6 ;  /* 0x0005580601007387 */ /* 0x000fe80000100a00 */
[----:B------:R1:W5:Y:S04]  /*1b2f0*/  LDL R114, [R1+0x480] ;  /* 0x0004800001727983 */ /* 0x0003680000100800 */
[----:B0-----:R-:W2:Y:S04]  /*1b300*/  LDL R5, [R1+0x468] ;  /* 0x0004680001057983 */ /* 0x001ea80000100800 */
[----:B------:R-:W3:Y:S04]  /*1b310*/  LDL R4, [R1+0x464] ;  /* 0x0004640001047983 */ /* 0x000ee80000100800 */
[----:B------:R1:W5:Y:S04]  /*1b320*/  LDL R115, [R1+0x47c] ;  /* 0x00047c0001737983 */ /* 0x0003680000100800 */
[----:B------:R1:W5:Y:S04]  /*1b330*/  LDL R116, [R1+0x478] ;  /* 0x0004780001747983 */ /* 0x0003680000100800 */
[----:B------:R1:W5:Y:S04]  /*1b340*/  LDL R118, [R1+0x474] ;  /* 0x0004740001767983 */ /* 0x0003680000100800 */
[----:B------:R1:W5:Y:S04]  /*1b350*/  LDL R124, [R1+0x470] ;  /* 0x00047000017c7983 */ /* 0x0003680000100800 */
[----:B------:R1:W5:Y:S04]  /*1b360*/  LDL R125, [R1+0x46c] ;  /* 0x00046c00017d7983 */ /* 0x0003680000100800 */
[----:B--2---:R0:W-:Y:S04]  /*1b370*/  STL [R1+0x10], R5 ;  /* 0x0000100501007387 */ /* 0x0041e80000100800 */
[----:B0-----:R-:W2:Y:S04]  /*1b380*/  LDL R5, [R1+0x460] ;  /* 0x0004600001057983 */ /* 0x001ea80000100800 */
[----:B---3--:R0:W-:Y:S04]  /*1b390*/  STL [R1+0x14], R4 ;  /* 0x0000140401007387 */ /* 0x0081e80000100800 */
[----:B0-----:R-:W3:Y:S04]  /*1b3a0*/  LDL R4, [R1+0x45c] ;  /* 0x00045c0001047983 */ /* 0x001ee80000100800 */
        /* <DEDUP_REMOVED lines=39> */
[----:B0-----:R-:W3:Y:S01]  /*1b620*/  LDL R4, [R1+0x40c] ;  /* 0x00040c0001047983 */ /* 0x001ee20000100800 */
[----:B------:R-:W-:-:S03]  /*1b630*/  ISETP.GE.AND P2, PT, R68, c[0x0][0x1d0], PT ;  /* 0x0000740044007a0c */ /* 0x000fc60003f46270 */
[----:B--2---:R0:W-:Y:S02]  /*1b640*/  STL [R1+0x668], R5 ;  /* 0x0006680501007387 */ /* 0x0041e40000100800 */
[----:B0-----:R-:W-:Y:S02]  /*1b650*/  IMAD.MOV.U32 R5, RZ, RZ, R2 ;  /* 0x000000ffff057224 */ /* 0x001fe400078e0002 */
[----:B------:R1:W5:Y:S04]  /*1b660*/  LDL.LU R2, [R1+0x924] ;  /* 0x0009240001027983 */ /* 0x0003680000300800 */
[----:B---3--:R0:W-:Y:S02]  /*1b670*/  STL [R1+0x670], R4 ;  /* 0x0006700401007387 */ /* 0x0081e40000100800 */
[----:B0-----:R-:W-:-:S02]  /*1b680*/  MOV R4, R3 ;  /* 0x0000000300047202 */ /* 0x001fc40000000f00 */
[----:B------:R1:W5:Y:S04]  /*1b690*/  LDL.LU R3, [R1+0x920] ;  /* 0x0009200001037983 */ /* 0x0003680000300800 */
[----:B------:R1:W-:Y:S04]  /*1b6a0*/  STL [R1+0x674], R5 ;  /* 0x0006740501007387 */ /* 0x0003e80000100800 */
[----:B------:R1:W-:Y:S01]  /*1b6b0*/  STL [R1+0x678], R4 ;  /* 0x0006780401007387 */ /* 0x0003e20000100800 */
[----:B------:R-:W-:Y:S01]  /*1b6c0*/  @P2 CALL.REL.NOINC `(.L_x_0) ;  /* 0x0000001000002944 */ /* 0x000fe20003c00000 */
[----:B------:R-:W-:Y:S05]  /*1b6d0*/  BRA `(.L_x_1) ;  /* 0xfffef43000007947 */ /* 0x000fea000383ffff */
.L_x_0:
[----:B-----5:R-:W2:Y:S04]  /*1b6e0*/  LDL.LU R124, [R1+0x680] ;  /* 0x00068000017c7983 */ /* 0x020ea80000300800 */
        /* <DEDUP_REMOVED lines=29> */
[----:B------:R-:W-:-:S03]  /*1b8c0*/  IMAD.MOV.U32 R58, RZ, RZ, 0x3dc6b27f ;  /* 0x3dc6b27fff3a7424 */ /* 0x000fc600078e00ff */
[----:B------:R-:W4:Y:S01]  /*1b8d0*/  LDL.LU R43, [R1+0x688] ;  /* 0x00068800012b7983 */ /* 0x000f220000300800 */
[----:B------:R-:W-:Y:S01]  /*1b8e0*/  LOP3.LUT R7, R7, 0xf7ffffff, RZ, 0xc0, !PT ;  /* 0xf7ffffff07077812 */ /* 0x000fe200078ec0ff */
[C---:B-12---:R-:W-:Y:S01]  /*1b8f0*/  FMUL R5, R124.reuse, 8388608 ;  /* 0x4b0000007c057820 */ /* 0x046fe20000400000 */
[----:B------:R-:W-:Y:S01]  /*1b900*/  FSETP.GEU.AND P0, PT, R124, 1.175494350822287508e-38, PT ;  /* 0x008000007c00780b */ /* 0x000fe20003f0e000 */
[C---:B---3--:R-:W-:Y:S01]  /*1b910*/  FMUL R6, R125.reuse, 8388608 ;  /* 0x4b0000007d067820 */ /* 0x048fe20000400000 */
[----:B------:R-:W-:Y:S02]  /*1b920*/  FSETP.GEU.AND P2, PT, R125, 1.175494350822287508e-38, PT ;  /* 0x008000007d00780b */ /* 0x000fe40003f4e000 */
[----:B------:R-:W-:Y:S02]  /*1b930*/  FSEL R5, R5, R124, !P0 ;  /* 0x0000007c05057208 */ /* 0x000fe40004000000 */
[----:B------:R-:W-:Y:S02]  /*1b940*/  FSEL R6, R6, R125, !P2 ;  /* 0x0000007d06067208 */ /* 0x000fe40005000000 */
[----:B------:R-:W-:-:S02]  /*1b950*/  IADD3 R2, R5, -0x3f3504f3, RZ ;  /* 0xc0cafb0d05027810 */ /* 0x000fc40007ffe0ff */
[----:B------:R-:W-:Y:S02]  /*1b960*/  IADD3 R8, R6, -0x3f3504f3, RZ ;  /* 0xc0cafb0d06087810 */ /* 0x000fe40007ffe0ff */
[----:B------:R-:W-:Y:S02]  /*1b970*/  LOP3.LUT R2, R2, 0xff800000, RZ, 0xc0, !PT ;  /* 0xff80000002027812 */ /* 0x000fe400078ec0ff */
[----:B------:R-:W-:Y:S02]  /*1b980*/  LOP3.LUT R8, R8, 0xff800000, RZ, 0xc0, !PT ;  /* 0xff80000008087812 */ /* 0x000fe400078ec0ff */
[----:B------:R0:W1:Y:S01]  /*1b990*/  I2F R15, R2 ;  /* 0x00000002000f7306 */ /* 0x0000620000201400 */
[----:B------:R-:W-:Y:S01]  /*1b9a0*/  IMAD.IADD R3, R5, 0x1, -R2 ;  /* 0x0000000105037824 */ /* 0x000fe200078e0a02 */
[----:B------:R-:W-:-:S03]  /*1b9b0*/  IADD3 R4, R6, -R8, RZ ;  /* 0x8000000806047210 */ /* 0x000fc60007ffe0ff */
[----:B------:R-:W-:Y:S02]  /*1b9c0*/  FADD R3, R3, -1 ;  /* 0xbf80000003037421 */ /* 0x000fe40000000000 */
[----:B------:R-:W-:Y:S02]  /*1b9d0*/  FADD R4, R4, -1 ;  /* 0xbf80000004047421 */ /* 0x000fe40000000000 */
[CC--:B------:R-:W-:Y:S02]  /*1b9e0*/  FFMA.FTZ R10, R3.reuse, R58.reuse, -0.16845393180847167969 ;  /* 0xbe2c7f30030a7423 */ /* 0x0c0fe4000001003a */
[C---:B------:R-:W-:Y:S02]  /*1b9f0*/  FFMA.FTZ R9, R4.reuse, R58, -0.16845393180847167969 ;  /* 0xbe2c7f3004097423 */ /* 0x040fe4000001003a */
[----:B------:R-:W-:Y:S02]  /*1ba00*/  FFMA.FTZ R10, R3, R10, 0.1716887056827545166 ;  /* 0x3e2fcf2a030a7423 */ /* 0x000fe4000001000a */
[----:B0-----:R-:W-:-:S02]  /*1ba10*/  FFMA.FTZ R2, R4, R9, 0.1716887056827545166 ;  /* 0x3e2fcf2a04027423 */ /* 0x001fc40000010009 */
[C---:B------:R-:W-:Y:S01]  /*1ba20*/  FFMA.FTZ R9, R3.reuse, R10, -0.17900948226451873779 ;  /* 0xbe374e4303097423 */ /* 0x040fe2000001000a */
[----:B----4-:R0:W-:Y:S04]  /*1ba30*/  STL [R1], R43 ;  /* 0x0000002b01007387 */ /* 0x0101e80000100800 */
[----:B------:R-:W2:Y:S04]  /*1ba40*/  LDL.LU R70, [R1+0x68c] ;  /* 0x00068c0001467983 */ /* 0x000ea80000300800 */
[----:B------:R-:W3:Y:S01]  /*1ba50*/  LDL.LU R123, [R1+0x690] ;  /* 0x00069000017b7983 */ /* 0x000ee20000300800 */
[----:B------:R-:W-:Y:S01]  /*1ba60*/  MOV R42, R39 ;  /* 0x00000027002a7202 */ /* 0x000fe20000000f00 */
[----:B------:R-:W-:Y:S01]  /*1ba70*/  FFMA.FTZ R2, R4, R2, -0.17900948226451873779 ;  /* 0xbe374e4304027423 */ /* 0x000fe20000010002 */
[----:B------:R-:W-:Y:S01]  /*1ba80*/  MOV R39, R37 ;  /* 0x0000002500277202 */ /* 0x000fe20000000f00 */
[----:B------:R-:W-:-:S02]  /*1ba90*/  FFMA.FTZ R9, R3, R9, 0.20512372255325317383 ;  /* 0x3e520bf403097423 */ /* 0x000fc40000010009 */
[----:B------:R-:W-:Y:S02]  /*1baa0*/  IMAD.MOV.U32 R37, RZ, RZ, R13 ;  /* 0x000000ffff257224 */ /* 0x000fe400078e000d */
[----:B------:R4:W0:Y:S01]  /*1bab0*/  I2F R13, R8 ;  /* 0x00000008000d7306 */ /* 0x0008220000201400 */
[C---:B------:R-:W-:Y:S01]  /*1bac0*/  FFMA.FTZ R2, R4.reuse, R2, 0.20512372255325317383 ;  /* 0x3e520bf404027423 */ /* 0x040fe20000010002 */
[C---:B------:R-:W-:Y:S01]  /*1bad0*/  FSETP.GEU.AND P1, PT, R43.reuse, 1.175494350822287508e-38, PT ;  /* 0x008000002b00780b */ /* 0x040fe20003f2e000 */
[----:B------:R-:W-:Y:S02]  /*1bae0*/  FMUL R10, R43, 8388608 ;  /* 0x4b0000002b0a7820 */ /* 0x000fe40000400000 */
[----:B------:R-:W-:Y:S02]  /*1baf0*/  FFMA.FTZ R2, R4, R2, -0.24046532809734344482 ;  /* 0xbe763c8b04027423 */ /* 0x000fe40000010002 */
[----:B----4-:R-:W-:-:S04]  /*1bb00*/  FFMA.FTZ R8, R3, R9, -0.24046532809734344482 ;  /* 0xbe763c8b03087423 */ /* 0x010fc80000010009 */
[C---:B------:R-:W-:Y:S01]  /*1bb10*/  FFMA.FTZ R9, R3.reuse, R8, 0.28857114911079406738 ;  /* 0x3e93bf9903097423 */ /* 0x040fe20000010008 */
[----:B------:R-:W-:Y:S01]  /*1bb20*/  FSEL R8, R10, R43, !P1 ;  /* 0x0000002b0a087208 */ /* 0x000fe20004800000 */
[----:B------:R-:W-:Y:S02]  /*1bb30*/  FFMA.FTZ R2, R4, R2, 0.28857114911079406738 ;  /* 0x3e93bf9904027423 */ /* 0x000fe40000010002 */
[C---:B------:R-:W-:Y:S01]  /*1bb40*/  FFMA.FTZ R9, R3.reuse, R9, -0.36067417263984680176 ;  /* 0xbeb8aa4903097423 */ /* 0x040fe20000010009 */
[----:B------:R-:W-:Y:S01]  /*1bb50*/  IADD3 R10, R8, -0x3f3504f3, RZ ;  /* 0xc0cafb0d080a7810 */ /* 0x000fe20007ffe0ff */
[----:B------:R-:W-:Y:S02]  /*1bb60*/  FFMA.FTZ R2, R4, R2, -0.36067417263984680176 ;  /* 0xbeb8aa4904027423 */ /* 0x000fe40000010002 */
[----:B------:R-:W-:Y:S02]  /*1bb70*/  FFMA.FTZ R9, R3, R9, 0.48089820146560668945 ;  /* 0x3ef6384a03097423 */ /* 0x000fe40000010009 */
[----:B------:R-:W-:Y:S01]  /*1bb80*/  IMAD.MOV.U32 R41, RZ, RZ, R38 ;  /* 0x000000ffff297224 */ /* 0x000fe200078e0026 */
[----:B------:R-:W-:Y:S01]  /*1bb90*/  MOV R38, R12 ;  /* 0x0000000c00267202 */ /* 0x000fe20000000f00 */
[----:B0-----:R-:W-:Y:S01]  /*1bba0*/  IMAD.MOV.U32 R43, RZ, RZ, R40 ;  /* 0x000000ffff2b7224 */ /* 0x001fe200078e0028 */
[----:B------:R-:W-:Y:S01]  /*1bbb0*/  FSEL R12, RZ, -23, P0 ;  /* 0xc1b80000ff0c7808 */ /* 0x000fe20000000000 */
[----:B------:R-:W-:Y:S01]  /*1bbc0*/  IMAD.MOV.U32 R40, RZ, RZ, R26 ;  /* 0x000000ffff287224 */ /* 0x000fe200078e001a */
[----:B------:R-:W-:Y:S01]  /*1bbd0*/  LOP3.LUT R10, R10, 0xff800000, RZ, 0xc0, !PT ;  /* 0xff8000000a0a7812 */ /* 0x000fe200078ec0ff */
[----:B------:R-:W-:-:S02]  /*1bbe0*/  FFMA.FTZ R2, R4, R2, 0.48089820146560668945 ;  /* 0x3ef6384a04027423 */ /* 0x000fc40000010002 */
[----:B------:R-:W-:Y:S01]  /*1bbf0*/  FFMA.FTZ R9, R3, R9, -0.72134751081466674805 ;  /* 0xbf38aa3b03097423 */ /* 0x000fe20000010009 */
[----:B------:R-:W-:Y:S01]  /*1bc00*/  MOV R44, R36 ;  /* 0x00000024002c7202 */ /* 0x000fe20000000f00 */
[----:B------:R-:W-:Y:S01]  /*1bc10*/  IMAD.MOV.U32 R26, RZ, RZ, R11 ;  /* 0x000000ffff1a7224 */ /* 0x000fe200078e000b */
[----:B------:R-:W-:Y:S01]  /*1bc20*/  FSEL R11, RZ, -23, P2 ;  /* 0xc1b80000ff0b7808 */ /* 0x000fe20001000000 */
[----:B------:R-:W-:Y:S01]  /*1bc30*/  FFMA.FTZ R2, R4, R2, -0.72134751081466674805 ;  /* 0xbf38aa3b04027423 */ /* 0x000fe20000010002 */
[----:B------:R-:W-:Y:S01]  /*1bc40*/  MOV R36, R16 ;  /* 0x0000001000247202 */ /* 0x000fe20000000f00 */
[----:B-1----:R-:W-:Y:S02]  /*1bc50*/  FFMA.FTZ R16, R15, 1.1920928955078125e-07, R12 ;  /* 0x340000000f107823 */ /* 0x002fe4000001000c */
[----:B------:R-:W-:Y:S02]  /*1bc60*/  FMUL R9, R3, R9 ;  /* 0x0000000903097220 */ /* 0x000fe40000400000 */
[----:B------:R-:W-:-:S02]  /*1bc70*/  IMAD.IADD R12, R8, 0x1, -R10 ;  /* 0x00000001080c7824 */ /* 0x000fc400078e0a0a */
[----:B------:R-:W-:Y:S02]  /*1bc80*/  FFMA.FTZ R15, R13, 1.1920928955078125e-07, R11 ;  /* 0x340000000d0f7823 */ /* 0x000fe4000001000b */
[----:B------:R-:W-:Y:S02]  /*1bc90*/  FMUL R11, R4, R2 ;  /* 0x00000002040b7220 */ /* 0x000fe40000400000 */
[----:B------:R-:W-:Y:S01]  /*1bca0*/  FMUL R9, R3, R9 ;  /* 0x0000000903097220 */ /* 0x000fe20000400000 */
[----:B------:R-:W-:Y:S01]  /*1bcb0*/  ISETP.GE.U32.AND P2, PT, R5, 0x7f800000, PT ;  /* 0x7f8000000500780c */ /* 0x000fe20003f46070 */
[----:B------:R-:W-:Y:S02]  /*1bcc0*/  FADD R2, R12, -1 ;  /* 0xbf8000000c027421 */ /* 0x000fe40000000000 */
[----:B------:R-:W-:Y:S02]  /*1bcd0*/  FMUL R11, R4, R11 ;  /* 0x0000000b040b7220 */ /* 0x000fe40000400000 */
[----:B------:R-:W-:-:S02]  /*1bce0*/  FFMA.FTZ R12, R3, 1.4426950216293334961, R9 ;  /* 0x3fb8aa3b030c7823 */ /* 0x000fc40000010009 */
[----:B------:R-:W-:Y:S01]  /*1bcf0*/  FFMA.FTZ R3, R2, R58, -0.16845393180847167969 ;  /* 0xbe2c7f3002037423 */ /* 0x000fe2000001003a */
[----:B------:R-:W-:Y:S01]  /*1bd00*/  ISETP.GE.U32.AND P3, PT, R6, 0x7f800000, PT ;  /* 0x7f8000000600780c */ /* 0x000fe20003f66070 */
[----:B------:R-:W-:Y:S02]  /*1bd10*/  FFMA.FTZ R4, R4, 1.4426950216293334961, R11 ;  /* 0x3fb8aa3b04047823 */ /* 0x000fe4000001000b */
[C---:B------:R-:W-:Y:S02]  /*1bd20*/  FFMA.FTZ R3, R2.reuse, R3, 0.1716887056827545166 ;  /* 0x3e2fcf2a02037423 */ /* 0x040fe40000010003 */
[----:B------:R-:W-:Y:S02]  /*1bd30*/  FADD R15, R15, R4 ;  /* 0x000000040f0f7221 */ /* 0x000fe40000000000 */
[----:B------:R-:W-:Y:S01]  /*1bd40*/  FFMA.FTZ R4, R2, R3, -0.17900948226451873779 ;  /* 0xbe374e4302047423 */ /* 0x000fe20000010003 */
[----:B------:R-:W-:Y:S01]  /*1bd50*/  @P2 MOV R3, 0x7f800000 ;  /* 0x7f80000000032802 */ /* 0x000fe20000000f00 */
[----:B------:R-:W-:-:S02]  /*1bd60*/  FADD R16, R16, R12 ;  /* 0x0000000c10107221 */ /* 0x000fc40000000000 */
[C---:B------:R-:W-:Y:S01]  /*1bd70*/  FFMA.FTZ R4, R2.reuse, R4, 0.20512372255325317383 ;  /* 0x3e520bf402047423 */ /* 0x040fe20000010004 */
[C---:B------:R-:W-:Y:S01]  /*1bd80*/  FSETP.NEU.AND P4, PT, R5.reuse, RZ, PT ;  /* 0x000000ff0500720b */ /* 0x040fe20003f8d000 */
[----:B------:R-:W-:Y:S02]  /*1bd90*/  @P2 FFMA.FTZ R16, R5, R3, +INF ;  /* 0x7f80000005102423 */ /* 0x000fe40000010003 */
[----:B------:R-:W-:Y:S01]  /*1bda0*/  FFMA.FTZ R5, R2, R4, -0.24046532809734344482 ;  /* 0xbe763c8b02057423 */ /* 0x000fe20000010004 */
[----:B------:R-:W-:Y:S02]  /*1bdb0*/  @P3 MOV R4, 0x7f800000 ;  /* 0x7f80000000043802 */ /* 0x000fe40000000f00 */
[----:B------:R-:W-:Y:S01]  /*1bdc0*/  MOV R45, R40 ;  /* 0x00000028002d7202 */ /* 0x000fe20000000f00 */
[----:B------:R-:W-:Y:S01]  /*1bdd0*/  IMAD.MOV.U32 R40, RZ, RZ, R36 ;  /* 0x000000ffff287224 */ /* 0x000fe200078e0024 */
[----:B------:R-:W-:Y:S01]  /*1bde0*/  MOV R36, R25 ;  /* 0x0000001900247202 */ /* 0x000fe20000000f00 */
[----:B------:R-:W-:Y:S01]  /*1bdf0*/  IMAD.MOV.U32 R25, RZ, RZ, R24 ;  /* 0x000000ffff197224 */ /* 0x000fe200078e0018 */
[----:B------:R-:W-:Y:S01]  /*1be00*/  MOV R24, R17 ;  /* 0x0000001100187202 */ /* 0x000fe20000000f00 */
[----:B------:R-:W-:Y:S01]  /*1be10*/  @P3 FFMA.FTZ R15, R6, R4, +INF ;  /* 0x7f800000060f3423 */ /* 0x000fe20000010004 */
[----:B------:R0:W-:Y:S04]  /*1be20*/  STL [R1+0x610], R16 ;  /* 0x0006101001007387 */ /* 0x0001e80000100800 */
[----:B------:R-:W-:Y:S04]  /*1be30*/  STL [R1+0x60c], R15 ;  /* 0x00060c0f01007387 */ /* 0x000fe80000100800 */
[----:B------:R-:W4:Y:S01]  /*1be40*/  LDL.LU R121, [R1+0x694] ;  /* 0x0006940001797983 */ /* 0x000f220000300800 */
[----:B------:R-:W-:-:S03]  /*1be50*/  FFMA.FTZ R5, R2, R5, 0.28857114911079406738 ;  /* 0x3e93bf9902057423 */ /* 0x000fc60000010005 */
[----:B------:R-:W4:Y:S01]  /*1be60*/  LDL.LU R122, [R1+0x698] ;  /* 0x00069800017a7983 */ /* 0x000f220000300800 */
[----:B------:R-:W-:Y:S02]  /*1be70*/  FSETP.NEU.AND P3, PT, R6, RZ, PT ;  /* 0x000000ff0600720b */ /* 0x000fe40003f6d000 */
[----:B------:R-:W-:-:S04]  /*1be80*/  @P4 LOP3.LUT R7, R7, 0x8000000, RZ, 0xfc, !PT ;  /* 0x0800000007074812 */ /* 0x000fc800078efcff */
[----:B------:R-:W-:Y:S01]  /*1be90*/  LOP3.LUT R7, R7, 0xefffffff, RZ, 0xc0, !PT ;  /* 0xefffffff07077812 */ /* 0x000fe200078ec0ff */
[----:B------:R-:W-:Y:S01]  /*1bea0*/  IMAD.MOV.U32 R46, RZ, RZ, R45 ;  /* 0x000000ffff2e7224 */ /* 0x000fe200078e002d */
[----:B------:R-:W-:-:S05]  /*1beb0*/  MOV R45, R44 ;  /* 0x0000002c002d7202 */ /* 0x000fca0000000f00 */
[----:B------:R-:W-:Y:S02]  /*1bec0*/  @P3 LOP3.LUT R7, R7, 0x10000000, RZ, 0xfc, !PT ;  /* 0x1000000007073812 */ /* 0x000fe400078efcff */
[----:B------:R-:W-:Y:S01]  /*1bed0*/  ISETP.GE.U32.AND P3, PT, R8, 0x7f800000, PT ;  /* 0x7f8000000800780c */ /* 0x000fe20003f66070 */
[----:B------:R-:W-:Y:S01]  /*1bee0*/  IMAD.MOV.U32 R44, RZ, RZ, R41 ;  /* 0x000000ffff2c7224 */ /* 0x000fe200078e0029 */
[----:B------:R-:W-:Y:S01]  /*1bef0*/  MOV R41, R39 ;  /* 0x0000002700297202 */ /* 0x000fe20000000f00 */
[----:B------:R-:W-:Y:S01]  /*1bf00*/  IMAD.MOV.U32 R39, RZ, RZ, R38 ;  /* 0x000000ffff277224 */ /* 0x000fe200078e0026 */
[----:B------:R-:W-:Y:S01]  /*1bf10*/  MOV R38, R37 ;  /* 0x0000002500267202 */ /* 0x000fe20000000f00 */
[----:B------:R-:W-:Y:S01]  /*1bf20*/  IMAD.MOV.U32 R37, RZ, RZ, R35 ;  /* 0x000000ffff257224 */ /* 0x000fe200078e0023 */
[----:B------:R-:W-:Y:S01]  /*1bf30*/  MOV R35, R34 ;  /* 0x0000002200237202 */ /* 0x000fe20000000f00 */
[----:B------:R-:W-:Y:S01]  /*1bf40*/  IMAD.MOV.U32 R34, RZ, RZ, R29 ;  /* 0x000000ffff227224 */ /* 0x000fe200078e001d */
[----:B------:R-:W-:Y:S01]  /*1bf50*/  MOV R29, R27 ;  /* 0x0000001b001d7202 */ /* 0x000fe20000000f00 */
[C---:B--2---:R-:W-:Y:S01]  /*1bf60*/  FMUL R13, R70.reuse, 8388608 ;  /* 0x4b000000460d7820 */ /* 0x044fe20000400000 */
[----:B------:R-:W-:-:S04]  /*1bf70*/  FSETP.GEU.AND P0, PT, R70, 1.175494350822287508e-38, PT ;  /* 0x008000004600780b */ /* 0x000fc80003f0e000 */
[----:B------:R-:W-:-:S04]  /*1bf80*/  FSEL R9, R13, R70, !P0 ;  /* 0x000000460d097208 */ /* 0x000fc80004000000 */
[----:B------:R-:W-:-:S04]  /*1bf90*/  IADD3 R17, R9, -0x3f3504f3, RZ ;  /* 0xc0cafb0d09117810 */ /* 0x000fc80007ffe0ff */
[----:B------:R-:W-:-:S05]  /*1bfa0*/  LOP3.LUT R17, R17, 0xff800000, RZ, 0xc0, !PT ;  /* 0xff80000011117812 */ /* 0x000fca00078ec0ff */
[----:B------:R-:W-:-:S04]  /*1bfb0*/  IMAD.IADD R11, R9, 0x1, -R17 ;  /* 0x00000001090b7824 */ /* 0x000fc800078e0a11 */
[----:B------:R-:W-:Y:S02]  /*1bfc0*/  FADD R3, R11, -1 ;  /* 0xbf8000000b037421 */ /* 0x000fe40000000000 */
[C---:B------:R-:W-:Y:S02]  /*1bfd0*/  FFMA.FTZ R11, R2.reuse, R5, -0.36067417263984680176 ;  /* 0xbeb8aa49020b7423 */ /* 0x040fe40000010005 */
[C---:B------:R-:W-:Y:S02]  /*1bfe0*/  FFMA.FTZ R4, R3.reuse, R58, -0.16845393180847167969 ;  /* 0xbe2c7f3003047423 */ /* 0x040fe4000001003a */
[----:B------:R-:W-:Y:S02]  /*1bff0*/  FFMA.FTZ R6, R2, R11, 0.48089820146560668945 ;  /* 0x3ef6384a02067423 */ /* 0x000fe4000001000b */
[----:B------:R-:W-:Y:S01]  /*1c000*/  FFMA.FTZ R4, R3, R4, 0.1716887056827545166 ;  /* 0x3e2fcf2a03047423 */ /* 0x000fe20000010004 */
[C---:B---3--:R-:W-:Y:S01]  /*1c010*/  FSETP.GEU.AND P2, PT, R123.reuse, 1.175494350822287508e-38, PT ;  /* 0x008000007b00780b */ /* 0x048fe20003f4e000 */
[----:B------:R-:W-:-:S02]  /*1c020*/  FMUL R12, R123, 8388608 ;  /* 0x4b0000007b0c7820 */ /* 0x000fc40000400000 */
[----:B------:R-:W-:Y:S02]  /*1c030*/  FFMA.FTZ R6, R2, R6, -0.72134751081466674805 ;  /* 0xbf38aa3b02067423 */ /* 0x000fe40000010006 */
[C---:B------:R-:W-:Y:S01]  /*1c040*/  FFMA.FTZ R4, R3.reuse, R4, -0.17900948226451873779 ;  /* 0xbe374e4303047423 */ /* 0x040fe20000010004 */
[----:B------:R-:W-:Y:S01]  /*1c050*/  FSEL R5, R12, R123, !P2 ;  /* 0x0000007b0c057208 */ /* 0x000fe20005000000 */
[C---:B------:R-:W-:Y:S02]  /*1c060*/  FMUL R6, R2.reuse, R6 ;  /* 0x0000000602067220 */ /* 0x040fe40000400000 */
[----:B------:R-:W-:Y:S01]  /*1c070*/  FFMA.FTZ R4, R3, R4, 0.20512372255325317383 ;  /* 0x3e520bf403047423 */ /* 0x000fe20000010004 */
[----:B0-----:R-:W-:Y:S01]  /*1c080*/  IADD3 R16, R5, -0x3f3504f3, RZ ;  /* 0xc0cafb0d05107810 */ /* 0x001fe20007ffe0ff */
[----:B------:R-:W-:Y:S02]  /*1c090*/  FMUL R12, R2, R6 ;  /* 0x00000006020c7220 */ /* 0x000fe40000400000 */
[----:B------:R-:W-:Y:S01]  /*1c0a0*/  FFMA.FTZ R6, R3, R4, -0.24046532809734344482 ;  /* 0xbe763c8b03067423 */ /* 0x000fe20000010004 */
[----:B------:R-:W-:-:S03]  /*1c0b0*/  LOP3.LUT R16, R16, 0xff800000, RZ, 0xc0, !PT ;  /* 0xff80000010107812 */ /* 0x000fc600078ec0ff */
[----:B------:R-:W-:Y:S02]  /*1c0c0*/  FFMA.FTZ R6, R3, R6, 0.28857114911079406738 ;  /* 0x3e93bf9903067423 */ /* 0x000fe40000010006 */
[----:B------:R-:W-:Y:S02]  /*1c0d0*/  IMAD.IADD R11, R5, 0x1, -R16 ;  /* 0x00000001050b7824 */ /* 0x000fe400078e0a10 */
[----:B------:R-:W-:Y:S02]  /*1c0e0*/  FFMA.FTZ R6, R3, R6, -0.36067417263984680176 ;  /* 0xbeb8aa4903067423 */ /* 0x000fe40000010006 */
[----:B------:R-:W-:Y:S02]  /*1c0f0*/  FADD R4, R11, -1 ;  /* 0xbf8000000b047421 */ /* 0x000fe40000000000 */
[C---:B------:R-:W-:Y:S01]  /*1c100*/  FFMA.FTZ R6, R3.reuse, R6, 0.48089820146560668945 ;  /* 0x3ef6384a03067423 */ /* 0x040fe20000010006 */
[----:B------:R0:W1:Y:S03]  /*1c110*/  I2F R11, R10 ;  /* 0x0000000a000b7306 */ /* 0x0000660000201400 */
[----:B------:R-:W-:-:S04]  /*1c120*/  FFMA.FTZ R6, R3, R6, -0.72134751081466674805 ;  /* 0xbf38aa3b03067423 */ /* 0x000fc80000010006 */
[----:B------:R-:W-:Y:S01]  /*1c130*/  FMUL R6, R3, R6 ;  /* 0x0000000603067220 */ /* 0x000fe20000400000 */
[----:B0-----:R-:W-:-:S03]  /*1c140*/  FSEL R10, RZ, -23, P1 ;  /* 0xc1b80000ff0a7808 */ /* 0x001fc60000800000 */
[C---:B------:R-:W-:Y:S02]  /*1c150*/  FMUL R6, R3.reuse, R6 ;  /* 0x0000000603067220 */ /* 0x040fe40000400000 */
[----:B------:R-:W-:Y:S02]  /*1c160*/  FFMA.FTZ R12, R2, 1.4426950216293334961, R12 ;  /* 0x3fb8aa3b020c7823 */ /* 0x000fe4000001000c */
[----:B------:R-:W-:Y:S01]  /*1c170*/  FFMA.FTZ R27, R3, 1.4426950216293334961, R6 ;  /* 0x3fb8aa3b031b7823 */ /* 0x000fe20000010006 */
[----:B------:R-:W-:Y:S01]  /*1c180*/  @P3 MOV R3, 0x7f800000 ;  /* 0x7f80000000033802 */ /* 0x000fe20000000f00 */
[----:B-1----:R-:W-:-:S04]  /*1c190*/  FFMA.FTZ R10, R11, 1.1920928955078125e-07, R10 ;  /* 0x340000000b0a7823 */ /* 0x002fc8000001000a */
[----:B------:R-:W-:Y:S02]  /*1c1a0*/  FADD R13, R10, R12 ;  /* 0x0000000c0a0d7221 */ /* 0x000fe40000000000 */
[----:B------:R-:W-:-:S05]  /*1c1b0*/  @P3 FFMA.FTZ R13, R8, R3, +INF ;  /* 0x7f800000080d3423 */ /* 0x000fca0000010003 */
[----:B------:R0:W-:Y:S04]  /*1c1c0*/  STL [R1+0x608], R13 ;  /* 0x0006080d01007387 */ /* 0x0001e80000100800 */
[----:B------:R-:W2:Y:S04]  /*1c1d0*/  LDL.LU R119, [R1+0x69c] ;  /* 0x00069c0001777983 */ /* 0x000ea80000300800 */
[----:B------:R-:W3:Y:S04]  /*1c1e0*/  LDL.LU R120, [R1+0x6a0] ;  /* 0x0006a00001787983 */ /* 0x000ee80000300800 */
[----:B------:R-:W3:Y:S01]  /*1c1f0*/  LDL.LU R118, [R1+0x6a4] ;  /* 0x0006a40001767983 */ /* 0x000ee20000300800 */
[----:B------:R-:W-:-:S04]  /*1c200*/  FFMA.FTZ R2, R4, R58, -0.16845393180847167969 ;  /* 0xbe2c7f3004027423 */ /* 0x000fc8000001003a */
[----:B------:R-:W-:-:S04]  /*1c210*/  FFMA.FTZ R2, R4, R2, 0.1716887056827545166 ;  /* 0x3e2fcf2a04027423 */ /* 0x000fc80000010002 */
[----:B------:R-:W-:Y:S01]  /*1c220*/  FFMA.FTZ R2, R4, R2, -0.17900948226451873779 ;  /* 0xbe374e4304027423 */ /* 0x000fe20000010002 */
[----:B------:R-:W-:-:S03]  /*1c230*/  FSETP.NEU.AND P1, PT, R8, RZ, PT ;  /* 0x000000ff0800720b */ /* 0x000fc60003f2d000 */
[----:B------:R-:W-:-:S04]  /*1c240*/  FFMA.FTZ R2, R4, R2, 0.20512372255325317383 ;  /* 0x3e520bf404027423 */ /* 0x000fc80000010002 */
[----:B------:R-:W-:Y:S01]  /*1c250*/  FFMA.FTZ R2, R4, R2, -0.24046532809734344482 ;  /* 0xbe763c8b04027423 */ /* 0x000fe20000010002 */
[----:B------:R-:W-:-:S03]  /*1c260*/  LOP3.LUT R7, R7, 0xdfffffff, RZ, 0xc0, !PT ;  /* 0xdfffffff07077812 */ /* 0x000fc600078ec0ff */
[----:B------:R-:W-:-:S04]  /*1c270*/  FFMA.FTZ R2, R4, R2, 0.28857114911079406738 ;  /* 0x3e93bf9904027423 */ /* 0x000fc80000010002 */
[C---:B------:R-:W-:Y:S01]  /*1c280*/  FFMA.FTZ R2, R4.reuse, R2, -0.36067417263984680176 ;  /* 0xbeb8aa4904027423 */ /* 0x040fe20000010002 */
[----:B------:R-:W-:Y:S01]  /*1c290*/  @P1 LOP3.LUT R7, R7, 0x20000000, RZ, 0xfc, !PT ;  /* 0x2000000007071812 */ /* 0x000fe200078efcff */
[C---:B----4-:R-:W-:Y:S01]  /*1c2a0*/  FMUL R8, R121.reuse, 8388608 ;  /* 0x4b00000079087820 */ /* 0x050fe20000400000 */
[----:B------:R-:W-:Y:S01]  /*1c2b0*/  FSETP.GEU.AND P1, PT, R121, 1.175494350822287508e-38, PT ;  /* 0x008000007900780b */ /* 0x000fe20003f2e000 */
[----:B------:R-:W-:-:S03]  /*1c2c0*/  FFMA.FTZ R2, R4, R2, 0.48089820146560668945 ;  /* 0x3ef6384a04027423 */ /* 0x000fc60000010002 */
[----:B------:R-:W-:Y:S01]  /*1c2d0*/  FSEL R8, R8, R121, !P1 ;  /* 0x0000007908087208 */ /* 0x000fe20004800000 */
[----:B------:R-:W-:Y:S01]  /*1c2e0*/  FFMA.FTZ R2, R4, R2, -0.72134751081466674805 ;  /* 0xbf38aa3b04027423 */ /* 0x000fe20000010002 */
[C---:B------:R-:W-:Y:S01]  /*1c2f0*/  FSETP.GEU.AND P3, PT, R122.reuse, 1.175494350822287508e-38, PT ;  /* 0x008000007a00780b */ /* 0x040fe20003f6e000 */
[----:B0-----:R-:W-:Y:S01]  /*1c300*/  FMUL R13, R122, 8388608 ;  /* 0x4b0000007a0d7820 */ /* 0x001fe20000400000 */
[----:B------:R-:W-:Y:S01]  /*1c310*/  IADD3 R10, R8, -0x3f3504f3, RZ ;  /* 0xc0cafb0d080a7810 */ /* 0x000fe20007ffe0ff */
[----:B------:R-:W-:-:S03]  /*1c320*/  FMUL R2, R4, R2 ;  /* 0x0000000204027220 */ /* 0x000fc60000400000 */
[----:B------:R-:W-:Y:S01]  /*1c330*/  FSEL R13, R13, R122, !P3 ;  /* 0x0000007a0d0d7208 */ /* 0x000fe20005800000 */
[----:B------:R-:W-:Y:S01]  /*1c340*/  FMUL R2, R4, R2 ;  /* 0x0000000204027220 */ /* 0x000fe20000400000 */
[----:B------:R-:W-:Y:S01]  /*1c350*/  LOP3.LUT R10, R10, 0xff800000, RZ, 0xc0, !PT ;  /* 0xff8000000a0a7812 */ /* 0x000fe200078ec0ff */
[----:B------:R-:W-:Y:S01]  /*1c360*/  IMAD.MOV.U32 R47, RZ, RZ, R40 ;  /* 0x000000ffff2f7224 */ /* 0x000fe200078e0028 */
[----:B------:R-:W-:Y:S01]  /*1c370*/  MOV R40, R26 ;  /* 0x0000001a00287202 */ /* 0x000fe20000000f00 */
[----:B------:R-:W-:Y:S01]  /*1c380*/  FFMA.FTZ R26, R4, 1.4426950216293334961, R2 ;  /* 0x3fb8aa3b041a7823 */ /* 0x000fe20000010002 */
[----:B------:R-:W-:Y:S01]  /*1c390*/  IADD3 R6, R13, -0x3f3504f3, RZ ;  /* 0xc0cafb0d0d067810 */ /* 0x000fe20007ffe0ff */
[----:B------:R-:W-:-:S03]  /*1c3a0*/  IMAD.IADD R2, R8, 0x1, -R10 ;  /* 0x0000000108027824 */ /* 0x000fc600078e0a0a */
[----:B------:R-:W-:Y:S01]  /*1c3b0*/  LOP3.LUT R6, R6, 0xff800000, RZ, 0xc0, !PT ;  /* 0xff80000006067812 */ /* 0x000fe200078ec0ff */
[----:B------:R-:W-:-:S03]  /*1c3c0*/  FADD R2, R2, -1 ;  /* 0xbf80000002027421 */ /* 0x000fc60000000000 */
[----:B------:R-:W-:Y:S01]  /*1c3d0*/  IADD3 R3, R13, -R6, RZ ;  /* 0x800000060d037210 */ /* 0x000fe20007ffe0ff */
[----:B------:R-:W-:-:S04]  /*1c3e0*/  FFMA.FTZ R11, R2, R58, -0.16845393180847167969 ;  /* 0xbe2c7f30020b7423 */ /* 0x000fc8000001003a */
[----:B------:R-:W-:Y:S02]  /*1c3f0*/  FADD R3, R3, -1 ;  /* 0xbf80000003037421 */ /* 0x000fe40000000000 */
[C---:B------:R-:W-:Y:S02]  /*1c400*/  FFMA.FTZ R11, R2.reuse, R11, 0.1716887056827545166 ;  /* 0x3e2fcf2a020b7423 */ /* 0x040fe4000001000b */
[C---:B------:R-:W-:Y:S02]  /*1c410*/  FFMA.FTZ R4, R3.reuse, R58, -0.16845393180847167969 ;  /* 0xbe2c7f3003047423 */ /* 0x040fe4000001003a */
[C---:B------:R-:W-:Y:S02]  /*1c420*/  FFMA.FTZ R11, R2.reuse, R11, -0.17900948226451873779 ;  /* 0xbe374e43020b7423 */ /* 0x040fe4000001000b */
[----:B------:R-:W-:Y:S02]  /*1c430*/  FFMA.FTZ R4, R3, R4, 0.1716887056827545166 ;  /* 0x3e2fcf2a03047423 */ /* 0x000fe40000010004 */
[----:B------:R-:W-:-:S02]  /*1c440*/  FFMA.FTZ R11, R2, R11, 0.20512372255325317383 ;  /* 0x3e520bf4020b7423 */ /* 0x000fc4000001000b */
[C---:B------:R-:W-:Y:S02]  /*1c450*/  FFMA.FTZ R4, R3.reuse, R4, -0.17900948226451873779 ;  /* 0xbe374e4303047423 */ /* 0x040fe40000010004 */
[C---:B------:R-:W-:Y:S02]  /*1c460*/  FFMA.FTZ R11, R2.reuse, R11, -0.24046532809734344482 ;  /* 0xbe763c8b020b7423 */ /* 0x040fe4000001000b */
[C---:B------:R-:W-:Y:S02]  /*1c470*/  FFMA.FTZ R4, R3.reuse, R4, 0.20512372255325317383 ;  /* 0x3e520bf403047423 */ /* 0x040fe40000010004 */
[C---:B------:R-:W-:Y:S02]  /*1c480*/  FFMA.FTZ R11, R2.reuse, R11, 0.28857114911079406738 ;  /* 0x3e93bf99020b7423 */ /* 0x040fe4000001000b */
[----:B------:R-:W-:Y:S02]  /*1c490*/  FFMA.FTZ R4, R3, R4, -0.24046532809734344482 ;  /* 0xbe763c8b03047423 */ /* 0x000fe40000010004 */
[----:B------:R-:W-:-:S02]  /*1c4a0*/  FFMA.FTZ R11, R2, R11, -0.36067417263984680176 ;  /* 0xbeb8aa49020b7423 */ /* 0x000fc4000001000b */
[C---:B------:R-:W-:Y:S02]  /*1c4b0*/  FFMA.FTZ R4, R3.reuse, R4, 0.28857114911079406738 ;  /* 0x3e93bf9903047423 */ /* 0x040fe40000010004 */
[C---:B------:R-:W-:Y:S02]  /*1c4c0*/  FFMA.FTZ R11, R2.reuse, R11, 0.48089820146560668945 ;  /* 0x3ef6384a020b7423 */ /* 0x040fe4000001000b */
[C---:B------:R-:W-:Y:S02]  /*1c4d0*/  FFMA.FTZ R4, R3.reuse, R4, -0.36067417263984680176 ;  /* 0xbeb8aa4903047423 */ /* 0x040fe40000010004 */
[----:B------:R-:W-:Y:S02]  /*1c4e0*/  FFMA.FTZ R11, R2, R11, -0.72134751081466674805 ;  /* 0xbf38aa3b020b7423 */ /* 0x000fe4000001000b */
[----:B------:R-:W-:Y:S02]  /*1c4f0*/  IMAD.MOV.U32 R48, RZ, RZ, R25 ;  /* 0x000000ffff307224 */ /* 0x000fe400078e0019 */
[----:B------:R-:W-:-:S02]  /*1c500*/  FFMA.FTZ R4, R3, R4, 0.48089820146560668945 ;  /* 0x3ef6384a03047423 */ /* 0x000fc40000010004 */
[C---:B------:R-:W-:Y:S01]  /*1c510*/  FMUL R11, R2.reuse, R11 ;  /* 0x0000000b020b7220 */ /* 0x040fe20000400000 */
[----:B------:R-:W-:Y:S01]  /*1c520*/  MOV R54, R48 ;  /* 0x0000003000367202 */ /* 0x000fe20000000f00 */
[C---:B------:R-:W-:Y:S02]  /*1c530*/  FFMA.FTZ R4, R3.reuse, R4, -0.72134751081466674805 ;  /* 0xbf38aa3b03047423 */ /* 0x040fe40000010004 */
[----:B------:R-:W-:Y:S02]  /*1c540*/  FMUL R11, R2, R11 ;  /* 0x0000000b020b7220 */ /* 0x000fe40000400000 */
[----:B------:R-:W-:Y:S02]  /*1c550*/  IMAD.MOV.U32 R48, RZ, RZ, R45 ;  /* 0x000000ffff307224 */ /* 0x000fe400078e002d */
[----:B------:R-:W-:Y:S01]  /*1c560*/  IMAD.MOV.U32 R45, RZ, RZ, R30 ;  /* 0x000000ffff2d7224 */ /* 0x000fe200078e001e */
[----:B------:R-:W-:Y:S01]  /*1c570*/  MOV R30, R22 ;  /* 0x00000016001e7202 */ /* 0x000fe20000000f00 */
[----:B------:R-:W-:Y:S01]  /*1c580*/  IMAD.MOV.U32 R55, RZ, RZ, R37 ;  /* 0x000000ffff377224 */ /* 0x000fe200078e0025 */
[----:B------:R-:W-:Y:S01]  /*1c590*/  MOV R49, R24 ;  /* 0x0000001800317202 */ /* 0x000fe20000000f00 */
[----:B------:R-:W-:Y:S01]  /*1c5a0*/  FMUL R4, R3, R4 ;  /* 0x0000000403047220 */ /* 0x000fe20000400000 */
[----:B------:R-:W-:Y:S01]  /*1c5b0*/  FSEL R22, RZ, -23, P0 ;  /* 0xc1b80000ff167808 */ /* 0x000fe20000000000 */
[----:B------:R-:W-:-:S02]  /*1c5c0*/  IMAD.MOV.U32 R37, RZ, RZ, R34 ;  /* 0x000000ffff257224 */ /* 0x000fc400078e0022 */
[----:B------:R-:W-:Y:S02]  /*1c5d0*/  FFMA.FTZ R24, R2, 1.4426950216293334961, R11 ;  /* 0x3fb8aa3b02187823 */ /* 0x000fe4000001000b */
[----:B------:R-:W-:Y:S01]  /*1c5e0*/  IMAD.MOV.U32 R34, RZ, RZ, R23 ;  /* 0x000000ffff227224 */ /* 0x000fe200078e0017 */
[----:B------:R-:W-:Y:S01]  /*1c5f0*/  FSEL R23, RZ, -23, P2 ;  /* 0xc1b80000ff177808 */ /* 0x000fe20001000000 */
[----:B------:R-:W-:-:S04]  /*1c600*/  FMUL R4, R3, R4 ;  /* 0x0000000403047220 */ /* 0x000fc80000400000 */
[----:B------:R-:W-:Y:S02]  /*1c610*/  FFMA.FTZ R25, R3, 1.4426950216293334961, R4 ;  /* 0x3fb8aa3b03197823 */ /* 0x000fe40000010004 */
[----:B------:R-:W-:Y:S01]  /*1c620*/  IMAD.MOV.U32 R53, RZ, RZ, R49 ;  /* 0x000000ffff357224 */ /* 0x000fe200078e0031 */
[----:B------:R-:W-:Y:S01]  /*1c630*/  MOV R52, R38 ;  /* 0x0000002600347202 */ /* 0x000fe20000000f00 */
[----:B------:R-:W-:Y:S01]  /*1c640*/  IMAD.MOV.U32 R49, RZ, RZ, R47 ;  /* 0x000000ffff317224 */ /* 0x000fe200078e002f */
[----:B------:R-:W-:Y:S01]  /*1c650*/  MOV R47, R41 ;  /* 0x00000029002f7202 */ /* 0x000fe20000000f00 */
[----:B------:R-:W-:Y:S01]  /*1c660*/  IMAD.MOV.U32 R41, RZ, RZ, R19 ;  /* 0x000000ffff297224 */ /* 0x000fe200078e0013 */
[----:B------:R-:W-:Y:S02]  /*1c670*/  MOV R38, R35 ;  /* 0x0000002300267202 */ /* 0x000fe40000000f00 */
[----:B------:R-:W-:Y:S02]  /*1c680*/  MOV R35, R29 ;  /* 0x0000001d00237202 */ /* 0x000fe40000000f00 */
[----:B------:R-:W-:Y:S01]  /*1c690*/  MOV R29, R18 ;  /* 0x00000012001d7202 */ /* 0x000fe20000000f00 */
[----:B------:R-:W-:Y:S01]  /*1c6a0*/  IMAD.MOV.U32 R51, RZ, RZ, R39 ;  /* 0x000000ffff337224 */ /* 0x000fe200078e0027 */
[----:B------:R-:W-:-:S02]  /*1c6b0*/  MOV R39, R20 ;  /* 0x0000001400277202 */ /* 0x000fc40000000f00 */
[----:B------:R0:W-:Y:S01]  /*1c6c0*/  I2F R20, R17 ;  /* 0x0000001100147306 */ /* 0x0001e20000201400 */
[----:B------:R-:W-:Y:S02]  /*1c6d0*/  MOV R50, R46 ;  /* 0x0000002e00327202 */ /* 0x000fe40000000f00 */
[----:B------:R-:W-:Y:S01]  /*1c6e0*/  MOV R46, R31 ;  /* 0x0000001f002e7202 */ /* 0x000fe20000000f00 */
[----:B------:R-:W-:-:S04]  /*1c6f0*/  IMAD.MOV.U32 R31, RZ, RZ, R21 ;  /* 0x000000ffff1f7224 */ /* 0x000fc800078e0015 */
[----:B------:R1:W4:Y:S08]  /*1c700*/  I2F R21, R16 ;  /* 0x0000001000157306 */ /* 0x0003300000201400 */
[----:B------:R-:W-:Y:S01]  /*1c710*/  I2F R6, R6 ;  /* 0x0000000600067306 */ /* 0x000fe20000201400 */
[C---:B--2---:R-:W-:Y:S01]  /*1c720*/  FMUL R12, R119.reuse, 8388608 ;  /* 0x4b000000770c7820 */ /* 0x044fe20000400000 */
[----:B------:R-:W-:Y:S01]  /*1c730*/  FSETP.GEU.AND P0, PT, R119, 1.175494350822287508e-38, PT ;  /* 0x008000007700780b */ /* 0x000fe20003f0e000 */
[C---:B---3--:R-:W-:Y:S01]  /*1c740*/  FMUL R11, R120.reuse, 8388608 ;  /* 0x4b000000780b7820 */ /* 0x048fe20000400000 */
[----:B------:R-:W-:-:S02]  /*1c750*/  FSETP.GEU.AND P2, PT, R120, 1.175494350822287508e-38, PT ;  /* 0x008000007800780b */ /* 0x000fc40003f4e000 */
[----:B------:R-:W-:Y:S02]  /*1c760*/  FSEL R12, R12, R119, !P0 ;  /* 0x000000770c0c7208 */ /* 0x000fe40004000000 */
[----:B------:R-:W-:Y:S02]  /*1c770*/  FSEL R11, R11, R120, !P2 ;  /* 0x000000780b0b7208 */ /* 0x000fe40005000000 */
[----:B------:R-:W-:Y:S02]  /*1c780*/  IADD3 R4, R12, -0x3f3504f3, RZ ;  /* 0xc0cafb0d0c047810 */ /* 0x000fe40007ffe0ff */
[----:B------:R-:W-:Y:S02]  /*1c790*/  IADD3 R15, R11, -0x3f3504f3, RZ ;  /* 0xc0cafb0d0b0f7810 */ /* 0x000fe40007ffe0ff */
[----:B------:R-:W-:Y:S02]  /*1c7a0*/  LOP3.LUT R4, R4, 0xff800000, RZ, 0xc0, !PT ;  /* 0xff80000004047812 */ /* 0x000fe400078ec0ff */
[----:B------:R-:W-:-:S03]  /*1c7b0*/  LOP3.LUT R15, R15, 0xff800000, RZ, 0xc0, !PT ;  /* 0xff8000000f0f7812 */ /* 0x000fc600078ec0ff */
[----:B------:R-:W-:Y:S01]  /*1c7c0*/  IMAD.IADD R2, R12, 0x1, -R4 ;  /* 0x000000010c027824 */ /* 0x000fe200078e0a04 */
[----:B------:R-:W-:-:S03]  /*1c7d0*/  IADD3 R3, R11, -R15, RZ ;  /* 0x8000000f0b037210 */ /* 0x000fc60007ffe0ff */
[----:B------:R-:W-:Y:S02]  /*1c7e0*/  FADD R2, R2, -1 ;  /* 0xbf80000002027421 */ /* 0x000fe40000000000 */
[----:B------:R-:W-:Y:S02]  /*1c7f0*/  FADD R3, R3, -1 ;  /* 0xbf80000003037421 */ /* 0x000fe40000000000 */
[CC--:B------:R-:W-:Y:S02]  /*1c800*/  FFMA.FTZ R19, R2.reuse, R58.reuse, -0.16845393180847167969 ;  /* 0xbe2c7f3002137423 */ /* 0x0c0fe4000001003a */
[C---:B------:R-:W-:Y:S02]  /*1c810*/  FFMA.FTZ R18, R3.reuse, R58, -0.16845393180847167969 ;  /* 0xbe2c7f3003127423 */ /* 0x040fe4000001003a */
[----:B------:R-:W-:Y:S02]  /*1c820*/  FFMA.FTZ R19, R2, R19, 0.1716887056827545166 ;  /* 0x3e2fcf2a02137423 */ /* 0x000fe40000010013 */
[----:B------:R-:W-:-:S02]  /*1c830*/  FFMA.FTZ R18, R3, R18, 0.1716887056827545166 ;  /* 0x3e2fcf2a03127423 */ /* 0x000fc40000010012 */
[C---:B------:R-:W-:Y:S02]  /*1c840*/  FFMA.FTZ R19, R2.reuse, R19, -0.17900948226451873779 ;  /* 0xbe374e4302137423 */ /* 0x040fe40000010013 */
[C---:B------:R-:W-:Y:S02]  /*1c850*/  FFMA.FTZ R18, R3.reuse, R18, -0.17900948226451873779 ;  /* 0xbe374e4303127423 */ /* 0x040fe40000010012 */
[C---:B------:R-:W-:Y:S02]  /*1c860*/  FFMA.FTZ R19, R2.reuse, R19, 0.20512372255325317383 ;  /* 0x3e520bf402137423 */ /* 0x040fe40000010013 */
[C---:B------:R-:W-:Y:S02]  /*1c870*/  FFMA.FTZ R18, R3.reuse, R18, 0.20512372255325317383 ;  /* 0x3e520bf403127423 */ /* 0x040fe40000010012 */
[----:B------:R-:W-:Y:S02]  /*1c880*/  FFMA.FTZ R19, R2, R19, -0.24046532809734344482 ;  /* 0xbe763c8b02137423 */ /* 0x000fe40000010013 */
[----:B------:R-:W-:-:S02]  /*1c890*/  FFMA.FTZ R18, R3, R18, -0.24046532809734344482 ;  /* 0xbe763c8b03127423 */ /* 0x000fc40000010012 */
[C---:B------:R-:W-:Y:S02]  /*1c8a0*/  FFMA.FTZ R19, R2.reuse, R19, 0.28857114911079406738 ;  /* 0x3e93bf9902137423 */ /* 0x040fe40000010013 */
[C---:B0-----:R-:W-:Y:S02]  /*1c8b0*/  FFMA.FTZ R17, R3.reuse, R18, 0.28857114911079406738 ;  /* 0x3e93bf9903117423 */ /* 0x041fe40000010012 */
[C---:B------:R-:W-:Y:S02]  /*1c8c0*/  FFMA.FTZ R18, R2.reuse, R19, -0.36067417263984680176 ;  /* 0xbeb8aa4902127423 */ /* 0x040fe40000010013 */
[C---:B------:R-:W-:Y:S02]  /*1c8d0*/  FFMA.FTZ R17, R3.reuse, R17, -0.36067417263984680176 ;  /* 0xbeb8aa4903117423 */ /* 0x040fe40000010011 */
[----:B------:R-:W-:Y:S02]  /*1c8e0*/  FFMA.FTZ R18, R2, R18, 0.48089820146560668945 ;  /* 0x3ef6384a02127423 */ /* 0x000fe40000010012 */
[----:B-1----:R-:W-:-:S02]  /*1c8f0*/  FFMA.FTZ R16, R3, R17, 0.48089820146560668945 ;  /* 0x3ef6384a03107423 */ /* 0x002fc40000010011 */
[C---:B------:R-:W-:Y:S02]  /*1c900*/  FFMA.FTZ R17, R2.reuse, R18, -0.72134751081466674805 ;  /* 0xbf38aa3b02117423 */ /* 0x040fe40000010012 */
[C---:B------:R-:W-:Y:S01]  /*1c910*/  FFMA.FTZ R16, R3.reuse, R16, -0.72134751081466674805 ;  /* 0xbf38aa3b03107423 */ /* 0x040fe20000010010 */
[----:B------:R0:W1:Y:S01]  /*1c920*/  I2F R18, R10 ;  /* 0x0000000a00127306 */ /* 0x0000620000201400 */
[C---:B------:R-:W-:Y:S02]  /*1c930*/  FMUL R17, R2.reuse, R17 ;  /* 0x0000001102117220 */ /* 0x040fe40000400000 */
[C---:B------:R-:W-:Y:S02]  /*1c940*/  FMUL R16, R3.reuse, R16 ;  /* 0x0000001003107220 */ /* 0x040fe40000400000 */
[----:B------:R-:W-:Y:S02]  /*1c950*/  FMUL R17, R2, R17 ;  /* 0x0000001102117220 */ /* 0x000fe40000400000 */
[----:B0-----:R-:W-:-:S02]  /*1c960*/  FMUL R10, R3, R16 ;  /* 0x00000010030a7220 */ /* 0x001fc40000400000 */
[----:B----4-:R-:W-:Y:S02]  /*1c970*/  FFMA.FTZ R16, R21, 1.1920928955078125e-07, R23 ;  /* 0x3400000015107823 */ /* 0x010fe40000010017 */
[----:B------:R-:W-:Y:S01]  /*1c980*/  FFMA.FTZ R21, R2, 1.4426950216293334961, R17 ;  /* 0x3fb8aa3b02157823 */ /* 0x000fe20000010011 */
[----:B------:R-:W-:Y:S01]  /*1c990*/  FSEL R2, RZ, -23, P1 ;  /* 0xc1b80000ff027808 */ /* 0x000fe20000800000 */
[----:B------:R-:W-:Y:S02]  /*1c9a0*/  FFMA.FTZ R19, R20, 1.1920928955078125e-07, R22 ;  /* 0x3400000014137823 */ /* 0x000fe40000010016 */
[----:B------:R-:W-:Y:S01]  /*1c9b0*/  FFMA.FTZ R20, R3, 1.4426950216293334961, R10 ;  /* 0x3fb8aa3b03147823 */ /* 0x000fe2000001000a */
[C---:B------:R-:W-:Y:S01]  /*1c9c0*/  FSETP.GEU.AND P1, PT, R118.reuse, 1.175494350822287508e-38, PT ;  /* 0x008000007600780b */ /* 0x040fe20003f2e000 */
[----:B------:R-:W-:Y:S02]  /*1c9d0*/  FMUL R10, R118, 8388608 ;  /* 0x4b000000760a7820 */ /* 0x000fe40000400000 */
[----:B-1----:R-:W-:-:S02]  /*1c9e0*/  FFMA.FTZ R2, R18, 1.1920928955078125e-07, R2 ;  /* 0x3400000012027823 */ /* 0x002fc40000010002 */
[----:B------:R-:W-:Y:S01]  /*1c9f0*/  FADD R27, R19, R27 ;  /* 0x0000001b131b7221 */ /* 0x000fe20000000000 */
[----:B------:R-:W-:Y:S01]  /*1ca00*/  FSEL R10, R10, R118, !P1 ;  /* 0x000000760a0a7208 */ /* 0x000fe20004800000 */
[----:B------:R-:W-:Y:S01]  /*1ca10*/  FADD R19, R2, R24 ;  /* 0x0000001802137221 */ /* 0x000fe20000000000 */
[----:B------:R-:W-:Y:S02]  /*1ca20*/  FSEL R2, RZ, -23, P3 ;  /* 0xc1b80000ff027808 */ /* 0x000fe40001800000 */
[----:B------:R-:W-:-:S03]  /*1ca30*/  IADD3 R17, R10, -0x3f3504f3, RZ ;  /* 0xc0cafb0d0a117810 */ /* 0x000fc60007ffe0ff */
[----:B------:R-:W-:Y:S01]  /*1ca40*/  FFMA.FTZ R2, R6, 1.1920928955078125e-07, R2 ;  /* 0x3400000006027823 */ /* 0x000fe20000010002 */
[----:B------:R-:W-:-:S03]  /*1ca50*/  LOP3.LUT R17, R17, 0xff800000, RZ, 0xc0, !PT ;  /* 0xff80000011117812 */ /* 0x000fc600078ec0ff */
[----:B------:R-:W-:Y:S02]  /*1ca60*/  FADD R18, R2, R25 ;  /* 0x0000001902127221 */ /* 0x000fe40000000000 */
[----:B------:R-:W-:-:S04]  /*1ca70*/  IMAD.IADD R2, R10, 0x1, -R17 ;  /* 0x000000010a027824 */ /* 0x000fc800078e0a11 */
[----:B------:R-:W-:Y:S01]  /*1ca80*/  FADD R2, R2, -1 ;  /* 0xbf80000002027421 */ /* 0x000fe20000000000 */
[----:B------:R0:W1:Y:S03]  /*1ca90*/  I2F R6, R4 ;  /* 0x0000000400067306 */ /* 0x0000660000201400 */
[----:B------:R-:W-:-:S04]  /*1caa0*/  FFMA.FTZ R3, R2, R58, -0.16845393180847167969 ;  /* 0xbe2c7f3002037423 */ /* 0x000fc8000001003a */
[C---:B------:R-:W-:Y:S01]  /*1cab0*/  FFMA.FTZ R3, R2.reuse, R3, 0.1716887056827545166 ;  /* 0x3e2fcf2a02037423 */ /* 0x040fe20000010003 */
[----:B------:R-:W2:Y:S03]  /*1cac0*/  I2F R15, R15 ;  /* 0x0000000f000f7306 */ /* 0x000ea60000201400 */
[C---:B------:R-:W-:Y:S01]  /*1cad0*/  FFMA.FTZ R3, R2.reuse, R3, -0.17900948226451873779 ;  /* 0xbe374e4302037423 */ /* 0x040fe20000010003 */
[----:B------:R-:W-:Y:S02]  /*1cae0*/  ISETP.GE.U32.AND P3, PT, R9, 0x7f800000, PT ;  /* 0x7f8000000900780c */ /* 0x000fe40003f66070 */
[----:B0-----:R-:W-:Y:S01]  /*1caf0*/  FSEL R4, RZ, -23, P0 ;  /* 0xc1b80000ff047808 */ /* 0x001fe20000000000 */
[----:B------:R-:W-:Y:S01]  /*1cb00*/  FFMA.FTZ R3, R2, R3, 0.20512372255325317383 ;  /* 0x3e520bf402037423 */ /* 0x000fe20000010003 */
[----:B------:R-:W-:Y:S01]  /*1cb10*/  ISETP.GE.U32.AND P0, PT, R5, 0x7f800000, PT ;  /* 0x7f8000000500780c */ /* 0x000fe20003f06070 */
[----:B------:R-:W-:-:S02]  /*1cb20*/  FADD R26, R16, R26 ;  /* 0x0000001a101a7221 */ /* 0x000fc40000000000 */
[----:B------:R-:W-:Y:S02]  /*1cb30*/  FFMA.FTZ R3, R2, R3, -0.24046532809734344482 ;  /* 0xbe763c8b02037423 */ /* 0x000fe40000010003 */
[----:B-1----:R-:W-:Y:S01]  /*1cb40*/  FFMA.FTZ R16, R6, 1.1920928955078125e-07, R4 ;  /* 0x3400000006107823 */ /* 0x002fe20000010004 */
[----:B------:R-:W-:Y:S01]  /*1cb50*/  FSEL R4, RZ, -23, P2 ;  /* 0xc1b80000ff047808 */ /* 0x000fe20001000000 */
[----:B------:R-:W-:Y:S01]  /*1cb60*/  FFMA.FTZ R3, R2, R3, 0.28857114911079406738 ;  /* 0x3e93bf9902037423 */ /* 0x000fe20000010003 */
[----:B------:R-:W-:-:S03]  /*1cb70*/  ISETP.GE.U32.AND P2, PT, R8, 0x7f800000, PT ;  /* 0x7f8000000800780c */ /* 0x000fc60003f46070 */
[----:B--2---:R-:W-:Y:S01]  /*1cb80*/  FFMA.FTZ R15, R15, 1.1920928955078125e-07, R4 ;  /* 0x340000000f0f7823 */ /* 0x004fe20000010004 */
[----:B------:R-:W-:Y:S01]  /*1cb90*/  @P3 MOV R4, 0x7f800000 ;  /* 0x7f80000000043802 */ /* 0x000fe20000000f00 */
[C---:B------:R-:W-:Y:S02]  /*1cba0*/  FFMA.FTZ R3, R2.reuse, R3, -0.36067417263984680176 ;  /* 0xbeb8aa4902037423 */ /* 0x040fe40000010003 */
[----:B------:R-:W-:Y:S02]  /*1cbb0*/  @P0 IMAD.MOV.U32 R6, RZ, RZ, 0x7f800000 ;  /* 0x7f800000ff060424 */ /* 0x000fe400078e00ff */
[----:B------:R-:W-:Y:S02]  /*1cbc0*/  FFMA.FTZ R3, R2, R3, 0.48089820146560668945 ;  /* 0x3ef6384a02037423 */ /* 0x000fe40000010003 */
[----:B------:R-:W-:Y:S01]  /*1cbd0*/  @P3 FFMA.FTZ R27, R9, R4, +INF ;  /* 0x7f800000091b3423 */ /* 0x000fe20000010004 */
[----:B------:R-:W-:Y:S01]  /*1cbe0*/  ISETP.GE.U32.AND P3, PT, R13, 0x7f800000, PT ;  /* 0x7f8000000d00780c */ /* 0x000fe20003f66070 */
[----:B------:R-:W-:Y:S01]  /*1cbf0*/  @P0 FFMA.FTZ R26, R5, R6, +INF ;  /* 0x7f800000051a0423 */ /* 0x000fe20000010006 */
[----:B------:R-:W-:Y:S01]  /*1cc00*/  ISETP.GE.U32.AND P0, PT, R12, 0x7f800000, PT ;  /* 0x7f8000000c00780c */ /* 0x000fe20003f06070 */
[----:B------:R-:W-:Y:S01]  /*1cc10*/  FFMA.FTZ R3, R2, R3, -0.72134751081466674805 ;  /* 0xbf38aa3b02037423 */ /* 0x000fe20000010003 */
[----:B------:R-:W-:-:S03]  /*1cc20*/  @P2 MOV R4, 0x7f800000 ;  /* 0x7f80000000042802 */ /* 0x000fc60000000f00 */
[----:B------:R-:W-:-:S04]  /*1cc30*/  FMUL R3, R2, R3 ;  /* 0x0000000302037220 */ /* 0x000fc80000400000 */
[----:B------:R-:W-:Y:S02]  /*1cc40*/  FMUL R3, R2, R3 ;  /* 0x0000000302037220 */ /* 0x000fe40000400000 */
[----:B------:R-:W-:Y:S02]  /*1cc50*/  @P2 FFMA.FTZ R19, R8, R4, +INF ;  /* 0x7f80000008132423 */ /* 0x000fe40000010004 */
[----:B------:R-:W-:Y:S02]  /*1cc60*/  @P3 IMAD.MOV.U32 R4, RZ, RZ, 0x7f800000 ;  /* 0x7f800000ff043424 */ /* 0x000fe400078e00ff */
[----:B------:R-:W-:Y:S01]  /*1cc70*/  FFMA.FTZ R22, R2, 1.4426950216293334961, R3 ;  /* 0x3fb8aa3b02167823 */ /* 0x000fe20000010003 */
[----:B------:R-:W-:Y:S01]  /*1cc80*/  @P0 MOV R2, 0x7f800000 ;  /* 0x7f80000000020802 */ /* 0x000fe20000000f00 */
[----:B------:R-:W-:Y:S02]  /*1cc90*/  @P3 FFMA.FTZ R18, R13, R4, +INF ;  /* 0x7f8000000d123423 */ /* 0x000fe40000010004 */
[----:B------:R-:W-:Y:S01]  /*1cca0*/  FADD R4, R16, R21 ;  /* 0x0000001510047221 */ /* 0x000fe20000000000 */
[----:B------:R-:W-:Y:S01]  /*1ccb0*/  STL [R1+0x604], R27 ;  /* 0x0006041b01007387 */ /* 0x000fe20000100800 */
[----:B------:R-:W-:-:S03]  /*1ccc0*/  @P0 FFMA.FTZ R4, R12, R2, +INF ;  /* 0x7f8000000c040423 */ /* 0x000fc60000010002 */
[----:B------:R-:W-:Y:S04]  /*1ccd0*/  STL [R1+0x600], R26 ;  /* 0x0006001a01007387 */ /* 0x000fe80000100800 */
[----:B------:R0:W-:Y:S04]  /*1cce0*/  STL [R1+0x5fc], R19 ;  /* 0x0005fc1301007387 */ /* 0x0001e80000100800 */
[----:B------:R-:W-:Y:S04]  /*1ccf0*/  STL [R1+0x5f8], R18 ;  /* 0x0005f81201007387 */ /* 0x000fe80000100800 */
[----:B------:R-:W-:Y:S04]  /*1cd00*/  STL [R1+0x5f4], R4 ;  /* 0x0005f40401007387 */ /* 0x000fe80000100800 */
[----:B------:R-:W2:Y:S04]  /*1cd10*/  LDL.LU R116, [R1+0x6a8] ;  /* 0x0006a80001747983 */ /* 0x000ea80000300800 */
[----:B------:R-:W3:Y:S01]  /*1cd20*/  LDL.LU R117, [R1+0x6ac] ;  /* 0x0006ac0001757983 */ /* 0x000ee20000300800 */
[----:B------:R-:W-:Y:S01]  /*1cd30*/  ISETP.GE.U32.AND P2, PT, R11, 0x7f800000, PT ;  /* 0x7f8000000b00780c */ /* 0x000fe20003f46070 */
[----:B------:R-:W-:-:S12]  /*1cd40*/  FADD R6, R15, R20 ;  /* 0x000000140f067221 */ /* 0x000fd80000000000 */
[----:B------:R-:W-:-:S04]  /*1cd50*/  @P2 IMAD.MOV.U32 R2, RZ, RZ, 0x7f800000 ;  /* 0x7f800000ff022424 */ /* 0x000fc800078e00ff */
[----:B------:R-:W-:-:S05]  /*1cd60*/  @P2 FFMA.FTZ R6, R11, R2, +INF ;  /* 0x7f8000000b062423 */ /* 0x000fca0000010002 */
[----:B------:R2:W-:Y:S04]  /*1cd70*/  STL [R1+0x5f0], R6 ;  /* 0x0005f00601007387 */ /* 0x0005e80000100800 */
[----:B------:R-:W4:Y:S04]  /*1cd80*/  LDL.LU R114, [R1+0x6b0] ;  /* 0x0006b00001727983 */ /* 0x000f280000300800 */
[----:B------:R-:W3:Y:S01]  /*1cd90*/  LDL.LU R115, [R1+0x6b4] ;  /* 0x0006b40001737983 */ /* 0x000ee20000300800 */
[----:B------:R-:W-:Y:S01]  /*1cda0*/  FSETP.NEU.AND P3, PT, R9, RZ, PT ;  /* 0x000000ff0900720b */ /* 0x000fe20003f6d000 */
[----:B0-----:R0:W1:Y:S02]  /*1cdb0*/  I2F R19, R17 ;  /* 0x0000001100137306 */ /* 0x0010640000201400 */
[----:B0-----:R-:W-:-:S02]  /*1cdc0*/  FSEL R17, RZ, -23, P1 ;  /* 0xc1b80000ff117808 */ /* 0x001fc40000800000 */
[----:B------:R-:W-:-:S03]  /*1cdd0*/  ISETP.GE.U32.AND P1, PT, R10, 0x7f800000, PT ;  /* 0x7f8000000a00780c */ /* 0x000fc60003f26070 */
[----:B-1----:R-:W-:-:S04]  /*1cde0*/  FFMA.FTZ R17, R19, 1.1920928955078125e-07, R17 ;  /* 0x3400000013117823 */ /* 0x002fc80000010011 */
[----:B------:R-:W-:Y:S02]  /*1cdf0*/  FADD R20, R17, R22 ;  /* 0x0000001611147221 */ /* 0x000fe40000000000 */
[----:B------:R-:W-:Y:S01]  /*1ce00*/  IMAD.MOV.U32 R56, RZ, RZ, R33 ;  /* 0x000000ffff387224 */ /* 0x000fe200078e0021 */
[----:B------:R-:W-:Y:S01]  /*1ce10*/  LOP3.LUT R0, R0, 0xfffffffd, RZ, 0xc0, !PT ;  /* 0xfffffffd00007812 */ /* 0x000fe200078ec0ff */
[----:B------:R-:W0:Y:S01]  /*1ce20*/  S2R R59, SR_TID.X ;  /* 0x00000000003b7919 */ /* 0x000e220000002100 */
[----:B------:R-:W-:-:S03]  /*1ce30*/  LOP3.LUT R14, R14, 0xffffbfff, RZ, 0xc0, !PT ;  /* 0xffffbfff0e0e7812 */ /* 0x000fc600078ec0ff */
[----:B------:R-:W-:Y:S01]  /*1ce40*/  BAR.SYNC.DEFER_BLOCKING 0x0 ;  /* 0x0000000000007b1d */ /* 0x000fe20000010000 */
[C---:B--2---:R-:W-:Y:S01]  /*1ce50*/  FMUL R6, R116.reuse, 8388608 ;  /* 0x4b00000074067820 */ /* 0x044fe20000400000 */
[----:B------:R-:W-:-:S04]  /*1ce60*/  FSETP.GEU.AND P2, PT, R116, 1.175494350822287508e-38, PT ;  /* 0x008000007400780b */ /* 0x000fc80003f4e000 */
[----:B------:R-:W-:-:S04]  /*1ce70*/  FSEL R6, R6, R116, !P2 ;  /* 0x0000007406067208 */ /* 0x000fc80005000000 */
[----:B------:R-:W-:-:S04]  /*1ce80*/  IADD3 R15, R6, -0x3f3504f3, RZ ;  /* 0xc0cafb0d060f7810 */ /* 0x000fc80007ffe0ff */
[----:B------:R-:W-:-:S04]  /*1ce90*/  LOP3.LUT R15, R15, 0xff800000, RZ, 0xc0, !PT ;  /* 0xff8000000f0f7812 */ /* 0x000fc800078ec0ff */
[----:B------:R-:W-:-:S05]  /*1cea0*/  IADD3 R2, R6, -R15, RZ ;  /* 0x8000000f06027210 */ /* 0x000fca0007ffe0ff */
[----:B------:R-:W-:-:S04]  /*1ceb0*/  FADD R2, R2, -1 ;  /* 0xbf80000002027421 */ /* 0x000fc80000000000 */
[----:B------:R-:W-:-:S04]  /*1cec0*/  FFMA.FTZ R9, R2, R58, -0.16845393180847167969 ;  /* 0xbe2c7f3002097423 */ /* 0x000fc8000001003a */
[----:B------:R-:W-:-:S04]  /*1ced0*/  FFMA.FTZ R9, R2, R9, 0.1716887056827545166 ;  /* 0x3e2fcf2a02097423 */ /* 0x000fc80000010009 */
[----:B------:R-:W-:-:S04]  /*1cee0*/  FFMA.FTZ R9, R2, R9, -0.17900948226451873779 ;  /* 0xbe374e4302097423 */ /* 0x000fc80000010009 */
[----:B------:R-:W-:-:S04]  /*1cef0*/  FFMA.FTZ R9, R2, R9, 0.20512372255325317383 ;  /* 0x3e520bf402097423 */ /* 0x000fc80000010009 */
[----:B------:R-:W-:-:S04]  /*1cf00*/  FFMA.FTZ R9, R2, R9, -0.24046532809734344482 ;  /* 0xbe763c8b02097423 */ /* 0x000fc80000010009 */
[----:B------:R-:W-:-:S04]  /*1cf10*/  FFMA.FTZ R9, R2, R9, 0.28857114911079406738 ;  /* 0x3e93bf9902097423 */ /* 0x000fc80000010009 */
[----:B------:R-:W-:-:S04]  /*1cf20*/  FFMA.FTZ R9, R2, R9, -0.36067417263984680176 ;  /* 0xbeb8aa4902097423 */ /* 0x000fc80000010009 */
[----:B------:R-:W-:-:S04]  /*1cf30*/  FFMA.FTZ R9, R2, R9, 0.48089820146560668945 ;  /* 0x3ef6384a02097423 */ /* 0x000fc80000010009 */
[----:B------:R-:W-:-:S04]  /*1cf40*/  FFMA.FTZ R9, R2, R9, -0.72134751081466674805 ;  /* 0xbf38aa3b02097423 */ /* 0x000fc80000010009 */
[----:B------:R-:W-:-:S04]  /*1cf50*/  FMUL R9, R2, R9 ;  /* 0x0000000902097220 */ /* 0x000fc80000400000 */
[----:B------:R-:W-:-:S04]  /*1cf60*/  FMUL R9, R2, R9 ;  /* 0x0000000902097220 */ /* 0x000fc80000400000 */
[----:B------:R-:W-:Y:S01]  /*1cf70*/  FFMA.FTZ R26, R2, 1.4426950216293334961, R9 ;  /* 0x3fb8aa3b021a7823 */ /* 0x000fe20000010009 */
[----:B------:R-:W-:-:S05]  /*1cf80*/  @P1 MOV R2, 0x7f800000 ;  /* 0x7f80000000021802 */ /* 0x000fca0000000f00 */
[----:B------:R-:W-:-:S05]  /*1cf90*/  @P1 FFMA.FTZ R20, R10, R2, +INF ;  /* 0x7f8000000a141423 */ /* 0x000fca0000010002 */
[----:B------:R1:W-:Y:S04]  /*1cfa0*/  STL [R1+0x5ec], R20 ;  /* 0x0005ec1401007387 */ /* 0x0003e80000100800 */
[----:B------:R-:W2:Y:S04]  /*1cfb0*/  LDL.LU R33, [R1+0x508] ;  /* 0x0005080001217983 */ /* 0x000ea80000300800 */
[----:B------:R-:W2:Y:S01]  /*1cfc0*/  LDL.LU R113, [R1+0x6b8] ;  /* 0x0006b80001717983 */ /* 0x000ea20000300800 */
[C---:B---3--:R-:W-:Y:S01]  /*1cfd0*/  FMUL R16, R117.reuse, 8388608 ;  /* 0x4b00000075107820 */ /* 0x048fe20000400000 */
[----:B------:R-:W-:-:S04]  /*1cfe0*/  FSETP.GEU.AND P0, PT, R117, 1.175494350822287508e-38, PT ;  /* 0x008000007500780b */ /* 0x000fc80003f0e000 */
[----:B------:R-:W-:-:S04]  /*1cff0*/  FSEL R16, R16, R117, !P0 ;  /* 0x0000007510107208 */ /* 0x000fc80004000000 */
[----:B------:R-:W-:-:S04]  /*1d000*/  IADD3 R18, R16, -0x3f3504f3, RZ ;  /* 0xc0cafb0d10127810 */ /* 0x000fc80007ffe0ff */
[----:B------:R-:W-:-:S05]  /*1d010*/  LOP3.LUT R18, R18, 0xff800000, RZ, 0xc0, !PT ;  /* 0xff80000012127812 */ /* 0x000fca00078ec0ff */
[----:B------:R-:W-:-:S04]  /*1d020*/  IMAD.IADD R3, R16, 0x1, -R18 ;  /* 0x0000000110037824 */ /* 0x000fc800078e0a12 */
        /* <DEDUP_REMOVED lines=8> */
[----:B------:R-:W-:Y:S01]  /*1d0b0*/  FFMA.FTZ R4, R3, R4, 0.48089820146560668945 ;  /* 0x3ef6384a03047423 */ /* 0x000fe20000010004 */
[----:B------:R-:W-:Y:S01]  /*1d0c0*/  FSEL R25, RZ, -23, P2 ;  /* 0xc1b80000ff197808 */ /* 0x000fe20001000000 */
[----:B-1----:R-:W-:Y:S02]  /*1d0d0*/  FMUL R20, R115, 8388608 ;  /* 0x4b00000073147820 */ /* 0x002fe40000400000 */
[----:B------:R-:W-:Y:S01]  /*1d0e0*/  FFMA.FTZ R4, R3, R4, -0.72134751081466674805 ;  /* 0xbf38aa3b03047423 */ /* 0x000fe20000010004 */
[----:B------:R-:W-:-:S03]  /*1d0f0*/  FSETP.GEU.AND P2, PT, R115, 1.175494350822287508e-38, PT ;  /* 0x008000007300780b */ /* 0x000fc60003f4e000 */
[----:B------:R-:W-:Y:S01]  /*1d100*/  FMUL R4, R3, R4 ;  /* 0x0000000403047220 */ /* 0x000fe20000400000 */
[----:B------:R-:W-:-:S03]  /*1d110*/  FSEL R20, R20, R115, !P2 ;  /* 0x0000007314147208 */ /* 0x000fc60005000000 */
[----:B------:R-:W-:Y:S01]  /*1d120*/  FMUL R4, R3, R4 ;  /* 0x0000000403047220 */ /* 0x000fe20000400000 */
[----:B------:R-:W-:-:S03]  /*1d130*/  IADD3 R17, R20, -0x3f3504f3, RZ ;  /* 0xc0cafb0d14117810 */ /* 0x000fc60007ffe0ff */
[----:B------:R-:W-:Y:S01]  /*1d140*/  FFMA.FTZ R27, R3, 1.4426950216293334961, R4 ;  /* 0x3fb8aa3b031b7823 */ /* 0x000fe20000010004 */
[C---:B----4-:R-:W-:Y:S01]  /*1d150*/  FSETP.GEU.AND P1, PT, R114.reuse, 1.175494350822287508e-38, PT ;  /* 0x008000007200780b */ /* 0x050fe20003f2e000 */
[----:B------:R-:W-:Y:S01]  /*1d160*/  FMUL R4, R114, 8388608 ;  /* 0x4b00000072047820 */ /* 0x000fe20000400000 */
[----:B------:R-:W-:-:S04]  /*1d170*/  LOP3.LUT R17, R17, 0xff800000, RZ, 0xc0, !PT ;  /* 0xff80000011117812 */ /* 0x000fc800078ec0ff */
[----:B------:R-:W-:Y:S01]  /*1d180*/  FSEL R4, R4, R114, !P1 ;  /* 0x0000007204047208 */ /* 0x000fe20004800000 */
[----:B------:R-:W-:-:S03]  /*1d190*/  IMAD.IADD R3, R20, 0x1, -R17 ;  /* 0x0000000114037824 */ /* 0x000fc600078e0a11 */
[----:B------:R-:W-:Y:S01]  /*1d1a0*/  IADD3 R9, R4, -0x3f3504f3, RZ ;  /* 0xc0cafb0d04097810 */ /* 0x000fe20007ffe0ff */
[----:B------:R-:W-:-:S03]  /*1d1b0*/  FADD R3, R3, -1 ;  /* 0xbf80000003037421 */ /* 0x000fc60000000000 */
[----:B------:R-:W-:Y:S01]  /*1d1c0*/  LOP3.LUT R9, R9, 0xff800000, RZ, 0xc0, !PT ;  /* 0xff80000009097812 */ /* 0x000fe200078ec0ff */
[----:B------:R-:W-:-:S03]  /*1d1d0*/  FFMA.FTZ R19, R3, R58, -0.16845393180847167969 ;  /* 0xbe2c7f3003137423 */ /* 0x000fc6000001003a */
[----:B------:R-:W-:Y:S01]  /*1d1e0*/  IADD3 R2, R4, -R9, RZ ;  /* 0x8000000904027210 */ /* 0x000fe20007ffe0ff */
[----:B------:R-:W-:-:S04]  /*1d1f0*/  FFMA.FTZ R19, R3, R19, 0.1716887056827545166 ;  /* 0x3e2fcf2a03137423 */ /* 0x000fc80000010013 */
[----:B------:R-:W-:Y:S02]  /*1d200*/  FADD R2, R2, -1 ;  /* 0xbf80000002027421 */ /* 0x000fe40000000000 */
[C---:B------:R-:W-:Y:S02]  /*1d210*/  FFMA.FTZ R19, R3.reuse, R19, -0.17900948226451873779 ;  /* 0xbe374e4303137423 */ /* 0x040fe40000010013 */
[C---:B------:R-:W-:Y:S02]  /*1d220*/  FFMA.FTZ R21, R2.reuse, R58, -0.16845393180847167969 ;  /* 0xbe2c7f3002157423 */ /* 0x040fe4000001003a */
[C---:B------:R-:W-:Y:S02]  /*1d230*/  FFMA.FTZ R19, R3.reuse, R19, 0.20512372255325317383 ;  /* 0x3e520bf403137423 */ /* 0x040fe40000010013 */
[----:B------:R-:W-:Y:S02]  /*1d240*/  FFMA.FTZ R21, R2, R21, 0.1716887056827545166 ;  /* 0x3e2fcf2a02157423 */ /* 0x000fe40000010015 */
[----:B------:R-:W-:-:S02]  /*1d250*/  FFMA.FTZ R19, R3, R19, -0.24046532809734344482 ;  /* 0xbe763c8b03137423 */ /* 0x000fc40000010013 */
[C---:B------:R-:W-:Y:S02]  /*1d260*/  FFMA.FTZ R21, R2.reuse, R21, -0.17900948226451873779 ;  /* 0xbe374e4302157423 */ /* 0x040fe40000010015 */
[C---:B------:R-:W-:Y:S02]  /*1d270*/  FFMA.FTZ R19, R3.reuse, R19, 0.28857114911079406738 ;  /* 0x3e93bf9903137423 */ /* 0x040fe40000010013 */
[C---:B------:R-:W-:Y:S02]  /*1d280*/  FFMA.FTZ R21, R2.reuse, R21, 0.20512372255325317383 ;  /* 0x3e520bf402157423 */ /* 0x040fe40000010015 */
[C---:B------:R-:W-:Y:S02]  /*1d290*/  FFMA.FTZ R19, R3.reuse, R19, -0.36067417263984680176 ;  /* 0xbeb8aa4903137423 */ /* 0x040fe40000010013 */
[----:B------:R-:W-:Y:S02]  /*1d2a0*/  FFMA.FTZ R21, R2, R21, -0.24046532809734344482 ;  /* 0xbe763c8b02157423 */ /* 0x000fe40000010015 */
[----:B------:R-:W-:-:S02]  /*1d2b0*/  FFMA.FTZ R19, R3, R19, 0.48089820146560668945 ;  /* 0x3ef6384a03137423 */ /* 0x000fc40000010013 */
[C---:B------:R-:W-:Y:S02]  /*1d2c0*/  FFMA.FTZ R21, R2.reuse, R21, 0.28857114911079406738 ;  /* 0x3e93bf9902157423 */ /* 0x040fe40000010015 */
[C---:B------:R-:W-:Y:S02]  /*1d2d0*/  FFMA.FTZ R19, R3.reuse, R19, -0.72134751081466674805 ;  /* 0xbf38aa3b03137423 */ /* 0x040fe40000010013 */
[C---:B------:R-:W-:Y:S02]  /*1d2e0*/  FFMA.FTZ R21, R2.reuse, R21, -0.36067417263984680176 ;  /* 0xbeb8aa4902157423 */ /* 0x040fe40000010015 */
[----:B------:R-:W-:Y:S01]  /*1d2f0*/  FMUL R19, R3, R19 ;  /* 0x0000001303137220 */ /* 0x000fe20000400000 */
[----:B------:R1:W3:Y:S01]  /*1d300*/  I2F R22, R15 ;  /* 0x0000000f00167306 */ /* 0x0002e20000201400 */
[----:B------:R-:W-:-:S04]  /*1d310*/  FFMA.FTZ R21, R2, R21, 0.48089820146560668945 ;  /* 0x3ef6384a02157423 */ /* 0x000fc80000010015 */
[----:B------:R-:W-:Y:S02]  /*1d320*/  FFMA.FTZ R21, R2, R21, -0.72134751081466674805 ;  /* 0xbf38aa3b02157423 */ /* 0x000fe40000010015 */
[----:B-1----:R-:W-:Y:S01]  /*1d330*/  FMUL R15, R3, R19 ;  /* 0x00000013030f7220 */ /* 0x002fe20000400000 */
[----:B------:R-:W-:-:S03]  /*1d340*/  FSEL R19, RZ, -23, P0 ;  /* 0xc1b80000ff137808 */ /* 0x000fc60000000000 */
[----:B------:R-:W-:Y:S02]  /*1d350*/  FFMA.FTZ R24, R3, 1.4426950216293334961, R15 ;  /* 0x3fb8aa3b03187823 */ /* 0x000fe4000001000f */
[C---:B------:R-:W-:Y:S01]  /*1d360*/  FMUL R21, R2.reuse, R21 ;  /* 0x0000001502157220 */ /* 0x040fe20000400000 */
[----:B------:R-:W1:Y:S03]  /*1d370*/  I2F R18, R18 ;  /* 0x0000001200127306 */ /* 0x000e660000201400 */
[----:B------:R-:W-:-:S04]  /*1d380*/  FMUL R21, R2, R21 ;  /* 0x0000001502157220 */ /* 0x000fc80000400000 */
[----:B------:R-:W-:Y:S02]  /*1d390*/  FFMA.FTZ R23, R2, 1.4426950216293334961, R21 ;  /* 0x3fb8aa3b02177823 */ /* 0x000fe40000010015 */
[----:B---3--:R-:W-:-:S04]  /*1d3a0*/  FFMA.FTZ R2, R22, 1.1920928955078125e-07, R25 ;  /* 0x3400000016027823 */ /* 0x008fc80000010019 */
[----:B------:R-:W-:Y:S01]  /*1d3b0*/  FADD R26, R2, R26 ;  /* 0x0000001a021a7221 */ /* 0x000fe20000000000 */
[----:B------:R-:W-:Y:S02]  /*1d3c0*/  FSEL R21, RZ, -23, P1 ;  /* 0xc1b80000ff157808 */ /* 0x000fe40000800000 */
[----:B------:R-:W-:Y:S01]  /*1d3d0*/  ISETP.GE.U32.AND P1, PT, R6, 0x7f800000, PT ;  /* 0x7f8000000600780c */ /* 0x000fe20003f26070 */
[----:B-1----:R-:W-:Y:S02]  /*1d3e0*/  FFMA.FTZ R18, R18, 1.1920928955078125e-07, R19 ;  /* 0x3400000012127823 */ /* 0x002fe40000010013 */
[----:B------:R-:W1:Y:S02]  /*1d3f0*/  I2F R19, R9 ;  /* 0x0000000900137306 */ /* 0x000e640000201400 */
[----:B------:R-:W-:-:S08]  /*1d400*/  FADD R27, R18, R27 ;  /* 0x0000001b121b7221 */ /* 0x000fd00000000000 */
[----:B------:R-:W-:-:S04]  /*1d410*/  @P1 IMAD.MOV.U32 R18, RZ, RZ, 0x7f800000 ;  /* 0x7f800000ff121424 */ /* 0x000fc800078e00ff */
[----:B------:R-:W-:Y:S01]  /*1d420*/  @P1 FFMA.FTZ R26, R6, R18, +INF ;  /* 0x7f800000061a1423 */ /* 0x000fe20000010012 */
[----:B------:R-:W-:Y:S01]  /*1d430*/  ISETP.GE.U32.AND P1, PT, R16, 0x7f800000, PT ;  /* 0x7f8000001000780c */ /* 0x000fe20003f26070 */
[----:B-1----:R-:W-:Y:S01]  /*1d440*/  FFMA.FTZ R19, R19, 1.1920928955078125e-07, R21 ;  /* 0x3400000013137823 */ /* 0x002fe20000010015 */
[----:B------:R-:W-:Y:S01]  /*1d450*/  FSEL R18, RZ, -23, P2 ;  /* 0xc1b80000ff127808 */ /* 0x000fe20001000000 */
[----:B------:R1:W3:Y:S01]  /*1d460*/  I2F R21, R17 ;  /* 0x0000001100157306 */ /* 0x0002e20000201400 */
[----:B------:R-:W-:-:S09]  /*1d470*/  ISETP.GE.U32.AND P2, PT, R4, 0x7f800000, PT ;  /* 0x7f8000000400780c */ /* 0x000fd20003f46070 */
[----:B-1----:R-:W-:-:S05]  /*1d480*/  @P1 MOV R17, 0x7f800000 ;  /* 0x7f80000000111802 */ /* 0x002fca0000000f00 */
[----:B------:R-:W-:Y:S01]  /*1d490*/  @P1 FFMA.FTZ R27, R16, R17, +INF ;  /* 0x7f800000101b1423 */ /* 0x000fe20000010011 */
[----:B------:R-:W-:Y:S01]  /*1d4a0*/  ISETP.GE.U32.AND P1, PT, R20, 0x7f800000, PT ;  /* 0x7f8000001400780c */ /* 0x000fe20003f26070 */
[----:B------:R-:W-:Y:S02]  /*1d4b0*/  @P2 IMAD.MOV.U32 R17, RZ, RZ, 0x7f800000 ;  /* 0x7f800000ff112424 */ /* 0x000fe400078e00ff */
[----:B------:R-:W-:Y:S02]  /*1d4c0*/  FADD R19, R19, R23 ;  /* 0x0000001713137221 */ /* 0x000fe40000000000 */
[----:B------:R-:W-:Y:S01]  /*1d4d0*/  @P2 FFMA.FTZ R19, R4, R17, +INF ;  /* 0x7f80000004132423 */ /* 0x000fe20000010011 */
[----:B------:R-:W-:Y:S01]  /*1d4e0*/  FSETP.NEU.AND P2, PT, R5, RZ, PT ;  /* 0x000000ff0500720b */ /* 0x000fe20003f4d000 */
[----:B---3--:R-:W-:Y:S01]  /*1d4f0*/  FFMA.FTZ R18, R21, 1.1920928955078125e-07, R18 ;  /* 0x3400000015127823 */ /* 0x008fe20000010012 */
[----:B------:R-:W-:Y:S04]  /*1d500*/  STL [R1+0x5e8], R26 ;  /* 0x0005e81a01007387 */ /* 0x000fe80000100800 */
[----:B------:R-:W-:Y:S01]  /*1d510*/  STL [R1+0x5e4], R27 ;  /* 0x0005e41b01007387 */ /* 0x000fe20000100800 */
[----:B------:R-:W-:-:S03]  /*1d520*/  FADD R17, R18, R24 ;  /* 0x0000001812117221 */ /* 0x000fc60000000000 */
[----:B------:R-:W-:Y:S04]  /*1d530*/  STL [R1+0x5e0], R19 ;  /* 0x0005e01301007387 */ /* 0x000fe80000100800 */
[----:B------:R-:W3:Y:S01]  /*1d540*/  LDL.LU R107, [R1+0x6bc] ;  /* 0x0006bc00016b7983 */ /* 0x000ee20000300800 */
        /* <DEDUP_REMOVED lines=16> */
[C---:B------:R-:W-:Y:S01]  /*1d650*/  FMUL R9, R2.reuse, R9 ;  /* 0x0000000902097220 */ /* 0x040fe20000400000 */
[----:B------:R-:W1:Y:S03]  /*1d660*/  I2F R3, R3 ;  /* 0x0000000300037306 */ /* 0x000e660000201400 */
[----:B------:R-:W-:-:S04]  /*1d670*/  FMUL R9, R2, R9 ;  /* 0x0000000902097220 */ /* 0x000fc80000400000 */
[----:B------:R-:W-:Y:S01]  /*1d680*/  FFMA.FTZ R5, R2, 1.4426950216293334961, R9 ;  /* 0x3fb8aa3b02057823 */ /* 0x000fe20000010009 */
[----:B------:R-:W-:-:S05]  /*1d690*/  @P1 MOV R2, 0x7f800000 ;  /* 0x7f80000000021802 */ /* 0x000fca0000000f00 */
[----:B------:R-:W-:Y:S01]  /*1d6a0*/  @P1 FFMA.FTZ R17, R20, R2, +INF ;  /* 0x7f80000014111423 */ /* 0x000fe20000010002 */
[----:B------:R-:W-:Y:S02]  /*1d6b0*/  ISETP.GE.U32.AND P1, PT, R15, 0x7f800000, PT ;  /* 0x7f8000000f00780c */ /* 0x000fe40003f26070 */
[----:B------:R-:W-:Y:S02]  /*1d6c0*/  FSEL R2, RZ, -23, P0 ;  /* 0xc1b80000ff027808 */ /* 0x000fe40000000000 */
[----:B------:R2:W-:Y:S03]  /*1d6d0*/  STL [R1+0x5dc], R17 ;  /* 0x0005dc1101007387 */ /* 0x0005e60000100800 */
[----:B-1----:R-:W-:-:S04]  /*1d6e0*/  FFMA.FTZ R2, R3, 1.1920928955078125e-07, R2 ;  /* 0x3400000003027823 */ /* 0x002fc80000010002 */
[----:B--2---:R-:W-:Y:S02]  /*1d6f0*/  FADD R17, R2, R5 ;  /* 0x0000000502117221 */ /* 0x004fe40000000000 */
[----:B------:R-:W-:-:S04]  /*1d700*/  @P1 IMAD.MOV.U32 R2, RZ, RZ, 0x7f800000 ;  /* 0x7f800000ff021424 */ /* 0x000fc800078e00ff */
[----:B------:R-:W-:-:S05]  /*1d710*/  @P1 FFMA.FTZ R17, R15, R2, +INF ;  /* 0x7f8000000f111423 */ /* 0x000fca0000010002 */
[----:B------:R1:W-:Y:S04]  /*1d720*/  STL [R1+0x5d8], R17 ;  /* 0x0005d81101007387 */ /* 0x0003e80000100800 */
[----:B------:R-:W2:Y:S04]  /*1d730*/  LDL.LU R112, [R1+0x6c0] ;  /* 0x0006c00001707983 */ /* 0x000ea80000300800 */
[----:B------:R-:W4:Y:S04]  /*1d740*/  LDL.LU R106, [R1+0x6c4] ;  /* 0x0006c400016a7983 */ /* 0x000f280000300800 */
[----:B------:R-:W4:Y:S01]  /*1d750*/  LDL.LU R105, [R1+0x6c8] ;  /* 0x0006c80001697983 */ /* 0x000f220000300800 */
[C---:B---3--:R-:W-:Y:S01]  /*1d760*/  FMUL R9, R107.reuse, 8388608 ;  /* 0x4b0000006b097820 */ /* 0x048fe20000400000 */
        /* <DEDUP_REMOVED lines=18> */
[----:B------:R-:W-:Y:S01]  /*1d890*/  FSEL R21, RZ, -23, P0 ;  /* 0xc1b80000ff157808 */ /* 0x000fe20000000000 */
[C---:B--2---:R-:W-:Y:S01]  /*1d8a0*/  FMUL R19, R112.reuse, 8388608 ;  /* 0x4b00000070137820 */ /* 0x044fe20000400000 */
[----:B------:R-:W-:-:S04]  /*1d8b0*/  FSETP.GEU.AND P1, PT, R112, 1.175494350822287508e-38, PT ;  /* 0x008000007000780b */ /* 0x000fc80003f2e000 */
[----:B------:R-:W-:-:S04]  /*1d8c0*/  FSEL R19, R19, R112, !P1 ;  /* 0x0000007013137208 */ /* 0x000fc80004800000 */
[----:B-1----:R-:W-:-:S04]  /*1d8d0*/  IADD3 R17, R19, -0x3f3504f3, RZ ;  /* 0xc0cafb0d13117810 */ /* 0x002fc80007ffe0ff */
        /* <DEDUP_REMOVED lines=9> */
[C---:B------:R-:W-:Y:S01]  /*1d970*/  FFMA.FTZ R2, R3.reuse, R2, -0.36067417263984680176 ;  /* 0xbeb8aa4903027423 */ /* 0x040fe20000010002 */
[C---:B----4-:R-:W-:Y:S01]  /*1d980*/  FSETP.GEU.AND P0, PT, R106.reuse, 1.175494350822287508e-38, PT ;  /* 0x008000006a00780b */ /* 0x050fe20003f0e000 */
[----:B------:R-:W-:Y:S02]  /*1d990*/  FMUL R22, R106, 8388608 ;  /* 0x4b0000006a167820 */ /* 0x000fe40000400000 */
[----:B------:R-:W-:-:S03]  /*1d9a0*/  FFMA.FTZ R2, R3, R2, 0.48089820146560668945 ;  /* 0x3ef6384a03027423 */ /* 0x000fc60000010002 */
[----:B------:R-:W-:Y:S01]  /*1d9b0*/  FSEL R22, R22, R106, !P0 ;  /* 0x0000006a16167208 */ /* 0x000fe20004000000 */
[C---:B------:R-:W-:Y:S01]  /*1d9c0*/  FFMA.FTZ R2, R3.reuse, R2, -0.72134751081466674805 ;  /* 0xbf38aa3b03027423 */ /* 0x040fe20000010002 */
[----:B------:R1:W2:Y:S03]  /*1d9d0*/  I2F R18, R5 ;  /* 0x0000000500127306 */ /* 0x0002a60000201400 */
[----:B------:R-:W-:Y:S01]  /*1d9e0*/  FMUL R2, R3, R2 ;  /* 0x0000000203027220 */ /* 0x000fe20000400000 */
[----:B-1----:R-:W-:-:S03]  /*1d9f0*/  IADD3 R5, R22, -0x3f3504f3, RZ ;  /* 0xc0cafb0d16057810 */ /* 0x002fc60007ffe0ff */
[----:B------:R-:W-:Y:S01]  /*1da00*/  FMUL R2, R3, R2 ;  /* 0x0000000203027220 */ /* 0x000fe20000400000 */
[----:B------:R-:W-:-:S03]  /*1da10*/  LOP3.LUT R5, R5, 0xff800000, RZ, 0xc0, !PT ;  /* 0xff80000005057812 */ /* 0x000fc600078ec0ff */
[----:B------:R-:W-:Y:S01]  /*1da20*/  FFMA.FTZ R23, R3, 1.4426950216293334961, R2 ;  /* 0x3fb8aa3b03177823 */ /* 0x000fe20000010002 */
        /* <DEDUP_REMOVED lines=9> */
[----:B------:R-:W-:Y:S02]  /*1dac0*/  FFMA.FTZ R3, R2, R3, 0.48089820146560668945 ;  /* 0x3ef6384a02037423 */ /* 0x000fe40000010003 */
[----:B--2---:R-:W-:Y:S02]  /*1dad0*/  FFMA.FTZ R21, R18, 1.1920928955078125e-07, R21 ;  /* 0x3400000012157823 */ /* 0x004fe40000010015 */
[C---:B------:R-:W-:Y:S01]  /*1dae0*/  FFMA.FTZ R3, R2.reuse, R3, -0.72134751081466674805 ;  /* 0xbf38aa3b02037423 */ /* 0x040fe20000010003 */
[----:B------:R1:W2:Y:S03]  /*1daf0*/  I2F R18, R17 ;  /* 0x0000001100127306 */ /* 0x0002a60000201400 */
[----:B------:R-:W-:-:S04]  /*1db00*/  FMUL R3, R2, R3 ;  /* 0x0000000302037220 */ /* 0x000fc80000400000 */
[C---:B------:R-:W-:Y:S01]  /*1db10*/  FMUL R3, R2.reuse, R3 ;  /* 0x0000000302037220 */ /* 0x040fe20000400000 */
[----:B-1----:R-:W-:Y:S02]  /*1db20*/  FSEL R17, RZ, -23, P1 ;  /* 0xc1b80000ff117808 */ /* 0x002fe40000800000 */
[----:B------:R-:W-:Y:S01]  /*1db30*/  ISETP.GE.U32.AND P1, PT, R9, 0x7f800000, PT ;  /* 0x7f8000000900780c */ /* 0x000fe20003f26070 */
[----:B------:R-:W-:Y:S02]  /*1db40*/  FADD R24, R21, R24 ;  /* 0x0000001815187221 */ /* 0x000fe40000000000 */
[----:B------:R-:W-:Y:S01]  /*1db50*/  FFMA.FTZ R21, R2, 1.4426950216293334961, R3 ;  /* 0x3fb8aa3b02157823 */ /* 0x000fe20000010003 */
[----:B------:R-:W-:Y:S02]  /*1db60*/  FSEL R3, RZ, -23, P0 ;  /* 0xc1b80000ff037808 */ /* 0x000fe40000000000 */
[----:B------:R-:W-:Y:S01]  /*1db70*/  ISETP.GE.U32.AND P0, PT, R19, 0x7f800000, PT ;  /* 0x7f8000001300780c */ /* 0x000fe20003f06070 */
[----:B--2---:R-:W-:-:S04]  /*1db80*/  FFMA.FTZ R2, R18, 1.1920928955078125e-07, R17 ;  /* 0x3400000012027823 */ /* 0x004fc80000010011 */
[----:B------:R-:W-:Y:S02]  /*1db90*/  FADD R25, R2, R23 ;  /* 0x0000001702197221 */ /* 0x000fe40000000000 */
[----:B------:R-:W-:Y:S01]  /*1dba0*/  @P1 IMAD.MOV.U32 R2, RZ, RZ, 0x7f800000 ;  /* 0x7f800000ff021424 */ /* 0x000fe200078e00ff */
[----:B------:R-:W1:Y:S03]  /*1dbb0*/  I2F R5, R5 ;  /* 0x0000000500057306 */ /* 0x000e660000201400 */
[----:B------:R-:W-:Y:S02]  /*1dbc0*/  @P1 FFMA.FTZ R24, R9, R2, +INF ;  /* 0x7f80000009181423 */ /* 0x000fe40000010002 */
[----:B------:R-:W-:-:S05]  /*1dbd0*/  @P0 MOV R2, 0x7f800000 ;  /* 0x7f80000000020802 */ /* 0x000fca0000000f00 */
[----:B------:R-:W-:Y:S01]  /*1dbe0*/  @P0 FFMA.FTZ R25, R19, R2, +INF ;  /* 0x7f80000013190423 */ /* 0x000fe20000010002 */
[----:B------:R-:W-:Y:S01]  /*1dbf0*/  ISETP.GE.U32.AND P0, PT, R22, 0x7f800000, PT ;  /* 0x7f8000001600780c */ /* 0x000fe20003f06070 */
[----:B-1----:R-:W-:-:S04]  /*1dc00*/  FFMA.FTZ R3, R5, 1.1920928955078125e-07, R3 ;  /* 0x3400000005037823 */ /* 0x002fc80000010003 */
[----:B------:R-:W-:-:S08]  /*1dc10*/  FADD R17, R3, R21 ;  /* 0x0000001503117221 */ /* 0x000fd00000000000 */
[----:B------:R-:W-:Y:S01]  /*1dc20*/  @P0 IMAD.MOV.U32 R3, RZ, RZ, 0x7f800000 ;  /* 0x7f800000ff030424 */ /* 0x000fe200078e00ff */
[----:B------:R-:W-:Y:S03]  /*1dc30*/  STL [R1+0x5d4], R24 ;  /* 0x0005d41801007387 */ /* 0x000fe60000100800 */
[----:B------:R-:W-:Y:S01]  /*1dc40*/  @P0 FFMA.FTZ R17, R22, R3, +INF ;  /* 0x7f80000016110423 */ /* 0x000fe20000010003 */
[----:B------:R-:W-:Y:S04]  /*1dc50*/  STL [R1+0x5d0], R25 ;  /* 0x0005d01901007387 */ /* 0x000fe80000100800 */
[----:B------:R-:W-:Y:S04]  /*1dc60*/  STL [R1+0x5c8], R17 ;  /* 0x0005c81101007387 */ /* 0x000fe80000100800 */
[----:B------:R-:W2:Y:S01]  /*1dc70*/  LDL.LU R104, [R1+0x6cc] ;  /* 0x0006cc0001687983 */ /* 0x000ea20000300800 */
[C---:B------:R-:W-:Y:S01]  /*1dc80*/  FMUL R18, R105.reuse, 8388608 ;  /* 0x4b00000069127820 */ /* 0x040fe20000400000 */
[----:B------:R-:W-:-:S04]  /*1dc90*/  FSETP.GEU.AND P1, PT, R105, 1.175494350822287508e-38, PT ;  /* 0x008000006900780b */ /* 0x000fc80003f2e000 */
[----:B------:R-:W-:-:S04]  /*1dca0*/  FSEL R18, R18, R105, !P1 ;  /* 0x0000006912127208 */ /* 0x000fc80004800000 */
[----:B------:R-:W-:-:S04]  /*1dcb0*/  IADD3 R2, R18, -0x3f3504f3, RZ ;  /* 0xc0cafb0d12027810 */ /* 0x000fc80007ffe0ff */
[----:B------:R-:W-:-:S04]  /*1dcc0*/  LOP3.LUT R2, R2, 0xff800000, RZ, 0xc0, !PT ;  /* 0xff80000002027812 */ /* 0x000fc800078ec0ff */
[----:B------:R1:W3:Y:S01]  /*1dcd0*/  I2F R5, R2 ;  /* 0x0000000200057306 */ /* 0x0002e20000201400 */
[----:B------:R-:W-:Y:S02]  /*1dce0*/  FSEL R3, RZ, -23, P1 ;  /* 0xc1b80000ff037808 */ /* 0x000fe40000800000 */
[----:B-1----:R-:W-:-:S05]  /*1dcf0*/  IADD3 R2, R18, -R2, RZ ;  /* 0x8000000212027210 */ /* 0x002fca0007ffe0ff */
[----:B------:R-:W-:Y:S02]  /*1dd00*/  FADD R2, R2, -1 ;  /* 0xbf80000002027421 */ /* 0x000fe40000000000 */
[----:B---3--:R-:W-:Y:S02]  /*1dd10*/  FFMA.FTZ R5, R5, 1.1920928955078125e-07, R3 ;  /* 0x3400000005057823 */ /* 0x008fe40000010003 */
        /* <DEDUP_REMOVED lines=8> */
[----:B------:R-:W-:Y:S01]  /*1dda0*/  FFMA.FTZ R3, R2, R3, -0.72134751081466674805 ;  /* 0xbf38aa3b02037423 */ /* 0x000fe20000010003 */
[----:B------:R-:W-:-:S03]  /*1ddb0*/  ISETP.GE.U32.AND P1, PT, R18, 0x7f800000, PT ;  /* 0x7f8000001200780c */ /* 0x000fc60003f26070 */
[----:B------:R-:W-:-:S04]  /*1ddc0*/  FMUL R3, R2, R3 ;  /* 0x0000000302037220 */ /* 0x000fc80000400000 */
[----:B------:R-:W-:-:S04]  /*1ddd0*/  FMUL R3, R2, R3 ;  /* 0x0000000302037220 */ /* 0x000fc80000400000 */
[----:B------:R-:W-:-:S04]  /*1dde0*/  FFMA.FTZ R2, R2, 1.4426950216293334961, R3 ;  /* 0x3fb8aa3b02027823 */ /* 0x000fc80000010003 */
[----:B------:R-:W-:Y:S02]  /*1ddf0*/  FADD R3, R5, R2 ;  /* 0x0000000205037221 */ /* 0x000fe40000000000 */
[----:B------:R-:W-:-:S04]  /*1de00*/  @P1 IMAD.MOV.U32 R2, RZ, RZ, 0x7f800000 ;  /* 0x7f800000ff021424 */ /* 0x000fc800078e00ff */
[----:B------:R-:W-:-:S05]  /*1de10*/  @P1 FFMA.FTZ R3, R18, R2, +INF ;  /* 0x7f80000012031423 */ /* 0x000fca0000010002 */
[----:B------:R1:W-:Y:S04]  /*1de20*/  STL [R1+0x5c4], R3 ;  /* 0x0005c40301007387 */ /* 0x0003e80000100800 */
[----:B------:R-:W3:Y:S01]  /*1de30*/  LDL.LU R103, [R1+0x6d0] ;  /* 0x0006d00001677983 */ /* 0x000ee20000300800 */
[C---:B--2---:R-:W-:Y:S01]  /*1de40*/  FMUL R21, R104.reuse, 8388608 ;  /* 0x4b00000068157820 */ /* 0x044fe20000400000 */
[----:B------:R-:W-:-:S04]  /*1de50*/  FSETP.GEU.AND P0, PT, R104, 1.175494350822287508e-38, PT ;  /* 0x008000006800780b */ /* 0x000fc80003f0e000 */
[----:B------:R-:W-:-:S04]  /*1de60*/  FSEL R21, R21, R104, !P0 ;  /* 0x0000006815157208 */ /* 0x000fc80004000000 */
[----:B------:R-:W-:-:S04]  /*1de70*/  IADD3 R2, R21, -0x3f3504f3, RZ ;  /* 0xc0cafb0d15027810 */ /* 0x000fc80007ffe0ff */
[----:B------:R-:W-:-:S04]  /*1de80*/  LOP3.LUT R2, R2, 0xff800000, RZ, 0xc0, !PT ;  /* 0xff80000002027812 */ /* 0x000fc800078ec0ff */
[----:B------:R2:W4:Y:S01]  /*1de90*/  I2F R5, R2 ;  /* 0x0000000200057306 */ /* 0x0005220000201400 */
[----:B-1----:R-:W-:Y:S02]  /*1dea0*/  FSEL R3, RZ, -23, P0 ;  /* 0xc1b80000ff037808 */ /* 0x002fe40000000000 */
[----:B--2---:R-:W-:-:S05]  /*1deb0*/  IADD3 R2, R21, -R2, RZ ;  /* 0x8000000215027210 */ /* 0x004fca0007ffe0ff */
[----:B------:R-:W-:Y:S02]  /*1dec0*/  FADD R2, R2, -1 ;  /* 0xbf80000002027421 */ /* 0x000fe40000000000 */
[----:B----4-:R-:W-:Y:S02]  /*1ded0*/  FFMA.FTZ R5, R5, 1.1920928955078125e-07, R3 ;  /* 0x3400000005057823 */ /* 0x010fe40000010003 */
        /* <DEDUP_REMOVED lines=17> */
[----:B------:R-:W2:Y:S01]  /*1dff0*/  LDL.LU R102, [R1+0x6d4] ;  /* 0x0006d40001667983 */ /* 0x000ea20000300800 */
[C---:B---3--:R-:W-:Y:S01]  /*1e000*/  FSETP.GEU.AND P0, PT, R103.reuse, 1.175494350822287508e-38, PT ;  /* 0x008000006700780b */ /* 0x048fe20003f0e000 */
[----:B-1----:R-:W-:-:S05]  /*1e010*/  FMUL R17, R103, 8388608 ;  /* 0x4b00000067117820 */ /* 0x002fca0000400000 */
        /* <DEDUP_REMOVED lines=10> */
[----:B------:R-:W-:Y:S01]  /*1e0c0*/  FFMA.FTZ R3, R2, R3, -0.17900948226451873779 ;  /* 0xbe374e4302037423 */ /* 0x000fe20000010003 */
[----:B------:R-:W-:-:S03]  /*1e0d0*/  FSETP.NEU.AND P1, PT, R8, RZ, PT ;  /* 0x000000ff0800720b */ /* 0x000fc60003f2d000 */
[----:B------:R-:W-:-:S04]  /*1e0e0*/  FFMA.FTZ R3, R2, R3, 0.20512372255325317383 ;  /* 0x3e520bf402037423 */ /* 0x000fc80000010003 */
[----:B------:R-:W-:Y:S01]  /*1e0f0*/  FFMA.FTZ R3, R2, R3, -0.24046532809734344482 ;  /* 0xbe763c8b02037423 */ /* 0x000fe20000010003 */
[----:B------:R-:W-:-:S03]  /*1e100*/  FSETP.NEU.AND P0, PT, R13, RZ, PT ;  /* 0x000000ff0d00720b */ /* 0x000fc60003f0d000 */
[----:B------:R-:W-:-:S04]  /*1e110*/  FFMA.FTZ R3, R2, R3, 0.28857114911079406738 ;  /* 0x3e93bf9902037423 */ /* 0x000fc80000010003 */
[----:B------:R-:W-:Y:S01]  /*1e120*/  FFMA.FTZ R3, R2, R3, -0.36067417263984680176 ;  /* 0xbeb8aa4902037423 */ /* 0x000fe20000010003 */
[----:B------:R-:W-:-:S03]  /*1e130*/  @P1 LOP3.LUT R0, R0, 0x2, RZ, 0xfc, !PT ;  /* 0x0000000200001812 */ /* 0x000fc600078efcff */
[----:B------:R-:W-:Y:S01]  /*1e140*/  FFMA.FTZ R3, R2, R3, 0.48089820146560668945 ;  /* 0x3ef6384a02037423 */ /* 0x000fe20000010003 */
[----:B------:R-:W-:-:S03]  /*1e150*/  LOP3.LUT R0, R0, 0xfeffffff, RZ, 0xc0, !PT ;  /* 0xfeffffff00007812 */ /* 0x000fc600078ec0ff */
[----:B------:R-:W-:Y:S01]  /*1e160*/  FFMA.FTZ R3, R2, R3, -0.72134751081466674805 ;  /* 0xbf38aa3b02037423 */ /* 0x000fe20000010003 */
[----:B------:R-:W-:Y:S02]  /*1e170*/  @P0 LOP3.LUT R0, R0, 0x1000000, RZ, 0xfc, !PT ;  /* 0x0100000000000812 */ /* 0x000fe400078efcff */
[----:B------:R-:W-:Y:S01]  /*1e180*/  ISETP.GE.U32.AND P0, PT, R17, 0x7f800000, PT ;  /* 0x7f8000001100780c */ /* 0x000fe20003f06070 */
        /* <DEDUP_REMOVED lines=8> */
[----:B------:R-:W-:Y:S02]  /*1e210*/  FSETP.NEU.AND P1, PT, R12, RZ, PT ;  /* 0x000000ff0c00720b */ /* 0x000fe40003f2d000 */
[----:B------:R-:W-:-:S11]  /*1e220*/  LOP3.LUT R0, R0, 0xff7fffff, RZ, 0xc0, !PT ;  /* 0xff7fffff00007812 */ /* 0x000fd600078ec0ff */
[----:B------:R-:W-:-:S04]  /*1e230*/  @P1 LOP3.LUT R0, R0, 0x800000, RZ, 0xfc, !PT ;  /* 0x0080000000001812 */ /* 0x000fc800078efcff */
[----:B------:R-:W-:Y:S01]  /*1e240*/  LOP3.LUT R0, R0, 0xffbfffff, RZ, 0xc0, !PT ;  /* 0xffbfffff00007812 */ /* 0x000fe200078ec0ff */
        /* <DEDUP_REMOVED lines=14> */
[----:B------:R-:W-:Y:S01]  /*1e330*/  FFMA.FTZ R5, R2, R5, -0.24046532809734344482 ;  /* 0xbe763c8b02057423 */ /* 0x000fe20000010005 */
[----:B------:R-:W-:-:S03]  /*1e340*/  FSETP.NEU.AND P0, PT, R11, RZ, PT ;  /* 0x000000ff0b00720b */ /* 0x000fc60003f0d000 */
[----:B------:R-:W-:-:S04]  /*1e350*/  FFMA.FTZ R5, R2, R5, 0.28857114911079406738 ;  /* 0x3e93bf9902057423 */ /* 0x000fc80000010005 */
[----:B------:R-:W-:-:S04]  /*1e360*/  FFMA.FTZ R5, R2, R5, -0.36067417263984680176 ;  /* 0xbeb8aa4902057423 */ /* 0x000fc80000010005 */
[----:B------:R-:W-:-:S04]  /*1e370*/  FFMA.FTZ R5, R2, R5, 0.48089820146560668945 ;  /* 0x3ef6384a02057423 */ /* 0x000fc80000010005 */
        /* <DEDUP_REMOVED lines=9> */
[----:B------:R-:W-:Y:S04]  /*1e410*/  STL [R1+0x5b8], R13 ;  /* 0x0005b80d01007387 */ /* 0x000fe80000100800 */
[----:B------:R-:W2:Y:S01]  /*1e420*/  LDL.LU R100, [R1+0x6dc] ;  /* 0x0006dc0001647983 */ /* 0x000ea20000300800 */
[C---:B---3--:R-:W-:Y:S01]  /*1e430*/  FMUL R11, R101.reuse, 8388608 ;  /* 0x4b000000650b7820 */ /* 0x048fe20000400000 */
        /* <DEDUP_REMOVED lines=16> */
[----:B------:R-:W-:Y:S01]  /*1e540*/  FFMA.FTZ R5, R2, R5, 0.28857114911079406738 ;  /* 0x3e93bf9902057423 */ /* 0x000fe20000010005 */
[----:B------:R-:W-:-:S03]  /*1e550*/  LOP3.LUT R0, R0, 0xffdfffff, RZ, 0xc0, !PT ;  /* 0xffdfffff00007812 */ /* 0x000fc600078ec0ff */
        /* <DEDUP_REMOVED lines=22> */
[----:B------:R-:W-:Y:S02]  /*1e6c0*/  IADD3 R2, R10, -0x3f3504f3, RZ ;  /* 0xc0cafb0d0a027810 */ /* 0x000fe40007ffe0ff */
[----:B------:R-:W-:Y:S02]  /*1e6d0*/  FSEL R5, RZ, -23, P0 ;  /* 0xc1b80000ff057808 */ /* 0x000fe40000000000 */
[----:B------:R-:W-:Y:S02]  /*1e6e0*/  LOP3.LUT R2, R2, 0xff800000, RZ, 0xc0, !PT ;  /* 0xff80000002027812 */ /* 0x000fe400078ec0ff */
[----:B------:R-:W-:Y:S02]  /*1e6f0*/  FSETP.NEU.AND P0, PT, R4, RZ, PT ;  /* 0x000000ff0400720b */ /* 0x000fe40003f0d000 */
[----:B------:R1:W2:Y:S02]  /*1e700*/  I2F R4, R2 ;  /* 0x0000000200047306 */ /* 0x0002a40000201400 */
[----:B-1----:R-:W-:-:S05]  /*1e710*/  IADD3 R2, R10, -R2, RZ ;  /* 0x800000020a027210 */ /* 0x002fca0007ffe0ff */
[----:B------:R-:W-:Y:S02]  /*1e720*/  FADD R2, R2, -1 ;  /* 0xbf80000002027421 */ /* 0x000fe40000000000 */
[----:B--2---:R-:W-:Y:S02]  /*1e730*/  FFMA.FTZ R5, R4, 1.1920928955078125e-07, R5 ;  /* 0x3400000004057823 */ /* 0x004fe40000010005 */
        /* <DEDUP_REMOVED lines=8> */
[----:B------:R-:W-:-:S03]  /*1e7c0*/  @P0 LOP3.LUT R0, R0, 0x40000, RZ, 0xfc, !PT ;  /* 0x0004000000000812 */ /* 0x000fc600078efcff */
        /* <DEDUP_REMOVED lines=10> */
[C---:B---3--:R-:W-:Y:S01]  /*1e870*/  FMUL R5, R99.reuse, 8388608 ;  /* 0x4b00000063057820 */ /* 0x048fe20000400000 */
[----:B------:R-:W-:-:S04]  /*1e880*/  FSETP.GEU.AND P0, PT, R99, 1.175494350822287508e-38, PT ;  /* 0x008000006300780b */ /* 0x000fc80003f0e000 */
[----:B------:R-:W-:-:S04]  /*1e890*/  FSEL R5, R5, R99, !P0 ;  /* 0x0000006305057208 */ /* 0x000fc80004000000 */
[----:B------:R-:W-:-:S04]  /*1e8a0*/  IADD3 R2, R5, -0x3f3504f3, RZ ;  /* 0xc0cafb0d05027810 */ /* 0x000fc80007ffe0ff */
[----:B------:R-:W-:-:S04]  /*1e8b0*/  LOP3.LUT R2, R2, 0xff800000, RZ, 0xc0, !PT ;  /* 0xff80000002027812 */ /* 0x000fc800078ec0ff */
[----:B------:R3:W4:Y:S01]  /*1e8c0*/  I2F R4, R2 ;  /* 0x0000000200047306 */ /* 0x0007220000201400 */
[----:B-1----:R-:W-:Y:S02]  /*1e8d0*/  FSEL R6, RZ, -23, P0 ;  /* 0xc1b80000ff067808 */ /* 0x002fe40000000000 */
[----:B---3--:R-:W-:-:S05]  /*1e8e0*/  IADD3 R2, R5, -R2, RZ ;  /* 0x8000000205027210 */ /* 0x008fca0007ffe0ff */
[----:B------:R-:W-:Y:S02]  /*1e8f0*/  FADD R2, R2, -1 ;  /* 0xbf80000002027421 */ /* 0x000fe40000000000 */
[----:B----4-:R-:W-:Y:S02]  /*1e900*/  FFMA.FTZ R6, R4, 1.1920928955078125e-07, R6 ;  /* 0x3400000004067823 */ /* 0x010fe40000010006 */
        /* <DEDUP_REMOVED lines=33> */
[----:B------:R1:W2:Y:S01]  /*1eb20*/  I2F R4, R2 ;  /* 0x0000000200047306 */ /* 0x0002a20000201400 */
[----:B------:R-:W-:Y:S02]  /*1eb30*/  FSEL R6, RZ, -23, P0 ;  /* 0xc1b80000ff067808 */ /* 0x000fe40000000000 */
[----:B-1----:R-:W-:-:S05]  /*1eb40*/  IADD3 R2, R8, -R2, RZ ;  /* 0x8000000208027210 */ /* 0x002fca0007ffe0ff */
[----:B------:R-:W-:Y:S02]  /*1eb50*/  FADD R2, R2, -1 ;  /* 0xbf80000002027421 */ /* 0x000fe40000000000 */
[----:B--2---:R-:W-:Y:S02]  /*1eb60*/  FFMA.FTZ R6, R4, 1.1920928955078125e-07, R6 ;  /* 0x3400000004067823 */ /* 0x004fe40000010006 */
        /* <DEDUP_REMOVED lines=26> */
[----:B------:R-:W-:Y:S02]  /*1ed10*/  FSEL R9, RZ, -23, P0 ;  /* 0xc1b80000ff097808 */ /* 0x000fe40000000000 */
        /* <DEDUP_REMOVED lines=22> */
[----:B-1----:R-:W-:Y:S02]  /*1ee80*/  FADD R12, R9, R2 ;  /* 0x00000002090c7221 */ /* 0x002fe40000000000 */
        /* <DEDUP_REMOVED lines=38> */
[----:B------:R-:W-:Y:S01]  /*1f0f0*/  FSETP.NEU.AND P1, PT, R3, RZ, PT ;  /* 0x000000ff0300720b */ /* 0x000fe20003f2d000 */
        /* <DEDUP_REMOVED lines=31> */
[----:B------:R-:W-:Y:S01]  /*1f2f0*/  STL [R1+0x624], R13 ;  /* 0x0006240d01007387 */ /* 0x000fe20000100800 */
[----:B--2---:R-:W-:-:S03]  /*1f300*/  MOV R4, R57 ;  /* 0x0000003900047202 */ /* 0x004fc60000000f00 */
[----:B------:R-:W2:Y:S01]  /*1f310*/  LDL.LU R57, [R1+0x6f8] ;  /* 0x0006f80001397983 */ /* 0x000ea20000300800 */
[C---:B------:R-:W-:Y:S01]  /*1f320*/  FSETP.GEU.AND P0, PT, R4.reuse, 1.175494350822287508e-38, PT ;  /* 0x008000000400780b */ /* 0x040fe20003f0e000 */
[----:B------:R-:W-:Y:S01]  /*1f330*/  FMUL R2, R4, 8388608 ;  /* 0x4b00000004027820 */ /* 0x000fe20000400000 */
[----:B------:R-:W-:-:S04]  /*1f340*/  FSETP.NEU.AND P1, PT, R10, RZ, PT ;  /* 0x000000ff0a00720b */ /* 0x000fc80003f2d000 */
[----:B------:R-:W-:-:S04]  /*1f350*/  FSEL R10, R2, R4, !P0 ;  /* 0x00000004020a7208 */ /* 0x000fc80004000000 */
[----:B------:R-:W-:Y:S02]  /*1f360*/  IADD3 R2, R10, -0x3f3504f3, RZ ;  /* 0xc0cafb0d0a027810 */ /* 0x000fe40007ffe0ff */
[----:B------:R-:W-:Y:S02]  /*1f370*/  FSEL R11, RZ, -23, P0 ;  /* 0xc1b80000ff0b7808 */ /* 0x000fe40000000000 */
[----:B------:R-:W-:Y:S02]  /*1f380*/  LOP3.LUT R2, R2, 0xff800000, RZ, 0xc0, !PT ;  /* 0xff80000002027812 */ /* 0x000fe400078ec0ff */
[----:B------:R-:W-:Y:S02]  /*1f390*/  FSETP.NEU.AND P0, PT, R5, RZ, PT ;  /* 0x000000ff0500720b */ /* 0x000fe40003f0d000 */
[----:B------:R1:W3:Y:S02]  /*1f3a0*/  I2F R5, R2 ;  /* 0x0000000200057306 */ /* 0x0002e40000201400 */
[----:B-1----:R-:W-:-:S04]  /*1f3b0*/  IMAD.IADD R2, R10, 0x1, -R2 ;  /* 0x000000010a027824 */ /* 0x002fc800078e0a02 */
[----:B------:R-:W-:Y:S02]  /*1f3c0*/  FADD R2, R2, -1 ;  /* 0xbf80000002027421 */ /* 0x000fe40000000000 */
[----:B---3--:R-:W-:Y:S02]  /*1f3d0*/  FFMA.FTZ R11, R5, 1.1920928955078125e-07, R11 ;  /* 0x34000000050b7823 */ /* 0x008fe4000001000b */
[----:B------:R-:W-:-:S04]  /*1f3e0*/  FFMA.FTZ R5, R2, R58, -0.16845393180847167969 ;  /* 0xbe2c7f3002057423 */ /* 0x000fc8000001003a */
[----:B------:R-:W-:-:S04]  /*1f3f0*/  FFMA.FTZ R5, R2, R5, 0.1716887056827545166 ;  /* 0x3e2fcf2a02057423 */ /* 0x000fc80000010005 */
[----:B------:R-:W-:-:S04]  /*1f400*/  FFMA.FTZ R5, R2, R5, -0.17900948226451873779 ;  /* 0xbe374e4302057423 */ /* 0x000fc80000010005 */
[----:B------:R-:W-:-:S04]  /*1f410*/  FFMA.FTZ R5, R2, R5, 0.20512372255325317383 ;  /* 0x3e520bf402057423 */ /* 0x000fc80000010005 */
[----:B------:R-:W-:Y:S01]  /*1f420*/  FFMA.FTZ R5, R2, R5, -0.24046532809734344482 ;  /* 0xbe763c8b02057423 */ /* 0x000fe20000010005 */
[----:B------:R-:W-:-:S03]  /*1f430*/  LOP3.LUT R0, R0, 0xffffff7f, RZ, 0xc0, !PT ;  /* 0xffffff7f00007812 */ /* 0x000fc600078ec0ff */
[----:B------:R-:W-:Y:S01]  /*1f440*/  FFMA.FTZ R5, R2, R5, 0.28857114911079406738 ;  /* 0x3e93bf9902057423 */ /* 0x000fe20000010005 */
[----:B------:R-:W-:-:S03]  /*1f450*/  @P1 LOP3.LUT R0, R0, 0x80, RZ, 0xfc, !PT ;  /* 0x0000008000001812 */ /* 0x000fc600078efcff */
[----:B------:R-:W-:Y:S01]  /*1f460*/  FFMA.FTZ R5, R2, R5, -0.36067417263984680176 ;  /* 0xbeb8aa4902057423 */ /* 0x000fe20000010005 */
[----:B------:R-:W-:-:S03]  /*1f470*/  LOP3.LUT R0, R0, 0xffffffbf, RZ, 0xc0, !PT ;  /* 0xffffffbf00007812 */ /* 0x000fc600078ec0ff */
[----:B------:R-:W-:Y:S01]  /*1f480*/  FFMA.FTZ R5, R2, R5, 0.48089820146560668945 ;  /* 0x3ef6384a02057423 */ /* 0x000fe20000010005 */
[----:B------:R-:W-:-:S03]  /*1f490*/  @P0 LOP3.LUT R0, R0, 0x40, RZ, 0xfc, !PT ;  /* 0x0000004000000812 */ /* 0x000fc600078efcff */
[----:B------:R-:W-:Y:S01]  /*1f4a0*/  FFMA.FTZ R5, R2, R5, -0.72134751081466674805 ;  /* 0xbf38aa3b02057423 */ /* 0x000fe20000010005 */
[----:B------:R-:W-:-:S03]  /*1f4b0*/  ISETP.GE.U32.AND P0, PT, R10, 0x7f800000, PT ;  /* 0x7f8000000a00780c */ /* 0x000fc60003f06070 */
[----:B------:R-:W-:-:S04]  /*1f4c0*/  FMUL R5, R2, R5 ;  /* 0x0000000502057220 */ /* 0x000fc80000400000 */
[----:B------:R-:W-:-:S04]  /*1f4d0*/  FMUL R5, R2, R5 ;  /* 0x0000000502057220 */ /* 0x000fc80000400000 */
[----:B------:R-:W-:-:S04]  /*1f4e0*/  FFMA.FTZ R2, R2, 1.4426950216293334961, R5 ;  /* 0x3fb8aa3b02027823 */ /* 0x000fc80000010005 */
[----:B------:R-:W-:Y:S01]  /*1f4f0*/  FADD R12, R11, R2 ;  /* 0x000000020b0c7221 */ /* 0x000fe20000000000 */
[----:B------:R-:W-:-:S05]  /*1f500*/  @P0 MOV R2, 0x7f800000 ;  /* 0x7f80000000020802 */ /* 0x000fca0000000f00 */
[----:B------:R-:W-:-:S05]  /*1f510*/  @P0 FFMA.FTZ R12, R10, R2, +INF ;  /* 0x7f8000000a0c0423 */ /* 0x000fca0000010002 */
[----:B------:R1:W-:Y:S01]  /*1f520*/  STL [R1+0x61c], R12 ;  /* 0x00061c0c01007387 */ /* 0x0003e20000100800 */
[----:B------:R-:W-:Y:S02]  /*1f530*/  FSETP.NEU.AND P1, PT, R8, RZ, PT ;  /* 0x000000ff0800720b */ /* 0x000fe40003f2d000 */
[----:B------:R-:W-:-:S11]  /*1f540*/  LOP3.LUT R0, R0, 0xffffffdf, RZ, 0xc0, !PT ;  /* 0xffffffdf00007812 */ /* 0x000fd600078ec0ff */
[----:B------:R-:W-:-:S04]  /*1f550*/  @P1 LOP3.LUT R0, R0, 0x20, RZ, 0xfc, !PT ;  /* 0x0000002000001812 */ /* 0x000fc800078efcff */
[----:B------:R-:W-:Y:S01]  /*1f560*/  LOP3.LUT R0, R0, 0xffffffef, RZ, 0xc0, !PT ;  /* 0xffffffef00007812 */ /* 0x000fe200078ec0ff */
[----:B0-----:R-:W-:Y:S01]  /*1f570*/  IMAD.SHL.U32 R11, R59, 0x8, RZ ;  /* 0x000000083b0b7824 */ /* 0x001fe200078e00ff */
[----:B------:R-:W-:Y:S01]  /*1f580*/  FSETP.NEU.AND P1, PT, R9, RZ, PT ;  /* 0x000000ff0900720b */ /* 0x000fe20003f2d000 */
[----:B--2---:R-:W-:-:S04]  /*1f590*/  IMAD.MOV.U32 R5, RZ, RZ, R57 ;  /* 0x000000ffff057224 */ /* 0x004fc800078e0039 */
[C---:B------:R-:W-:Y:S01]  /*1f5a0*/  FMUL R2, R5.reuse, 8388608 ;  /* 0x4b00000005027820 */ /* 0x040fe20000400000 */
[----:B------:R-:W-:-:S04]  /*1f5b0*/  FSETP.GEU.AND P0, PT, R5, 1.175494350822287508e-38, PT ;  /* 0x008000000500780b */ /* 0x000fc80003f0e000 */
[----:B-1----:R-:W-:-:S04]  /*1f5c0*/  FSEL R12, R2, R5, !P0 ;  /* 0x00000005020c7208 */ /* 0x002fc80004000000 */
[----:B------:R-:W-:Y:S02]  /*1f5d0*/  IADD3 R2, R12, -0x3f3504f3, RZ ;  /* 0xc0cafb0d0c027810 */ /* 0x000fe40007ffe0ff */
[----:B------:R-:W-:Y:S02]  /*1f5e0*/  FSEL R8, RZ, -23, P0 ;  /* 0xc1b80000ff087808 */ /* 0x000fe40000000000 */
[----:B------:R-:W-:Y:S02]  /*1f5f0*/  LOP3.LUT R2, R2, 0xff800000, RZ, 0xc0, !PT ;  /* 0xff80000002027812 */ /* 0x000fe400078ec0ff */
[----:B------:R-:W-:Y:S02]  /*1f600*/  FSETP.NEU.AND P0, PT, R6, RZ, PT ;  /* 0x000000ff0600720b */ /* 0x000fe40003f0d000 */
[----:B------:R0:W1:Y:S02]  /*1f610*/  I2F R6, R2 ;  /* 0x0000000200067306 */ /* 0x0000640000201400 */
[----:B0-----:R-:W-:-:S05]  /*1f620*/  IADD3 R2, R12, -R2, RZ ;  /* 0x800000020c027210 */ /* 0x001fca0007ffe0ff */
[----:B------:R-:W-:Y:S02]  /*1f630*/  FADD R2, R2, -1 ;  /* 0xbf80000002027421 */ /* 0x000fe40000000000 */
[----:B-1----:R-:W-:Y:S02]  /*1f640*/  FFMA.FTZ R8, R6, 1.1920928955078125e-07, R8 ;  /* 0x3400000006087823 */ /* 0x002fe40000010008 */
        /* <DEDUP_REMOVED lines=11> */
[C---:B------:R-:W-:Y:S01]  /*1f700*/  FMUL R6, R2.reuse, R6 ;  /* 0x0000000602067220 */ /* 0x040fe20000400000 */
[----:B------:R-:W0:Y:S03]  /*1f710*/  S2R R58, SR_TID.X ;  /* 0x00000000003a7919 */ /* 0x000e260000002100 */
[----:B------:R-:W-:-:S04]  /*1f720*/  FMUL R6, R2, R6 ;  /* 0x0000000602067220 */ /* 0x000fc80000400000 */
[----:B------:R-:W-:Y:S01]  /*1f730*/  FFMA.FTZ R2, R2, 1.4426950216293334961, R6 ;  /* 0x3fb8aa3b02027823 */ /* 0x000fe20000010006 */
[----:B------:R-:W-:-:S03]  /*1f740*/  MOV R57, R56 ;  /* 0x0000003800397202 */ /* 0x000fc60000000f00 */
[----:B------:R-:W-:Y:S01]  /*1f750*/  FADD R8, R8, R2 ;  /* 0x0000000208087221 */ /* 0x000fe20000000000 */
[----:B------:R-:W-:Y:S01]  /*1f760*/  @P0 MOV R2, 0x7f800000 ;  /* 0x7f80000000020802 */ /* 0x000fe20000000f00 */
[----:B------:R-:W-:Y:S01]  /*1f770*/  IMAD.MOV.U32 R56, RZ, RZ, R55 ;  /* 0x000000ffff387224 */ /* 0x000fe200078e0037 */
[----:B------:R-:W-:Y:S01]  /*1f780*/  MOV R55, R54 ;  /* 0x0000003600377202 */ /* 0x000fe20000000f00 */
[----:B------:R-:W-:Y:S01]  /*1f790*/  IMAD.MOV.U32 R54, RZ, RZ, R53 ;  /* 0x000000ffff367224 */ /* 0x000fe200078e0035 */
[----:B------:R-:W-:Y:S01]  /*1f7a0*/  MOV R53, R51 ;  /* 0x0000003300357202 */ /* 0x000fe20000000f00 */
[----:B------:R-:W-:Y:S02]  /*1f7b0*/  @P0 FFMA.FTZ R8, R12, R2, +INF ;  /* 0x7f8000000c080423 */ /* 0x000fe40000010002 */
[----:B------:R-:W-:Y:S02]  /*1f7c0*/  IMAD.MOV.U32 R51, RZ, RZ, R48 ;  /* 0x000000ffff337224 */ /* 0x000fe400078e0030 */
[----:B------:R-:W2:Y:S01]  /*1f7d0*/  LDL.LU R48, [R1+0x4e8] ;  /* 0x0004e80001307983 */ /* 0x000ea20000300800 */
[----:B------:R-:W-:-:S03]  /*1f7e0*/  LOP3.LUT R2, R59, 0x1e0, RZ, 0xc0, !PT ;  /* 0x000001e03b027812 */ /* 0x000fc600078ec0ff */
[----:B------:R-:W-:Y:S04]  /*1f7f0*/  STL [R1+0x578], R12 ;  /* 0x0005780c01007387 */ /* 0x000fe80000100800 */
[----:B------:R1:W-:Y:S02]  /*1f800*/  STL [R1+0x614], R8 ;  /* 0x0006140801007387 */ /* 0x0003e40000100800 */
[----:B-1----:R-:W-:-:S05]  /*1f810*/  LOP3.LUT R8, R11, 0x78, RZ, 0xc0, !PT ;  /* 0x000000780b087812 */ /* 0x002fca00078ec0ff */
[----:B------:R-:W-:Y:S01]  /*1f820*/  IMAD R8, R2, 0x80, R8 ;  /* 0x0000008002087824 */ /* 0x000fe200078e0208 */
[----:B0-----:R-:W-:Y:S02]  /*1f830*/  SHF.R.S32.HI R2, RZ, 0x4, R58 ;  /* 0x00000004ff027819 */ /* 0x001fe4000001143a */
[----:B------:R-:W-:Y:S02]  /*1f840*/  SHF.L.U32 R18, R58, 0x5, RZ ;  /* 0x000000053a127819 */ /* 0x000fe400000006ff */
[----:B------:R-:W-:Y:S02]  /*1f850*/  SGXT R2, R2, 0x1 ;  /* 0x000000010202781a */ /* 0x000fe40000000200 */
[----:B------:R-:W-:Y:S02]  /*1f860*/  LOP3.LUT R18, R18, 0x60, RZ, 0xc0, !PT ;  /* 0x0000006012127812 */ /* 0x000fe400078ec0ff */
[----:B------:R-:W-:Y:S02]  /*1f870*/  LOP3.LUT R8, R8, 0x10008, R2, 0x78, !PT ;  /* 0x0001000808087812 */ /* 0x000fe400078e7802 */
[----:B------:R-:W-:-:S05]  /*1f880*/  LOP3.LUT R2, R58, 0xc, RZ, 0xc0, !PT ;  /* 0x0000000c3a027812 */ /* 0x000fca00078ec0ff */
[C---:B------:R-:W-:Y:S01]  /*1f890*/  IMAD R18, R2.reuse, 0x4000, R18 ;  /* 0x0000400002127824 */ /* 0x040fe200078e0212 */
[----:B------:R-:W0:Y:S04]  /*1f8a0*/  S2R R6, SR_CTAID.Y ;  /* 0x0000000000067919 */ /* 0x000e280000002600 */
[----:B------:R-:W-:Y:S02]  /*1f8b0*/  LEA R18, R2, R18, 0x1 ;  /* 0x0000001202127211 */ /* 0x000fe400078e08ff */
[----:B------:R-:W-:-:S05]  /*1f8c0*/  LOP3.LUT R2, R11, 0xf80, RZ, 0xc0, !PT ;  /* 0x00000f800b027812 */ /* 0x000fca00078ec0ff */
[----:B------:R-:W-:Y:S02]  /*1f8d0*/  IMAD.IADD R18, R2, 0x1, R18 ;  /* 0x0000000102127824 */ /* 0x000fe400078e0212 */
[----:B------:R-:W1:Y:S01]  /*1f8e0*/  S2R R2, SR_CTAID.X ;  /* 0x0000000000027919 */ /* 0x000e620000002500 */
[----:B------:R-:W-:Y:S02]  /*1f8f0*/  FSETP.NEU.AND P0, PT, R3, RZ, PT ;  /* 0x000000ff0300720b */ /* 0x000fe40003f0d000 */
[----:B------:R-:W-:Y:S01]  /*1f900*/  LOP3.LUT R0, R0, 0xfffffffb, RZ, 0xc0, !PT ;  /* 0xfffffffb00007812 */ /* 0x000fe200078ec0ff */
[----:B0-----:R-:W-:Y:S01]  /*1f910*/  IMAD R11, R6, c[0x0][0x1c0], RZ ;  /* 0x00007000060b7a24 */ /* 0x001fe200078e02ff */
[----:B------:R-:W-:Y:S02]  /*1f920*/  LOP3.LUT R6, R58, 0xff, RZ, 0xc0, !PT ;  /* 0x000000ff3a067812 */ /* 0x000fe400078ec0ff */
[----:B------:R-:W-:Y:S02]  /*1f930*/  @P1 LOP3.LUT R0, R0, 0x4, RZ, 0xfc, !PT ;  /* 0x0000000400001812 */ /* 0x000fe400078efcff */
[----:B-1----:R-:W-:-:S05]  /*1f940*/  LEA R2, R2, R6, 0x8 ;  /* 0x0000000602027211 */ /* 0x002fca00078e40ff */
[----:B------:R-:W-:Y:S01]  /*1f950*/  IMAD R6, R2, c[0x0][0x1c4], RZ ;  /* 0x0000710002067a24 */ /* 0x000fe200078e02ff */
[----:B------:R-:W-:Y:S02]  /*1f960*/  LOP3.LUT R0, R0, 0xfffffff7, RZ, 0xc0, !PT ;  /* 0xfffffff700007812 */ /* 0x000fe400078ec0ff */
[C---:B------:R-:W-:Y:S01]  /*1f970*/  SHF.L.U32 R9, R11.reuse, 0x1, RZ ;  /* 0x000000010b097819 */ /* 0x040fe200000006ff */
[----:B------:R-:W-:Y:S01]  /*1f980*/  IMAD.SHL.U32 R2, R6, 0x2, RZ ;  /* 0x0000000206027824 */ /* 0x000fe200078e00ff */
[----:B------:R-:W-:Y:S01]  /*1f990*/  @P0 LOP3.LUT R0, R0, 0x8, RZ, 0xfc, !PT ;  /* 0x0000000800000812 */ /* 0x000fe200078efcff */
[----:B------:R-:W-:Y:S01]  /*1f9a0*/  IMAD.HI R11, R11, 0x2, RZ ;  /* 0x000000020b0b7827 */ /* 0x000fe200078e02ff */
[----:B------:R-:W-:Y:S02]  /*1f9b0*/  STL [R1+0xb3c], R8 ;  /* 0x000b3c0801007387 */ /* 0x000fe40000100800 */
[----:B------:R-:W-:Y:S01]  /*1f9c0*/  IADD3 R2, P0, P1, R2, c[0x0][0x178], R9 ;  /* 0x00005e0002027a10 */ /* 0x000fe2000791e009 */
[----:B------:R-:W-:Y:S01]  /*1f9d0*/  IMAD.HI R3, R6, 0x2, RZ ;  /* 0x0000000206037827 */ /* 0x000fe200078e02ff */
[----:B------:R-:W-:Y:S01]  /*1f9e0*/  STL [R1+0xaf0], R18 ;  /* 0x000af01201007387 */ /* 0x000fe20000100800 */
[----:B------:R-:W-:-:S02]  /*1f9f0*/  MOV R61, R56 ;  /* 0x00000038003d7202 */ /* 0x000fc40000000f00 */
[----:B------:R-:W-:Y:S01]  /*1fa00*/  IMAD.MOV.U32 R58, RZ, RZ, R49 ;  /* 0x000000ffff3a7224 */ /* 0x000fe200078e0031 */
[----:B------:R-:W-:Y:S01]  /*1fa10*/  IADD3.X R3, R3, c[0x0][0x17c], R11, P0, P1 ;  /* 0x00005f0003037a10 */ /* 0x000fe200007e240b */
[----:B------:R-:W-:Y:S01]  /*1fa20*/  IMAD.MOV.U32 R62, RZ, RZ, R57 ;  /* 0x000000ffff3e7224 */ /* 0x000fe200078e0039 */
[----:B------:R-:W3:Y:S01]  /*1fa30*/  LDL.LU R49, [R1+0x498] ;  /* 0x0004980001317983 */ /* 0x000ee20000300800 */
[----:B------:R-:W-:Y:S01]  /*1fa40*/  IMAD.MOV.U32 R60, RZ, RZ, R55 ;  /* 0x000000ffff3c7224 */ /* 0x000fe200078e0037 */
[----:B------:R-:W-:Y:S02]  /*1fa50*/  MOV R59, R54 ;  /* 0x00000036003b7202 */ /* 0x000fe40000000f00 */
[----:B------:R-:W4:Y:S04]  /*1fa60*/  LDL.LU R57, [R1+0x520] ;  /* 0x0005200001397983 */ /* 0x000f280000300800 */
[----:B------:R-:W2:Y:S04]  /*1fa70*/  LDL.LU R56, [R1+0x524] ;  /* 0x0005240001387983 */ /* 0x000ea80000300800 */
[----:B------:R-:W3:Y:S04]  /*1fa80*/  LDL.LU R55, [R1+0x530] ;  /* 0x0005300001377983 */ /* 0x000ee80000300800 */
[----:B------:R-:W3:Y:S04]  /*1fa90*/  LDL.LU R54, [R1+0x534] ;  /* 0x0005340001367983 */ /* 0x000ee80000300800 */
[----:B------:R0:W-:Y:S04]  /*1faa0*/  STL [R1+0xb10], R2 ;  /* 0x000b100201007387 */ /* 0x0001e80000100800 */
[----:B------:R1:W-:Y:S04]  /*1fab0*/  STL [R1+0xb0c], R3 ;  /* 0x000b0c0301007387 */ /* 0x0003e80000100800 */
[----:B0-----:R-:W3:Y:S04]  /*1fac0*/  LDL.LU R2, [R1+0x548] ;  /* 0x0005480001027983 */ /* 0x001ee80000300800 */
[----:B------:R-:W3:Y:S04]  /*1fad0*/  LDL.LU R18, [R1+0x54c] ;  /* 0x00054c0001127983 */ /* 0x000ee80000300800 */
[----:B-1----:R-:W3:Y:S04]  /*1fae0*/  LDL.LU R3, [R1+0x558] ;  /* 0x0005580001037983 */ /* 0x002ee80000300800 */
[----:B------:R-:W3:Y:S01]  /*1faf0*/  LDL.LU R11, [R1+0x55c] ;  /* 0x00055c00010b7983 */ /* 0x000ee20000300800 */
[----:B------:R-:W-:-:S02]  /*1fb00*/  LOP3.LUT R7, R7, 0xbfffffff, RZ, 0xc0, !PT ;  /* 0xbfffffff07077812 */ /* 0x000fc400078ec0ff */
[----:B------:R-:W-:Y:S02]  /*1fb10*/  MOV R6, R58 ;  /* 0x0000003a00067202 */ /* 0x000fe40000000f00 */
[----:B------:R-:W-:Y:S02]  /*1fb20*/  @P3 LOP3.LUT R7, R7, 0x40000000, RZ, 0xfc, !PT ;  /* 0x4000000007073812 */ /* 0x000fe400078efcff */
[C---:B------:R-:W-:Y:S02]  /*1fb30*/  FSETP.GEU.AND P0, PT, R6.reuse, 1.175494350822287508e-38, PT ;  /* 0x008000000600780b */ /* 0x040fe40003f0e000 */
[----:B------:R-:W-:Y:S01]  /*1fb40*/  LOP3.LUT R7, R7, 0x7fffffff, RZ, 0xc0, !PT ;  /* 0x7fffffff07077812 */ /* 0x000fe200078ec0ff */
[----:B------:R-:W-:-:S03]  /*1fb50*/  FMUL R9, R6, 8388608 ;  /* 0x4b00000006097820 */ /* 0x000fc60000400000 */
[----:B------:R-:W-:-:S04]  /*1fb60*/  @P2 LOP3.LUT R7, R7, 0x80000000, RZ, 0xfc, !PT ;  /* 0x8000000007072812 */ /* 0x000fc800078efcff */
[----:B------:R-:W-:Y:S02]  /*1fb70*/  LOP3.LUT R7, R7, 0xfbffffff, RZ, 0xc0, !PT ;  /* 0xfbffffff07077812 */ /* 0x000fe400078ec0ff */
[----:B------:R-:W-:Y:S02]  /*1fb80*/  FSEL R9, R9, R6, !P0 ;  /* 0x0000000609097208 */ /* 0x000fe40004000000 */
[----:B------:R-:W-:Y:S02]  /*1fb90*/  @P0 LOP3.LUT R7, R7, 0x4000000, RZ, 0xfc, !PT ;  /* 0x0400000007070812 */ /* 0x000fe400078efcff */
[----:B------:R-:W-:Y:S01]  /*1fba0*/  FSETP.GT.AND P0, PT, |R6|, 8.50705917302346158658e+37, PT ;  /* 0x7e8000000600780b */ /* 0x000fe20003f04200 */
[----:B------:R-:W-:Y:S01]  /*1fbb0*/  IMAD.MOV.U32 R15, RZ, RZ, R59 ;  /* 0x000000ffff0f7224 */ /* 0x000fe200078e003b */
[----:B------:R-:W-:Y:S01]  /*1fbc0*/  MOV R13, R60 ;  /* 0x0000003c000d7202 */ /* 0x000fe20000000f00 */
[----:B------:R-:W-:Y:S01]  /*1fbd0*/  IMAD.MOV.U32 R12, RZ, RZ, R61 ;  /* 0x000000ffff0c7224 */ /* 0x000fe200078e003d */
[----:B------:R-:W-:Y:S01]  /*1fbe0*/  MOV R8, R62 ;  /* 0x0000003e00087202 */ /* 0x000fe20000000f00 */
[----:B------:R0:W-:Y:S08]  /*1fbf0*/  STL [R1+0x5cc], R9 ;  /* 0x0005cc0901007387 */ /* 0x0001f00000100800 */
[----:B------:R-:W-:-:S02]  /*1fc00*/  @P0 FMUL R15, R15, 0.25 ;  /* 0x3e8000000f0f0820 */ /* 0x000fc40000400000 */
[----:B------:R-:W-:Y:S02]  /*1fc10*/  @P0 FMUL R13, R13, 0.25 ;  /* 0x3e8000000d0d0820 */ /* 0x000fe40000400000 */
[----:B------:R-:W-:Y:S02]  /*1fc20*/  @P0 FMUL R12, R12, 0.25 ;  /* 0x3e8000000c0c0820 */ /* 0x000fe40000400000 */
[----:B------:R-:W-:Y:S02]  /*1fc30*/  @P0 FMUL R8, R8, 0.25 ;  /* 0x3e80000008080820 */ /* 0x000fe40000400000 */
[----:B----4-:R-:W-:Y:S01]  /*1fc40*/  IMAD.MOV.U32 R59, RZ, RZ, R57 ;  /* 0x000000ffff3b7224 */ /* 0x010fe200078e0039 */
[----:B--2---:R-:W-:Y:S01]  /*1fc50*/  MOV R58, R56 ;  /* 0x00000038003a7202 */ /* 0x004fe20000000f00 */
[----:B---3--:R-:W-:Y:S02]  /*1fc60*/  IMAD.MOV.U32 R57, RZ, RZ, R55 ;  /* 0x000000ffff397224 */ /* 0x008fe400078e0037 */
[----:B------:R-:W-:-:S02]  /*1fc70*/  IMAD.MOV.U32 R55, RZ, RZ, R53 ;  /* 0x000000ffff377224 */ /* 0x000fc400078e0035 */
[----:B------:R-:W-:Y:S01]  /*1fc80*/  IMAD.MOV.U32 R53, RZ, RZ, R51 ;  /* 0x000000ffff357224 */ /* 0x000fe200078e0033 */
[----:B------:R-:W-:Y:S01]  /*1fc90*/  MOV R56, R54 ;  /* 0x0000003600387202 */ /* 0x000fe20000000f00 */
[----:B------:R-:W-:Y:S01]  /*1fca0*/  IMAD.MOV.U32 R51, RZ, RZ, R48 ;  /* 0x000000ffff337224 */ /* 0x000fe200078e0030 */
[----:B------:R-:W-:Y:S02]  /*1fcb0*/  MOV R54, R52 ;  /* 0x0000003400367202 */ /* 0x000fe40000000f00 */
[----:B------:R-:W-:Y:S01]  /*1fcc0*/  MOV R48, R41 ;  /* 0x0000002900307202 */ /* 0x000fe20000000f00 */
[----:B------:R-:W-:Y:S02]  /*1fcd0*/  IMAD.MOV.U32 R41, RZ, RZ, R39 ;  /* 0x000000ffff297224 */ /* 0x000fe400078e0027 */
[----:B------:R-:W-:Y:S02]  /*1fce0*/  @P0 FMUL R2, R2, 0.25 ;  /* 0x3e80000002020820 */ /* 0x000fe40000400000 */
[----:B------:R-:W-:-:S02]  /*1fcf0*/  @P0 FMUL R3, R3, 0.25 ;  /* 0x3e80000003030820 */ /* 0x000fc40000400000 */
[----:B------:R-:W-:-:S05]  /*1fd00*/  @P0 FMUL R11, R11, 0.25 ;  /* 0x3e8000000b0b0820 */ /* 0x000fca0000400000 */
[----:B------:R1:W-:Y:S04]  /*1fd10*/  STL [R1+0x588], R11 ;  /* 0x0005880b01007387 */ /* 0x0003e80000100800 */
[----:B------:R-:W-:Y:S01]  /*1fd20*/  STL [R1+0x58c], R3 ;  /* 0x00058c0301007387 */ /* 0x000fe20000100800 */
[----:B------:R-:W-:-:S03]  /*1fd30*/  MOV R52, R50 ;  /* 0x0000003200347202 */ /* 0x000fc60000000f00 */
[----:B------:R-:W-:Y:S01]  /*1fd40*/  STL [R1+0x594], R2 ;  /* 0x0005940201007387 */ /* 0x000fe20000100800 */
[----:B------:R-:W-:-:S03]  /*1fd50*/  MOV R50, R36 ;  /* 0x0000002400327202 */ /* 0x000fc60000000f00 */
[----:B------:R-:W-:Y:S01]  /*1fd60*/  STL [R1+0x598], R15 ;  /* 0x0005980f01007387 */ /* 0x000fe20000100800 */
[----:B------:R-:W-:-:S03]  /*1fd70*/  IMAD.MOV.U32 R39, RZ, RZ, R35 ;  /* 0x000000ffff277224 */ /* 0x000fc600078e0023 */
[----:B------:R-:W-:Y:S01]  /*1fd80*/  STL [R1+0x59c], R13 ;  /* 0x00059c0d01007387 */ /* 0x000fe20000100800 */
[----:B------:R-:W-:-:S03]  /*1fd90*/  MOV R36, R34 ;  /* 0x0000002200247202 */ /* 0x000fc60000000f00 */
[----:B------:R2:W-:Y:S04]  /*1fda0*/  STL [R1+0x5a0], R12 ;  /* 0x0005a00c01007387 */ /* 0x0005e80000100800 */
[----:B------:R3:W-:Y:S04]  /*1fdb0*/  STL [R1+0x5a8], R8 ;  /* 0x0005a80801007387 */ /* 0x0007e80000100800 */
[----:B------:R-:W4:Y:S04]  /*1fdc0*/  LDL.LU R35, [R1+0x518] ;  /* 0x0005180001237983 */ /* 0x000f280000300800 */
[----:B------:R-:W4:Y:S01]  /*1fdd0*/  LDL.LU R34, [R1+0x51c] ;  /* 0x00051c0001227983 */ /* 0x000f220000300800 */
[----:B------:R-:W-:-:S02]  /*1fde0*/  FSETP.NEU.AND P1, PT, R10, RZ, PT ;  /* 0x000000ff0a00720b */ /* 0x000fc40003f2d000 */
[----:B------:R-:W-:Y:S01]  /*1fdf0*/  LOP3.LUT R0, R0, 0xfffffffe, RZ, 0xc0, !PT ;  /* 0xfffffffe00007812 */ /* 0x000fe200078ec0ff */
[----:B------:R-:W-:Y:S01]  /*1fe00*/  @P0 FMUL R18, R18, 0.25 ;  /* 0x3e80000012120820 */ /* 0x000fe20000400000 */
[----:B0-----:R-:W-:-:S09]  /*1fe10*/  MOV R9, R56 ;  /* 0x0000003800097202 */ /* 0x001fd20000000f00 */
[----:B------:R-:W-:Y:S02]  /*1fe20*/  @P1 LOP3.LUT R0, R0, 0x1, RZ, 0xfc, !PT ;  /* 0x0000000100001812 */ /* 0x000fe400078efcff */
[C---:B------:R-:W-:Y:S01]  /*1fe30*/  FSETP.GEU.AND P1, PT, |R6|.reuse, 1.175494350822287508e-38, PT ;  /* 0x008000000600780b */ /* 0x040fe20003f2e200 */
[----:B------:R-:W-:Y:S01]  /*1fe40*/  @P0 FMUL R6, R6, 0.25 ;  /* 0x3e80000006060820 */ /* 0x000fe20000400000 */
[----:B------:R-:W-:Y:S02]  /*1fe50*/  FSETP.GT.AND P0, PT, |R5|, 8.50705917302346158658e+37, PT ;  /* 0x7e8000000500780b */ /* 0x000fe40003f04200 */
[----:B-1----:R-:W-:Y:S02]  /*1fe60*/  MOV R11, R54 ;  /* 0x00000036000b7202 */ /* 0x002fe40000000f00 */
[----:B------:R-:W-:Y:S01]  /*1fe70*/  MOV R56, R50 ;  /* 0x0000003200387202 */ /* 0x000fe20000000f00 */
[----:B--2---:R-:W-:Y:S01]  /*1fe80*/  IMAD.MOV.U32 R12, RZ, RZ, R53 ;  /* 0x000000ffff0c7224 */ /* 0x004fe200078e0035 */
[----:B------:R-:W-:-:S02]  /*1fe90*/  MOV R13, R52 ;  /* 0x00000034000d7202 */ /* 0x000fc40000000f00 */
[----:B------:R-:W-:Y:S02]  /*1fea0*/  MOV R54, R36 ;  /* 0x0000002400367202 */ /* 0x000fe40000000f00 */
[----:B------:R-:W-:Y:S01]  /*1feb0*/  MOV R50, R32 ;  /* 0x0000002000327202 */ /* 0x000fe20000000f00 */
[----:B---3--:R-:W-:Y:S01]  /*1fec0*/  IMAD.MOV.U32 R8, RZ, RZ, R57 ;  /* 0x000000ffff087224 */ /* 0x008fe200078e0039 */
[----:B------:R-:W-:Y:S01]  /*1fed0*/  MOV R36, R30 ;  /* 0x0000001e00247202 */ /* 0x000fe20000000f00 */
[----:B------:R-:W2:Y:S01]  /*1fee0*/  LDL.LU R32, [R1+0x39c] ;  /* 0x00039c0001207983 */ /* 0x000ea20000300800 */
[----:B------:R-:W-:Y:S02]  /*1fef0*/  IMAD.MOV.U32 R10, RZ, RZ, R55 ;  /* 0x000000ffff0a7224 */ /* 0x000fe400078e0037 */
[----:B------:R-:W-:Y:S01]  /*1ff00*/  IMAD.MOV.U32 R57, RZ, RZ, R51 ;  /* 0x000000ffff397224 */ /* 0x000fe200078e0033 */
[----:B------:R-:W3:Y:S01]  /*1ff10*/  LDL.LU R30, [R1+0x398] ;  /* 0x00039800011e7983 */ /* 0x000ee20000300800 */
[----:B------:R-:W-:-:S02]  /*1ff20*/  IMAD.MOV.U32 R55, RZ, RZ, R39 ;  /* 0x000000ffff377224 */ /* 0x000fc400078e0027 */
[----:B------:R-:W-:Y:S01]  /*1ff30*/  IMAD.MOV.U32 R51, RZ, RZ, R33 ;  /* 0x000000ffff337224 */ /* 0x000fe200078e0021 */
[----:B------:R-:W-:Y:S01]  /*1ff40*/  MOV R3, R58 ;  /* 0x0000003a00037202 */ /* 0x000fe20000000f00 */
[----:B------:R-:W-:Y:S02]  /*1ff50*/  IMAD.MOV.U32 R39, RZ, RZ, R31 ;  /* 0x000000ffff277224 */ /* 0x000fe400078e001f */
[----:B------:R-:W-:Y:S02]  /*1ff60*/  @P0 FMUL R13, R13, 0.25 ;  /* 0x3e8000000d0d0820 */ /* 0x000fe40000400000 */
[----:B------:R-:W-:Y:S02]  /*1ff70*/  @P0 FMUL R12, R12, 0.25 ;  /* 0x3e8000000c0c0820 */ /* 0x000fe40000400000 */
[----:B------:R-:W-:Y:S02]  /*1ff80*/  @P0 FMUL R11, R11, 0.25 ;  /* 0x3e8000000b0b0820 */ /* 0x000fe40000400000 */
[----:B------:R-:W-:-:S02]  /*1ff90*/  IMAD.MOV.U32 R2, RZ, RZ, R59 ;  /* 0x000000ffff027224 */ /* 0x000fc400078e003b */
[----:B------:R-:W-:Y:S02]  /*1ffa0*/  @P0 FMUL R10, R10, 0.25 ;  /* 0x3e8000000a0a0820 */ /* 0x000fe40000400000 */
[----:B------:R-:W-:Y:S02]  /*1ffb0*/  @P0 FMUL R9, R9, 0.25 ;  /* 0x3e80000009090820 */ /* 0x000fe40000400000 */
[----:B------:R-:W-:Y:S02]  /*1ffc0*/  @P0 FMUL R8, R8, 0.25 ;  /* 0x3e80000008080820 */ /* 0x000fe40000400000 */
[----:B------:R-:W-:Y:S02]  /*1ffd0*/  @P0 FMUL R3, R3, 0.25 ;  /* 0x3e80000003030820 */ /* 0x000fe40000400000 */
[----:B------:R-:W-:Y:S01]  /*1ffe0*/  @P0 FMUL R2, R2, 0.25 ;  /* 0x3e80000002020820 */ /* 0x000fe20000400000 */
[----:B------:R-:W-:Y:S01]  /*1fff0*/  MOV R62, R54 ;  /* 0x00000036003e7202 */ /* 0x000fe20000000f00 */
[----:B------:R-:W-:-:S02]  /*20000*/  IMAD.MOV.U32 R63, RZ, RZ, R55 ;  /* 0x000000ffff3f7224 */ /* 0x000fc400078e0037 */
[----:B------:R-:W-:Y:S01]  /*20010*/  IMAD.MOV.U32 R59, RZ, RZ, R51 ;  /* 0x000000ffff3b7224 */ /* 0x000fe200078e0033 */
[----:B------:R-:W-:Y:S01]  /*20020*/  MOV R58, R50 ;  /* 0x00000032003a7202 */ /* 0x000fe20000000f00 */
[----:B----4-:R-:W-:Y:S02]  /*20030*/  IMAD.MOV.U32 R53, RZ, RZ, R35 ;  /* 0x000000ffff357224 */ /* 0x010fe400078e0023 */
[----:B------:R-:W4:Y:S01]  /*20040*/  LDL.LU R35, [R1+0x4e0] ;  /* 0x0004e00001237983 */ /* 0x000f220000300800 */
[----:B------:R-:W-:-:S03]  /*20050*/  MOV R52, R34 ;  /* 0x0000002200347202 */ /* 0x000fc60000000f00 */
[----:B------:R-:W2:Y:S04]  /*20060*/  LDL.LU R34, [R1+0x4a8] ;  /* 0x0004a80001227983 */ /* 0x000ea80000300800 */
[----:B------:R-:W3:Y:S04]  /*20070*/  LDL.LU R33, [R1+0x4ac] ;  /* 0x0004ac0001217983 */ /* 0x000ee80000300800 */
[----:B------:R-:W3:Y:S04]  /*20080*/  LDL.LU R31, [R1+0x4e4] ;  /* 0x0004e400011f7983 */ /* 0x000ee80000300800 */
[----:B------:R-:W-:Y:S04]  /*20090*/  STL [R1+0x564], R13 ;  /* 0x0005640d01007387 */ /* 0x000fe80000100800 */
[----:B------:R0:W-:Y:S04]  /*200a0*/  STL [R1+0x568], R12 ;  /* 0x0005680c01007387 */ /* 0x0001e80000100800 */
[----:B------:R1:W-:Y:S04]  /*200b0*/  STL [R1+0x56c], R11 ;  /* 0x00056c0b01007387 */ /* 0x0003e80000100800 */
[----:B------:R0:W-:Y:S04]  /*200c0*/  STL [R1+0x570], R10 ;  /* 0x0005700a01007387 */ /* 0x0001e80000100800 */
[----:B------:R0:W-:Y:S04]  /*200d0*/  STL [R1+0x574], R9 ;  /* 0x0005740901007387 */ /* 0x0001e80000100800 */
[----:B------:R0:W-:Y:S01]  /*200e0*/  STL [R1+0x57c], R8 ;  /* 0x00057c0801007387 */ /* 0x0001e20000100800 */
[----:B------:R-:W-:-:S03]  /*200f0*/  IMAD.MOV.U32 R61, RZ, RZ, R53 ;  /* 0x000000ffff3d7224 */ /* 0x000fc600078e0035 */
[----:B------:R0:W-:Y:S01]  /*20100*/  STL [R1+0x580], R3 ;  /* 0x0005800301007387 */ /* 0x0001e20000100800 */
[----:B------:R-:W-:-:S03]  /*20110*/  MOV R60, R52 ;  /* 0x00000034003c7202 */ /* 0x000fc60000000f00 */
[----:B------:R0:W-:Y:S04]  /*20120*/  STL [R1+0x584], R2 ;  /* 0x0005840201007387 */ /* 0x0001e80000100800 */
[----:B------:R-:W3:Y:S04]  /*20130*/  LDL.LU R55, [R1+0x4f0] ;  /* 0x0004f00001377983 */ /* 0x000ee80000300800 */
[----:B------:R-:W3:Y:S04]  /*20140*/  LDL.LU R54, [R1+0x4f4] ;  /* 0x0004f40001367983 */ /* 0x000ee80000300800 */
[----:B------:R-:W3:Y:S04]  /*20150*/  LDL.LU R53, [R1+0x510] ;  /* 0x0005100001357983 */ /* 0x000ee80000300800 */
[----:B------:R-:W3:Y:S04]  /*20160*/  LDL.LU R52, [R1+0x514] ;  /* 0x0005140001347983 */ /* 0x000ee80000300800 */
[----:B------:R-:W3:Y:S04]  /*20170*/  LDL.LU R51, [R1+0x500] ;  /* 0x0005000001337983 */ /* 0x000ee80000300800 */
[----:B------:R-:W3:Y:S01]  /*20180*/  LDL.LU R50, [R1+0x504] ;  /* 0x0005040001327983 */ /* 0x000ee20000300800 */
[----:B------:R-:W-:-:S04]  /*20190*/  LOP3.LUT R7, R7, 0xfdffffff, RZ, 0xc0, !PT ;  /* 0xfdffffff07077812 */ /* 0x000fc800078ec0ff */
[----:B------:R-:W-:Y:S02]  /*201a0*/  @P1 LOP3.LUT R7, R7, 0x2000000, RZ, 0xfc, !PT ;  /* 0x0200000007071812 */ /* 0x000fe400078efcff */
[C---:B------:R-:W-:Y:S01]  /*201b0*/  FSETP.GEU.AND P1, PT, |R5|.reuse, 1.175494350822287508e-38, PT ;  /* 0x008000000500780b */ /* 0x040fe20003f2e200 */
[----:B------:R-:W-:Y:S01]  /*201c0*/  @P0 FMUL R5, R5, 0.25 ;  /* 0x3e80000005050820 */ /* 0x000fe20000400000 */
[----:B------:R-:W-:Y:S01]  /*201d0*/  FSETP.GT.AND P0, PT, |R4|, 8.50705917302346158658e+37, PT ;  /* 0x7e8000000400780b */ /* 0x000fe20003f04200 */
[----:B------:R-:W-:Y:S01]  /*201e0*/  IMAD.MOV.U32 R65, RZ, RZ, R57 ;  /* 0x000000ffff417224 */ /* 0x000fe200078e0039 */
[----:B------:R-:W-:Y:S02]  /*201f0*/  MOV R64, R56 ;  /* 0x0000003800407202 */ /* 0x000fe40000000f00 */
[----:B0-----:R-:W-:Y:S01]  /*20200*/  MOV R12, R59 ;  /* 0x0000003b000c7202 */ /* 0x001fe20000000f00 */
[----:B-1----:R-:W-:Y:S01]  /*20210*/  IMAD.MOV.U32 R11, RZ, RZ, R60 ;  /* 0x000000ffff0b7224 */ /* 0x002fe200078e003c */
[----:B------:R-:W-:Y:S01]  /*20220*/  MOV R10, R61 ;  /* 0x0000003d000a7202 */ /* 0x000fe20000000f00 */
[----:B------:R-:W-:Y:S01]  /*20230*/  IMAD.MOV.U32 R9, RZ, RZ, R62 ;  /* 0x000000ffff097224 */ /* 0x000fe200078e003e */
[----:B------:R-:W-:Y:S01]  /*20240*/  MOV R8, R63 ;  /* 0x0000003f00087202 */ /* 0x000fe20000000f00 */
[----:B------:R-:W-:Y:S01]  /*20250*/  IMAD.MOV.U32 R3, RZ, RZ, R64 ;  /* 0x000000ffff037224 */ /* 0x000fe200078e0040 */
[----:B------:R-:W-:-:S03]  /*20260*/  MOV R2, R65 ;  /* 0x0000004100027202 */ /* 0x000fc60000000f00 */
[----:B------:R-:W-:Y:S02]  /*20270*/  @P0 FMUL R12, R12, 0.25 ;  /* 0x3e8000000c0c0820 */ /* 0x000fe40000400000 */
[----:B------:R-:W-:Y:S02]  /*20280*/  @P0 FMUL R11, R11, 0.25 ;  /* 0x3e8000000b0b0820 */ /* 0x000fe40000400000 */
[----:B------:R-:W-:Y:S02]  /*20290*/  @P0 FMUL R10, R10, 0.25 ;  /* 0x3e8000000a0a0820 */ /* 0x000fe40000400000 */
[----:B------:R-:W-:Y:S02]  /*202a0*/  @P0 FMUL R9, R9, 0.25 ;  /* 0x3e80000009090820 */ /* 0x000fe40000400000 */
[----:B------:R-:W-:Y:S02]  /*202b0*/  @P0 FMUL R8, R8, 0.25 ;  /* 0x3e80000008080820 */ /* 0x000fe40000400000 */
[----:B------:R-:W-:-:S02]  /*202c0*/  @P0 FMUL R3, R3, 0.25 ;  /* 0x3e80000003030820 */ /* 0x000fc40000400000 */
[----:B------:R-:W-:Y:S02]  /*202d0*/  @P0 FMUL R2, R2, 0.25 ;  /* 0x3e80000002020820 */ /* 0x000fe40000400000 */
[----:B----4-:R-:W-:Y:S01]  /*202e0*/  IMAD.MOV.U32 R57, RZ, RZ, R35 ;  /* 0x000000ffff397224 */ /* 0x010fe200078e0023 */
[----:B--2---:R-:W-:Y:S01]  /*202f0*/  MOV R35, R34 ;  /* 0x0000002200237202 */ /* 0x004fe20000000f00 */
[----:B---3--:R-:W-:Y:S02]  /*20300*/  IMAD.MOV.U32 R56, RZ, RZ, R31 ;  /* 0x000000ffff387224 */ /* 0x008fe400078e001f */
[----:B------:R-:W2:Y:S04]  /*20310*/  LDL.LU R31, [R1+0x3d0] ;  /* 0x0003d000011f7983 */ /* 0x000ea80000300800 */
[----:B------:R-:W3:Y:S04]  /*20320*/  LDL.LU R34, [R1+0x3e8] ;  /* 0x0003e80001227983 */ /* 0x000ee80000300800 */
[----:B------:R0:W-:Y:S01]  /*20330*/  STL [R1+0xbe0], R5 ;  /* 0x000be00501007387 */ /* 0x0001e20000100800 */
[----:B------:R-:W-:Y:S01]  /*20340*/  MOV R59, R57 ;  /* 0x00000039003b7202 */ /* 0x000fe20000000f00 */
[----:B0-----:R-:W-:-:S04]  /*20350*/  IMAD.MOV.U32 R5, RZ, RZ, R58 ;  /* 0x000000ffff057224 */ /* 0x001fc800078e003a */
[----:B------:R-:W-:-:S05]  /*20360*/  @P0 FMUL R5, R5, 0.25 ;  /* 0x3e80000005050820 */ /* 0x000fca0000400000 */
[----:B------:R-:W-:Y:S04]  /*20370*/  STL [R1+0x544], R5 ;  /* 0x0005440501007387 */ /* 0x000fe80000100800 */
[----:B------:R-:W-:Y:S01]  /*20380*/  STL [R1+0x548], R12 ;  /* 0x0005480c01007387 */ /* 0x000fe20000100800 */
[----:B------:R-:W-:-:S03]  /*20390*/  MOV R57, R55 ;  /* 0x0000003700397202 */ /* 0x000fc60000000f00 */
[----:B------:R0:W-:Y:S01]  /*203a0*/  STL [R1+0x54c], R11 ;  /* 0x00054c0b01007387 */ /* 0x0001e20000100800 */
[----:B------:R-:W-:-:S03]  /*203b0*/  IMAD.MOV.U32 R58, RZ, RZ, R56 ;  /* 0x000000ffff3a7224 */ /* 0x000fc600078e0038 */
[----:B------:R1:W-:Y:S01]  /*203c0*/  STL [R1+0x550], R10 ;  /* 0x0005500a01007387 */ /* 0x0003e20000100800 */
[----:B------:R-:W-:-:S03]  /*203d0*/  MOV R55, R53 ;  /* 0x0000003500377202 */ /* 0x000fc60000000f00 */
[----:B------:R4:W-:Y:S01]  /*203e0*/  STL [R1+0x554], R9 ;  /* 0x0005540901007387 */ /* 0x0009e20000100800 */
[----:B------:R-:W-:-:S03]  /*203f0*/  IMAD.MOV.U32 R56, RZ, RZ, R54 ;  /* 0x000000ffff387224 */ /* 0x000fc600078e0036 */
[----:B------:R0:W-:Y:S01]  /*20400*/  STL [R1+0x558], R8 ;  /* 0x0005580801007387 */ /* 0x0001e20000100800 */
[----:B------:R-:W-:Y:S02]  /*20410*/  MOV R53, R51 ;  /* 0x0000003300357202 */ /* 0x000fe40000000f00 */
[----:B------:R-:W-:Y:S01]  /*20420*/  MOV R51, R47 ;  /* 0x0000002f00337202 */ /* 0x000fe20000000f00 */
[----:B------:R-:W-:Y:S01]  /*20430*/  IMAD.MOV.U32 R47, RZ, RZ, R46 ;  /* 0x000000ffff2f7224 */ /* 0x000fe200078e002e */
[----:B------:R-:W-:Y:S01]  /*20440*/  STL [R1+0x55c], R3 ;  /* 0x00055c0301007387 */ /* 0x000fe20000100800 */
[----:B------:R-:W-:Y:S01]  /*20450*/  MOV R46, R45 ;  /* 0x0000002d002e7202 */ /* 0x000fe20000000f00 */
[----:B------:R-:W-:Y:S01]  /*20460*/  IMAD.MOV.U32 R54, RZ, RZ, R52 ;  /* 0x000000ffff367224 */ /* 0x000fe200078e0034 */
[----:B------:R-:W-:Y:S01]  /*20470*/  MOV R45, R43 ;  /* 0x0000002b002d7202 */ /* 0x000fe20000000f00 */
[----:B------:R-:W-:Y:S01]  /*20480*/  STL [R1+0x560], R2 ;  /* 0x0005600201007387 */ /* 0x000fe20000100800 */
[----:B------:R-:W-:-:S02]  /*20490*/  IMAD.MOV.U32 R52, RZ, RZ, R50 ;  /* 0x000000ffff347224 */ /* 0x000fc400078e0032 */
[----:B------:R-:W-:Y:S01]  /*204a0*/  IMAD.MOV.U32 R50, RZ, RZ, R44 ;  /* 0x000000ffff327224 */ /* 0x000fe200078e002c */
[----:B------:R-:W2:Y:S01]  /*204b0*/  LDL.LU R43, [R1+0x4b8] ;  /* 0x0004b800012b7983 */ /* 0x000ea20000300800 */
[----:B------:R-:W-:-:S03]  /*204c0*/  IMAD.MOV.U32 R44, RZ, RZ, R42 ;  /* 0x000000ffff2c7224 */ /* 0x000fc600078e002a */
[----:B------:R-:W3:Y:S01]  /*204d0*/  LDL.LU R42, [R1+0x4bc] ;  /* 0x0004bc00012a7983 */ /* 0x000ee20000300800 */
[----:B------:R-:W-:-:S04]  /*204e0*/  LOP3.LUT R7, R7, 0xfeffffff, RZ, 0xc0, !PT ;  /* 0xfeffffff07077812 */ /* 0x000fc800078ec0ff */
[----:B------:R-:W-:Y:S02]  /*204f0*/  @P1 LOP3.LUT R7, R7, 0x1000000, RZ, 0xfc, !PT ;  /* 0x0100000007071812 */ /* 0x000fe400078efcff */
[C---:B------:R-:W-:Y:S01]  /*20500*/  FSETP.GEU.AND P1, PT, |R4|.reuse, 1.175494350822287508e-38, PT ;  /* 0x008000000400780b */ /* 0x040fe20003f2e200 */
[----:B------:R-:W-:Y:S01]  /*20510*/  @P0 FMUL R4, R4, 0.25 ;  /* 0x3e80000004040820 */ /* 0x000fe20000400000 */
[----:B------:R-:W-:Y:S01]  /*20520*/  FSETP.GT.AND P0, PT, |R94|, 8.50705917302346158658e+37, PT ;  /* 0x7e8000005e00780b */ /* 0x000fe20003f04200 */
[----:B0-----:R-:W-:Y:S01]  /*20530*/  IMAD.MOV.U32 R11, RZ, RZ, R52 ;  /* 0x000000ffff0b7224 */ /* 0x001fe200078e0034 */
[----:B-1----:R-:W-:Y:S02]  /*20540*/  MOV R10, R53 ;  /* 0x00000035000a7202 */ /* 0x002fe40000000f00 */
[----:B------:R0:W-:Y:S01]  /*20550*/  STL [R1+0xbdc], R4 ;  /* 0x000bdc0401007387 */ /* 0x0001e20000100800 */
[----:B----4-:R-:W-:Y:S01]  /*20560*/  IMAD.MOV.U32 R9, RZ, RZ, R54 ;  /* 0x000000ffff097224 */ /* 0x010fe200078e0036 */
[----:B------:R-:W-:Y:S01]  /*20570*/  MOV R8, R55 ;  /* 0x0000003700087202 */ /* 0x000fe20000000f00 */
[----:B------:R-:W-:-:S02]  /*20580*/  IMAD.MOV.U32 R54, RZ, RZ, R44 ;  /* 0x000000ffff367224 */ /* 0x000fc400078e002c */
[----:B------:R-:W-:Y:S01]  /*20590*/  IMAD.MOV.U32 R5, RZ, RZ, R56 ;  /* 0x000000ffff057224 */ /* 0x000fe200078e0038 */
[----:B0-----:R-:W-:Y:S02]  /*205a0*/  MOV R4, R57 ;  /* 0x0000003900047202 */ /* 0x001fe40000000f00 */
[----:B------:R-:W-:Y:S02]  /*205b0*/  MOV R57, R51 ;  /* 0x0000003300397202 */ /* 0x000fe40000000f00 */
[----:B------:R-:W-:Y:S01]  /*205c0*/  MOV R51, R35 ;  /* 0x0000002300337202 */ /* 0x000fe20000000f00 */
[----:B------:R-:W-:Y:S01]  /*205d0*/  IMAD.MOV.U32 R44, RZ, RZ, R30 ;  /* 0x000000ffff2c7224 */ /* 0x000fe200078e001e */
[----:B------:R-:W-:Y:S01]  /*205e0*/  MOV R35, R29 ;  /* 0x0000001d00237202 */ /* 0x000fe20000000f00 */
[----:B------:R-:W-:Y:S01]  /*205f0*/  IMAD.MOV.U32 R56, RZ, RZ, R50 ;  /* 0x000000ffff387224 */ /* 0x000fe200078e0032 */
[----:B------:R-:W4:Y:S01]  /*20600*/  LDL.LU R29, [R1+0x1f8] ;  /* 0x0001f800011d7983 */ /* 0x000f220000300800 */
[----:B------:R-:W-:Y:S01]  /*20610*/  @P0 FMUL R11, R11, 0.25 ;  /* 0x3e8000000b0b0820 */ /* 0x000fe20000400000 */
[----:B------:R-:W-:Y:S01]  /*20620*/  MOV R55, R45 ;  /* 0x0000002d00377202 */ /* 0x000fe20000000f00 */
[----:B------:R-:W-:Y:S01]  /*20630*/  IMAD.MOV.U32 R50, RZ, RZ, R33 ;  /* 0x000000ffff327224 */ /* 0x000fe200078e0021 */
[----:B------:R-:W4:Y:S01]  /*20640*/  LDL.LU R30, [R1+0x1fc] ;  /* 0x0001fc00011e7983 */ /* 0x000f220000300800 */
[----:B------:R-:W-:Y:S01]  /*20650*/  @P0 FMUL R10, R10, 0.25 ;  /* 0x3e8000000a0a0820 */ /* 0x000fe20000400000 */
[----:B------:R-:W-:Y:S01]  /*20660*/  MOV R2, R59 ;  /* 0x0000003b00027202 */ /* 0x000fe20000000f00 */
[----:B------:R-:W-:Y:S01]  /*20670*/  IMAD.MOV.U32 R3, RZ, RZ, R58 ;  /* 0x000000ffff037224 */ /* 0x000fe200078e003a */
[----:B------:R-:W-:Y:S01]  /*20680*/  MOV R45, R32 ;  /* 0x00000020002d7202 */ /* 0x000fe20000000f00 */
[----:B------:R-:W-:-:S02]  /*20690*/  @P0 FMUL R9, R9, 0.25 ;  /* 0x3e80000009090820 */ /* 0x000fc40000400000 */
[----:B------:R-:W-:Y:S02]  /*206a0*/  @P0 FMUL R8, R8, 0.25 ;  /* 0x3e80000008080820 */ /* 0x000fe40000400000 */
[----:B------:R-:W-:Y:S02]  /*206b0*/  @P0 FMUL R5, R5, 0.25 ;  /* 0x3e80000005050820 */ /* 0x000fe40000400000 */
[----:B------:R-:W-:Y:S02]  /*206c0*/  @P0 FMUL R4, R4, 0.25 ;  /* 0x3e80000004040820 */ /* 0x000fe40000400000 */
[----:B------:R-:W-:Y:S02]  /*206d0*/  @P0 FMUL R3, R3, 0.25 ;  /* 0x3e80000003030820 */ /* 0x000fe40000400000 */
[----:B------:R-:W-:Y:S01]  /*206e0*/  @P0 FMUL R2, R2, 0.25 ;  /* 0x3e80000002020820 */ /* 0x000fe20000400000 */
[----:B------:R-:W-:Y:S01]  /*206f0*/  MOV R62, R54 ;  /* 0x00000036003e7202 */ /* 0x000fe20000000f00 */
[----:B------:R-:W-:Y:S01]  /*20700*/  IMAD.MOV.U32 R63, RZ, RZ, R55 ;  /* 0x000000ffff3f7224 */ /* 0x000fe200078e0037 */
[----:B------:R-:W-:Y:S01]  /*20710*/  MOV R58, R50 ;  /* 0x00000032003a7202 */ /* 0x000fe20000000f00 */
[----:B------:R-:W-:Y:S01]  /*20720*/  IMAD.MOV.U32 R59, RZ, RZ, R51 ;  /* 0x000000ffff3b7224 */ /* 0x000fe200078e0033 */
[----:B--2---:R-:W-:-:S02]  /*20730*/  MOV R53, R43 ;  /* 0x0000002b00357202 */ /* 0x004fc40000000f00 */
[----:B------:R-:W2:Y:S01]  /*20740*/  LDL.LU R43, [R1+0x4d0] ;  /* 0x0004d000012b7983 */ /* 0x000ea20000300800 */
[----:B---3--:R-:W-:-:S03]  /*20750*/  IMAD.MOV.U32 R52, RZ, RZ, R42 ;  /* 0x000000ffff347224 */ /* 0x008fc600078e002a */
[----:B------:R-:W3:Y:S04]  /*20760*/  LDL.LU R33, [R1+0x3b8] ;  /* 0x0003b80001217983 */ /* 0x000ee80000300800 */
[----:B------:R-:W3:Y:S04]  /*20770*/  LDL.LU R32, [R1+0x3bc] ;  /* 0x0003bc0001207983 */ /* 0x000ee80000300800 */
[----:B------:R-:W3:Y:S04]  /*20780*/  LDL.LU R42, [R1+0x4d4] ;  /* 0x0004d400012a7983 */ /* 0x000ee80000300800 */
[----:B------:R0:W-:Y:S04]  /*20790*/  STL [R1+0x524], R11 ;  /* 0x0005240b01007387 */ /* 0x0001e80000100800 */
[----:B------:R1:W-:Y:S04]  /*207a0*/  STL [R1+0x528], R10 ;  /* 0x0005280a01007387 */ /* 0x0003e80000100800 */
[----:B------:R0:W-:Y:S04]  /*207b0*/  STL [R1+0x52c], R9 ;  /* 0x00052c0901007387 */ /* 0x0001e80000100800 */
[----:B------:R-:W-:Y:S04]  /*207c0*/  STL [R1+0x530], R8 ;  /* 0x0005300801007387 */ /* 0x000fe80000100800 */
[----:B------:R0:W-:Y:S04]  /*207d0*/  STL [R1+0x534], R5 ;  /* 0x0005340501007387 */ /* 0x0001e80000100800 */
[----:B------:R-:W-:Y:S01]  /*207e0*/  STL [R1+0x538], R4 ;  /* 0x0005380401007387 */ /* 0x000fe20000100800 */
[----:B------:R-:W-:-:S03]  /*207f0*/  IMAD.MOV.U32 R61, RZ, RZ, R53 ;  /* 0x000000ffff3d7224 */ /* 0x000fc600078e0035 */
[----:B------:R0:W-:Y:S01]  /*20800*/  STL [R1+0x53c], R3 ;  /* 0x00053c0301007387 */ /* 0x0001e20000100800 */
[----:B------:R-:W-:-:S03]  /*20810*/  MOV R60, R52 ;  /* 0x00000034003c7202 */ /* 0x000fc60000000f00 */
[----:B------:R0:W-:Y:S04]  /*20820*/  STL [R1+0x540], R2 ;  /* 0x0005400201007387 */ /* 0x0001e80000100800 */
[----:B------:R-:W4:Y:S04]  /*20830*/  LDL.LU R55, [R1+0x4c0] ;  /* 0x0004c00001377983 */ /* 0x000f280000300800 */
[----:B------:R-:W4:Y:S04]  /*20840*/  LDL.LU R54, [R1+0x4c4] ;  /* 0x0004c40001367983 */ /* 0x000f280000300800 */
[----:B------:R-:W4:Y:S04]  /*20850*/  LDL.LU R53, [R1+0x4b0] ;  /* 0x0004b00001357983 */ /* 0x000f280000300800 */
[----:B------:R-:W4:Y:S04]  /*20860*/  LDL.LU R52, [R1+0x4b4] ;  /* 0x0004b40001347983 */ /* 0x000f280000300800 */
[----:B------:R-:W4:Y:S04]  /*20870*/  LDL.LU R51, [R1+0x4a0] ;  /* 0x0004a00001337983 */ /* 0x000f280000300800 */
[----:B------:R-:W4:Y:S01]  /*20880*/  LDL.LU R50, [R1+0x4a4] ;  /* 0x0004a40001327983 */ /* 0x000f220000300800 */
[----:B------:R-:W-:-:S04]  /*20890*/  LOP3.LUT R7, R7, 0xff7fffff, RZ, 0xc0, !PT ;  /* 0xff7fffff07077812 */ /* 0x000fc800078ec0ff */
[----:B------:R-:W-:Y:S02]  /*208a0*/  @P1 LOP3.LUT R7, R7, 0x800000, RZ, 0xfc, !PT ;  /* 0x0080000007071812 */ /* 0x000fe400078efcff */
[C---:B------:R-:W-:Y:S01]  /*208b0*/  FSETP.GEU.AND P1, PT, |R94|.reuse, 1.175494350822287508e-38, PT ;  /* 0x008000005e00780b */ /* 0x040fe20003f2e200 */
[----:B------:R-:W-:Y:S01]  /*208c0*/  @P0 FMUL R94, R94, 0.25 ;  /* 0x3e8000005e5e0820 */ /* 0x000fe20000400000 */
[----:B------:R-:W-:Y:S02]  /*208d0*/  FSETP.GT.AND P0, PT, |R96|, 8.50705917302346158658e+37, PT ;  /* 0x7e8000006000780b */ /* 0x000fe40003f04200 */
[----:B0-----:R-:W-:Y:S01]  /*208e0*/  MOV R11, R58 ;  /* 0x0000003a000b7202 */ /* 0x001fe20000000f00 */
[----:B-1----:R-:W-:Y:S01]  /*208f0*/  IMAD.MOV.U32 R10, RZ, RZ, R59 ;  /* 0x000000ffff0a7224 */ /* 0x002fe200078e003b */
[----:B------:R-:W-:Y:S02]  /*20900*/  MOV R64, R56 ;  /* 0x0000003800407202 */ /* 0x000fe40000000f00 */
[----:B------:R-:W-:Y:S01]  /*20910*/  MOV R9, R60 ;  /* 0x0000003c00097202 */ /* 0x000fe20000000f00 */
[----:B------:R-:W-:Y:S01]  /*20920*/  IMAD.MOV.U32 R65, RZ, RZ, R57 ;  /* 0x000000ffff417224 */ /* 0x000fe200078e0039 */
[----:B------:R-:W-:Y:S01]  /*20930*/  MOV R5, R62 ;  /* 0x0000003e00057202 */ /* 0x000fe20000000f00 */
[----:B------:R-:W-:Y:S01]  /*20940*/  IMAD.MOV.U32 R8, RZ, RZ, R61 ;  /* 0x000000ffff087224 */ /* 0x000fe200078e003d */
[----:B------:R-:W-:Y:S01]  /*20950*/  MOV R3, R64 ;  /* 0x0000004000037202 */ /* 0x000fe20000000f00 */
[----:B------:R-:W-:-:S02]  /*20960*/  IMAD.MOV.U32 R4, RZ, RZ, R63 ;  /* 0x000000ffff047224 */ /* 0x000fc400078e003f */
[----:B------:R-:W-:Y:S02]  /*20970*/  @P0 FMUL R11, R11, 0.25 ;  /* 0x3e8000000b0b0820 */ /* 0x000fe40000400000 */
[----:B------:R-:W-:Y:S02]  /*20980*/  @P0 FMUL R10, R10, 0.25 ;  /* 0x3e8000000a0a0820 */ /* 0x000fe40000400000 */
[----:B------:R-:W-:Y:S02]  /*20990*/  @P0 FMUL R9, R9, 0.25 ;  /* 0x3e80000009090820 */ /* 0x000fe40000400000 */
[----:B------:R-:W-:Y:S02]  /*209a0*/  IMAD.MOV.U32 R2, RZ, RZ, R65 ;  /* 0x000000ffff027224 */ /* 0x000fe400078e0041 */
[----:B------:R-:W-:Y:S02]  /*209b0*/  @P0 FMUL R8, R8, 0.25 ;  /* 0x3e80000008080820 */ /* 0x000fe40000400000 */
[----:B------:R-:W-:-:S02]  /*209c0*/  @P0 FMUL R5, R5, 0.25 ;  /* 0x3e80000005050820 */ /* 0x000fc40000400000 */
[----:B------:R-:W-:Y:S02]  /*209d0*/  @P0 FMUL R4, R4, 0.25 ;  /* 0x3e80000004040820 */ /* 0x000fe40000400000 */
[----:B------:R-:W-:Y:S02]  /*209e0*/  @P0 FMUL R3, R3, 0.25 ;  /* 0x3e80000003030820 */ /* 0x000fe40000400000 */
[----:B------:R-:W-:Y:S02]  /*209f0*/  @P0 FMUL R2, R2, 0.25 ;  /* 0x3e80000002020820 */ /* 0x000fe40000400000 */
[----:B--2---:R-:W-:Y:S02]  /*20a00*/  IMAD.MOV.U32 R57, RZ, RZ, R43 ;  /* 0x000000ffff397224 */ /* 0x004fe400078e002b */
[----:B------:R-:W2:Y:S02]  /*20a10*/  LDL.LU R43, [R1+0x38c] ;  /* 0x00038c00012b7983 */ /* 0x000ea40000300800 */
[----:B------:R-:W-:Y:S01]  /*20a20*/  IMAD.MOV.U32 R59, RZ, RZ, R57 ;  /* 0x000000ffff3b7224 */ /* 0x000fe200078e0039 */
[----:B---3--:R-:W-:-:S02]  /*20a30*/  MOV R56, R42 ;  /* 0x0000002a00387202 */ /* 0x008fc40000000f00 */
[----:B------:R-:W3:Y:S02]  /*20a40*/  LDL.LU R42, [R1+0x388] ;  /* 0x00038800012a7983 */ /* 0x000ee40000300800 */
[----:B------:R-:W-:Y:S02]  /*20a50*/  MOV R58, R56 ;  /* 0x00000038003a7202 */ /* 0x000fe40000000f00 */
[----:B------:R-:W-:Y:S04]  /*20a60*/  STL [R1+0xbd8], R94 ;  /* 0x000bd85e01007387 */ /* 0x000fe80000100800 */
[----:B------:R0:W-:Y:S04]  /*20a70*/  STL [R1+0x504], R11 ;  /* 0x0005040b01007387 */ /* 0x0001e80000100800 */
[----:B------:R1:W-:Y:S04]  /*20a80*/  STL [R1+0x508], R10 ;  /* 0x0005080a01007387 */ /* 0x0003e80000100800 */
[----:B------:R-:W-:Y:S04]  /*20a90*/  STL [R1+0x50c], R9 ;  /* 0x00050c0901007387 */ /* 0x000fe80000100800 */
[----:B------:R-:W-:Y:S04]  /*20aa0*/  STL [R1+0x510], R8 ;  /* 0x0005100801007387 */ /* 0x000fe80000100800 */
[----:B------:R0:W-:Y:S04]  /*20ab0*/  STL [R1+0x514], R5 ;  /* 0x0005140501007387 */ /* 0x0001e80000100800 */
[----:B------:R0:W-:Y:S01]  /*20ac0*/  STL [R1+0x518], R4 ;  /* 0x0005180401007387 */ /* 0x0001e20000100800 */
[----:B----4-:R-:W-:Y:S01]  /*20ad0*/  IMAD.MOV.U32 R57, RZ, RZ, R55 ;  /* 0x000000ffff397224 */ /* 0x010fe200078e0037 */
[----:B------:R-:W-:-:S02]  /*20ae0*/  MOV R56, R54 ;  /* 0x0000003600387202 */ /* 0x000fc40000000f00 */
[----:B------:R-:W-:Y:S01]  /*20af0*/  STL [R1+0x51c], R3 ;  /* 0x00051c0301007387 */ /* 0x000fe20000100800 */
[----:B------:R-:W-:Y:S01]  /*20b00*/  IMAD.MOV.U32 R55, RZ, RZ, R53 ;  /* 0x000000ffff377224 */ /* 0x000fe200078e0035 */
[----:B------:R-:W-:Y:S02]  /*20b10*/  MOV R54, R52 ;  /* 0x0000003400367202 */ /* 0x000fe40000000f00 */
[----:B------:R4:W-:Y:S01]  /*20b20*/  STL [R1+0x520], R2 ;  /* 0x0005200201007387 */ /* 0x0009e20000100800 */
[----:B------:R-:W-:Y:S02]  /*20b30*/  IMAD.MOV.U32 R53, RZ, RZ, R51 ;  /* 0x000000ffff357224 */ /* 0x000fe400078e0033 */
[----:B------:R-:W-:Y:S01]  /*20b40*/  IMAD.MOV.U32 R51, RZ, RZ, R49 ;  /* 0x000000ffff337224 */ /* 0x000fe200078e0031 */
[----:B------:R-:W-:Y:S01]  /*20b50*/  MOV R52, R50 ;  /* 0x0000003200347202 */ /* 0x000fe20000000f00 */
[----:B------:R-:W-:Y:S01]  /*20b60*/  IMAD.MOV.U32 R49, RZ, RZ, R41 ;  /* 0x000000ffff317224 */ /* 0x000fe200078e0029 */
[----:B------:R-:W-:Y:S01]  /*20b70*/  MOV R50, R48 ;  /* 0x0000003000327202 */ /* 0x000fe20000000f00 */
[----:B------:R-:W-:Y:S01]  /*20b80*/  IMAD.MOV.U32 R41, RZ, RZ, R39 ;  /* 0x000000ffff297224 */ /* 0x000fe200078e0027 */
[----:B------:R-:W-:Y:S01]  /*20b90*/  MOV R48, R40 ;  /* 0x0000002800307202 */ /* 0x000fe20000000f00 */
[----:B------:R-:W-:Y:S01]  /*20ba0*/  IMAD.MOV.U32 R39, RZ, RZ, R34 ;  /* 0x000000ffff277224 */ /* 0x000fe200078e0022 */
[----:B------:R-:W-:-:S02]  /*20bb0*/  MOV R40, R36 ;  /* 0x0000002400287202 */ /* 0x000fc40000000f00 */
[----:B------:R-:W2:Y:S04]  /*20bc0*/  LDL.LU R36, [R1+0x3ec] ;  /* 0x0003ec0001247983 */ /* 0x000ea80000300800 */
[----:B------:R-:W3:Y:S01]  /*20bd0*/  LDL.LU R34, [R1+0x3cc] ;  /* 0x0003cc0001227983 */ /* 0x000ee20000300800 */
[----:B------:R-:W-:-:S04]  /*20be0*/  LOP3.LUT R7, R7, 0xffbfffff, RZ, 0xc0, !PT ;  /* 0xffbfffff07077812 */ /* 0x000fc800078ec0ff */
[----:B------:R-:W-:Y:S02]  /*20bf0*/  @P1 LOP3.LUT R7, R7, 0x400000, RZ, 0xfc, !PT ;  /* 0x0040000007071812 */ /* 0x000fe400078efcff */
[C---:B------:R-:W-:Y:S01]  /*20c00*/  FSETP.GEU.AND P1, PT, |R96|.reuse, 1.175494350822287508e-38, PT ;  /* 0x008000006000780b */ /* 0x040fe20003f2e200 */
[----:B------:R-:W-:Y:S01]  /*20c10*/  @P0 FMUL R96, R96, 0.25 ;  /* 0x3e80000060600820 */ /* 0x000fe20000400000 */
[----:B------:R-:W-:Y:S01]  /*20c20*/  FSETP.GT.AND P0, PT, |R97|, 8.50705917302346158658e+37, PT ;  /* 0x7e8000006100780b */ /* 0x000fe20003f04200 */
[----:B0-----:R-:W-:Y:S01]  /*20c30*/  IMAD.MOV.U32 R11, RZ, RZ, R52 ;  /* 0x000000ffff0b7224 */ /* 0x001fe200078e0034 */
[----:B-1----:R-:W-:Y:S01]  /*20c40*/  MOV R10, R53 ;  /* 0x00000035000a7202 */ /* 0x002fe20000000f00 */
[----:B------:R-:W-:Y:S01]  /*20c50*/  IMAD.MOV.U32 R5, RZ, RZ, R56 ;  /* 0x000000ffff057224 */ /* 0x000fe200078e0038 */
[----:B------:R-:W-:Y:S01]  /*20c60*/  MOV R8, R55 ;  /* 0x0000003700087202 */ /* 0x000fe20000000f00 */
[----:B------:R-:W-:Y:S01]  /*20c70*/  STL [R1+0xbe4], R96 ;  /* 0x000be46001007387 */ /* 0x000fe20000100800 */
[----:B------:R-:W-:Y:S01]  /*20c80*/  MOV R4, R57 ;  /* 0x0000003900047202 */ /* 0x000fe20000000f00 */
[----:B------:R-:W-:Y:S01]  /*20c90*/  IMAD.MOV.U32 R9, RZ, RZ, R54 ;  /* 0x000000ffff097224 */ /* 0x000fe200078e0036 */
[----:B------:R-:W-:Y:S01]  /*20ca0*/  MOV R57, R51 ;  /* 0x0000003300397202 */ /* 0x000fe20000000f00 */
[----:B------:R-:W-:Y:S01]  /*20cb0*/  IMAD.MOV.U32 R55, RZ, RZ, R41 ;  /* 0x000000ffff377224 */ /* 0x000fe200078e0029 */
[----:B------:R-:W-:Y:S01]  /*20cc0*/  MOV R56, R48 ;  /* 0x0000003000387202 */ /* 0x000fe20000000f00 */
[----:B------:R-:W3:Y:S01]  /*20cd0*/  LDL.LU R41, [R1+0x490] ;  /* 0x0004900001297983 */ /* 0x000ee20000300800 */
[----:B------:R-:W-:Y:S01]  /*20ce0*/  MOV R54, R40 ;  /* 0x0000002800367202 */ /* 0x000fe20000000f00 */
[----:B------:R-:W-:Y:S01]  /*20cf0*/  IMAD.MOV.U32 R51, RZ, RZ, R49 ;  /* 0x000000ffff337224 */ /* 0x000fe200078e0031 */
[----:B------:R-:W-:Y:S01]  /*20d00*/  MOV R48, R33 ;  /* 0x0000002100307202 */ /* 0x000fe20000000f00 */
[----:B------:R-:W-:Y:S01]  /*20d10*/  IMAD.MOV.U32 R53, RZ, RZ, R39 ;  /* 0x000000ffff357224 */ /* 0x000fe200078e0027 */
[----:B------:R-:W3:Y:S01]  /*20d20*/  LDL.LU R40, [R1+0x318] ;  /* 0x0003180001287983 */ /* 0x000ee20000300800 */
[----:B------:R-:W-:Y:S01]  /*20d30*/  @P0 FMUL R11, R11, 0.25 ;  /* 0x3e8000000b0b0820 */ /* 0x000fe20000400000 */
[----:B------:R-:W-:Y:S01]  /*20d40*/  MOV R33, R31 ;  /* 0x0000001f00217202 */ /* 0x000fe20000000f00 */
[----:B------:R-:W-:Y:S01]  /*20d50*/  @P0 FMUL R10, R10, 0.25 ;  /* 0x3e8000000a0a0820 */ /* 0x000fe20000400000 */
[----:B------:R-:W3:Y:S01]  /*20d60*/  LDL.LU R39, [R1+0x31c] ;  /* 0x00031c0001277983 */ /* 0x000ee20000300800 */
[----:B----4-:R-:W-:Y:S01]  /*20d70*/  MOV R2, R59 ;  /* 0x0000003b00027202 */ /* 0x010fe20000000f00 */
[----:B------:R-:W-:-:S02]  /*20d80*/  IMAD.MOV.U32 R3, RZ, RZ, R58 ;  /* 0x000000ffff037224 */ /* 0x000fc400078e003a */
[----:B------:R-:W-:Y:S02]  /*20d90*/  IMAD.MOV.U32 R31, RZ, RZ, R30 ;  /* 0x000000ffff1f7224 */ /* 0x000fe400078e001e */
[----:B------:R-:W-:Y:S02]  /*20da0*/  @P0 FMUL R9, R9, 0.25 ;  /* 0x3e80000009090820 */ /* 0x000fe40000400000 */
[----:B------:R-:W-:Y:S02]  /*20db0*/  @P0 FMUL R8, R8, 0.25 ;  /* 0x3e80000008080820 */ /* 0x000fe40000400000 */
[----:B------:R-:W-:Y:S02]  /*20dc0*/  @P0 FMUL R5, R5, 0.25 ;  /* 0x3e80000005050820 */ /* 0x000fe40000400000 */
[----:B------:R-:W-:Y:S02]  /*20dd0*/  @P0 FMUL R4, R4, 0.25 ;  /* 0x3e80000004040820 */ /* 0x000fe40000400000 */
[----:B------:R-:W-:-:S02]  /*20de0*/  @P0 FMUL R3, R3, 0.25 ;  /* 0x3e80000003030820 */ /* 0x000fc40000400000 */
[----:B------:R-:W-:Y:S02]  /*20df0*/  @P0 FMUL R2, R2, 0.25 ;  /* 0x3e80000002020820 */ /* 0x000fe40000400000 */
[----:B------:R-:W-:Y:S01]  /*20e00*/  IMAD.MOV.U32 R59, RZ, RZ, R53 ;  /* 0x000000ffff3b7224 */ /* 0x000fe200078e0035 */
[----:B--2---:R-:W-:Y:S01]  /*20e10*/  MOV R52, R36 ;  /* 0x0000002400347202 */ /* 0x004fe20000000f00 */
[----:B------:R-:W-:Y:S01]  /*20e20*/  IMAD.MOV.U32 R36, RZ, RZ, R32 ;  /* 0x000000ffff247224 */ /* 0x000fe200078e0020 */
[----:B------:R-:W-:Y:S01]  /*20e30*/  MOV R32, R29 ;  /* 0x0000001d00207202 */ /* 0x000fe20000000f00 */
[----:B---3--:R-:W-:Y:S02]  /*20e40*/  IMAD.MOV.U32 R49, RZ, RZ, R34 ;  /* 0x000000ffff317224 */ /* 0x008fe400078e0022 */
[----:B------:R-:W2:Y:S04]  /*20e50*/  LDL.LU R34, [R1+0x494] ;  /* 0x0004940001227983 */ /* 0x000ea80000300800 */
[----:B------:R-:W3:Y:S04]  /*20e60*/  LDL.LU R30, [R1+0x3f0] ;  /* 0x0003f000011e7983 */ /* 0x000ee80000300800 */
[----:B------:R-:W4:Y:S04]  /*20e70*/  LDL.LU R29, [R1+0x3f4] ;  /* 0x0003f400011d7983 */ /* 0x000f280000300800 */
[----:B------:R0:W-:Y:S04]  /*20e80*/  STL [R1+0x4e4], R11 ;  /* 0x0004e40b01007387 */ /* 0x0001e80000100800 */
[----:B------:R1:W-:Y:S04]  /*20e90*/  STL [R1+0x4e8], R10 ;  /* 0x0004e80a01007387 */ /* 0x0003e80000100800 */
[----:B------:R0:W-:Y:S04]  /*20ea0*/  STL [R1+0x4ec], R9 ;  /* 0x0004ec0901007387 */ /* 0x0001e80000100800 */
[----:B------:R-:W-:Y:S04]  /*20eb0*/  STL [R1+0x4f0], R8 ;  /* 0x0004f00801007387 */ /* 0x000fe80000100800 */
[----:B------:R0:W-:Y:S01]  /*20ec0*/  STL [R1+0x4f4], R5 ;  /* 0x0004f40501007387 */ /* 0x0001e20000100800 */
[----:B------:R-:W-:-:S03]  /*20ed0*/  MOV R58, R52 ;  /* 0x00000034003a7202 */ /* 0x000fc60000000f00 */
[----:B------:R-:W-:Y:S04]  /*20ee0*/  STL [R1+0x4f8], R4 ;  /* 0x0004f80401007387 */ /* 0x000fe80000100800 */
[----:B------:R0:W-:Y:S04]  /*20ef0*/  STL [R1+0x4fc], R3 ;  /* 0x0004fc0301007387 */ /* 0x0001e80000100800 */
[----:B------:R0:W-:Y:S04]  /*20f00*/  STL [R1+0x500], R2 ;  /* 0x0005000201007387 */ /* 0x0001e80000100800 */
[----:B------:R-:W4:Y:S04]  /*20f10*/  LDL.LU R53, [R1+0x3e0] ;  /* 0x0003e00001357983 */ /* 0x000f280000300800 */
[----:B------:R-:W4:Y:S01]  /*20f20*/  LDL.LU R52, [R1+0x3e4] ;  /* 0x0003e40001347983 */ /* 0x000f220000300800 */
[----:B------:R-:W-:-:S04]  /*20f30*/  LOP3.LUT R7, R7, 0xffdfffff, RZ, 0xc0, !PT ;  /* 0xffdfffff07077812 */ /* 0x000fc800078ec0ff */
[----:B------:R-:W-:Y:S02]  /*20f40*/  @P1 LOP3.LUT R7, R7, 0x200000, RZ, 0xfc, !PT ;  /* 0x0020000007071812 */ /* 0x000fe400078efcff */
[C---:B------:R-:W-:Y:S01]  /*20f50*/  FSETP.GEU.AND P1, PT, |R97|.reuse, 1.175494350822287508e-38, PT ;  /* 0x008000006100780b */ /* 0x040fe20003f2e200 */
[----:B------:R-:W-:Y:S01]  /*20f60*/  @P0 FMUL R97, R97, 0.25 ;  /* 0x3e80000061610820 */ /* 0x000fe20000400000 */
[----:B------:R-:W-:Y:S02]  /*20f70*/  FSETP.GT.AND P0, PT, |R98|, 8.50705917302346158658e+37, PT ;  /* 0x7e8000006200780b */ /* 0x000fe40003f04200 */
[----:B------:R-:W-:Y:S02]  /*20f80*/  MOV R60, R54 ;  /* 0x00000036003c7202 */ /* 0x000fe40000000f00 */
[----:B0-----:R-:W-:Y:S01]  /*20f90*/  MOV R11, R111 ;  /* 0x0000006f000b7202 */ /* 0x001fe20000000f00 */
[----:B------:R-:W-:Y:S01]  /*20fa0*/  IMAD.MOV.U32 R61, RZ, RZ, R55 ;  /* 0x000000ffff3d7224 */ /* 0x000fe200078e0037 */
[----:B------:R-:W-:Y:S01]  /*20fb0*/  MOV R62, R56 ;  /* 0x00000038003e7202 */ /* 0x000fe20000000f00 */
[----:B-1----:R-:W-:Y:S01]  /*20fc0*/  IMAD.MOV.U32 R10, RZ, RZ, R110 ;  /* 0x000000ffff0a7224 */ /* 0x002fe200078e006e */
[----:B------:R-:W-:Y:S01]  /*20fd0*/  MOV R9, R58 ;  /* 0x0000003a00097202 */ /* 0x000fe20000000f00 */
[----:B------:R-:W-:Y:S01]  /*20fe0*/  IMAD.MOV.U32 R63, RZ, RZ, R57 ;  /* 0x000000ffff3f7224 */ /* 0x000fe200078e0039 */
[----:B------:R-:W-:Y:S01]  /*20ff0*/  MOV R5, R60 ;  /* 0x0000003c00057202 */ /* 0x000fe20000000f00 */
[----:B------:R-:W-:Y:S01]  /*21000*/  IMAD.MOV.U32 R57, RZ, RZ, R41 ;  /* 0x000000ffff397224 */ /* 0x000fe200078e0029 */
[----:B------:R-:W-:Y:S01]  /*21010*/  MOV R41, R39 ;  /* 0x0000002700297202 */ /* 0x000fe20000000f00 */
[----:B------:R-:W-:Y:S01]  /*21020*/  IMAD.MOV.U32 R8, RZ, RZ, R59 ;  /* 0x000000ffff087224 */ /* 0x000fe200078e003b */
[----:B------:R-:W-:Y:S01]  /*21030*/  MOV R3, R62 ;  /* 0x0000003e00037202 */ /* 0x000fe20000000f00 */
[----:B------:R-:W-:-:S02]  /*21040*/  @P0 FMUL R11, R11, 0.25 ;  /* 0x3e8000000b0b0820 */ /* 0x000fc40000400000 */
[----:B------:R-:W-:Y:S02]  /*21050*/  IMAD.MOV.U32 R39, RZ, RZ, R35 ;  /* 0x000000ffff277224 */ /* 0x000fe400078e0023 */
[----:B------:R-:W-:Y:S02]  /*21060*/  IMAD.MOV.U32 R4, RZ, RZ, R61 ;  /* 0x000000ffff047224 */ /* 0x000fe400078e003d */
[----:B------:R-:W-:Y:S02]  /*21070*/  @P0 FMUL R10, R10, 0.25 ;  /* 0x3e8000000a0a0820 */ /* 0x000fe40000400000 */
[----:B------:R-:W-:Y:S02]  /*21080*/  @P0 FMUL R9, R9, 0.25 ;  /* 0x3e80000009090820 */ /* 0x000fe40000400000 */
[----:B------:R-:W-:Y:S02]  /*21090*/  IMAD.MOV.U32 R2, RZ, RZ, R63 ;  /* 0x000000ffff027224 */ /* 0x000fe400078e003f */
[----:B------:R-:W-:-:S02]  /*210a0*/  @P0 FMUL R8, R8, 0.25 ;  /* 0x3e80000008080820 */ /* 0x000fc40000400000 */
[----:B------:R-:W-:Y:S02]  /*210b0*/  @P0 FMUL R5, R5, 0.25 ;  /* 0x3e80000005050820 */ /* 0x000fe40000400000 */
[----:B------:R-:W-:Y:S02]  /*210c0*/  @P0 FMUL R4, R4, 0.25 ;  /* 0x3e80000004040820 */ /* 0x000fe40000400000 */
[----:B------:R-:W-:Y:S02]  /*210d0*/  @P0 FMUL R3, R3, 0.25 ;  /* 0x3e80000003030820 */ /* 0x000fe40000400000 */
[----:B------:R-:W-:Y:S02]  /*210e0*/  @P0 FMUL R2, R2, 0.25 ;  /* 0x3e80000002020820 */ /* 0x000fe40000400000 */
[----:B------:R-:W-:Y:S01]  /*210f0*/  IMAD.MOV.U32 R59, RZ, RZ, R57 ;  /* 0x000000ffff3b7224 */ /* 0x000fe200078e0039 */
[----:B--2---:R-:W-:Y:S01]  /*21100*/  MOV R56, R34 ;  /* 0x0000002200387202 */ /* 0x004fe20000000f00 */
[----:B---3--:R-:W-:Y:S01]  /*21110*/  IMAD.MOV.U32 R55, RZ, RZ, R30 ;  /* 0x000000ffff377224 */ /* 0x008fe200078e001e */
[----:B----4-:R-:W-:-:S02]  /*21120*/  MOV R54, R29 ;  /* 0x0000001d00367202 */ /* 0x010fc40000000f00 */
[----:B------:R-:W2:Y:S04]  /*21130*/  LDL.LU R29, [R1+0x278] ;  /* 0x00027800011d7983 */ /* 0x000ea80000300800 */
[----:B------:R-:W3:Y:S04]  /*21140*/  LDL.LU R30, [R1+0x29c] ;  /* 0x00029c00011e7983 */ /* 0x000ee80000300800 */
[----:B------:R-:W4:Y:S04]  /*21150*/  LDL.LU R35, [R1+0x378] ;  /* 0x0003780001237983 */ /* 0x000f280000300800 */
[----:B------:R-:W2:Y:S01]  /*21160*/  LDL.LU R34, [R1+0x37c] ;  /* 0x00037c0001227983 */ /* 0x000ea20000300800 */
[----:B------:R-:W-:-:S03]  /*21170*/  MOV R58, R56 ;  /* 0x00000038003a7202 */ /* 0x000fc60000000f00 */
[----:B------:R-:W-:Y:S01]  /*21180*/  STL [R1+0xbd0], R97 ;  /* 0x000bd06101007387 */ /* 0x000fe20000100800 */
[----:B------:R-:W-:-:S03]  /*21190*/  MOV R56, R54 ;  /* 0x0000003600387202 */ /* 0x000fc60000000f00 */
[----:B------:R0:W-:Y:S01]  /*211a0*/  STL [R1+0x4c4], R11 ;  /* 0x0004c40b01007387 */ /* 0x0001e20000100800 */
[----:B------:R-:W-:-:S03]  /*211b0*/  IMAD.MOV.U32 R57, RZ, RZ, R55 ;  /* 0x000000ffff397224 */ /* 0x000fc600078e0037 */
[----:B------:R1:W-:Y:S04]  /*211c0*/  STL [R1+0x4c8], R10 ;  /* 0x0004c80a01007387 */ /* 0x0003e80000100800 */
[----:B------:R0:W-:Y:S04]  /*211d0*/  STL [R1+0x4cc], R9 ;  /* 0x0004cc0901007387 */ /* 0x0001e80000100800 */
[----:B------:R0:W-:Y:S01]  /*211e0*/  STL [R1+0x4d0], R8 ;  /* 0x0004d00801007387 */ /* 0x0001e20000100800 */
[----:B------:R-:W-:-:S03]  /*211f0*/  IMAD.MOV.U32 R55, RZ, RZ, R53 ;  /* 0x000000ffff377224 */ /* 0x000fc600078e0035 */
[----:B------:R0:W-:Y:S01]  /*21200*/  STL [R1+0x4d4], R5 ;  /* 0x0004d40501007387 */ /* 0x0001e20000100800 */
[----:B------:R-:W-:Y:S01]  /*21210*/  MOV R54, R52 ;  /* 0x0000003400367202 */ /* 0x000fe20000000f00 */
[----:B------:R-:W-:Y:S02]  /*21220*/  IMAD.MOV.U32 R53, RZ, RZ, R51 ;  /* 0x000000ffff357224 */ /* 0x000fe400078e0033 */
[----:B------:R0:W-:Y:S01]  /*21230*/  STL [R1+0x4d8], R4 ;  /* 0x0004d80401007387 */ /* 0x0001e20000100800 */
[----:B------:R-:W-:Y:S01]  /*21240*/  MOV R52, R50 ;  /* 0x0000003200347202 */ /* 0x000fe20000000f00 */
[----:B------:R-:W-:Y:S01]  /*21250*/  IMAD.MOV.U32 R50, RZ, RZ, R45 ;  /* 0x000000ffff327224 */ /* 0x000fe200078e002d */
[----:B------:R-:W-:Y:S01]  /*21260*/  MOV R51, R44 ;  /* 0x0000002c00337202 */ /* 0x000fe20000000f00 */
[----:B------:R0:W-:Y:S01]  /*21270*/  STL [R1+0x4dc], R3 ;  /* 0x0004dc0301007387 */ /* 0x0001e20000100800 */
[----:B------:R-:W-:Y:S01]  /*21280*/  MOV R45, R42 ;  /* 0x0000002a002d7202 */ /* 0x000fe20000000f00 */
[----:B------:R-:W-:-:S02]  /*21290*/  IMAD.MOV.U32 R44, RZ, RZ, R43 ;  /* 0x000000ffff2c7224 */ /* 0x000fc400078e002b */
[----:B------:R0:W-:Y:S04]  /*212a0*/  STL [R1+0x4e0], R2 ;  /* 0x0004e00201007387 */ /* 0x0001e80000100800 */
[----:B------:R-:W2:Y:S04]  /*212b0*/  LDL.LU R42, [R1+0x36c] ;  /* 0x00036c00012a7983 */ /* 0x000ea80000300800 */
[----:B------:R-:W3:Y:S01]  /*212c0*/  LDL.LU R43, [R1+0x368] ;  /* 0x00036800012b7983 */ /* 0x000ee20000300800 */
[----:B------:R-:W-:-:S04]  /*212d0*/  LOP3.LUT R7, R7, 0xffefffff, RZ, 0xc0, !PT ;  /* 0xffefffff07077812 */ /* 0x000fc800078ec0ff */
[----:B------:R-:W-:Y:S02]  /*212e0*/  @P1 LOP3.LUT R7, R7, 0x100000, RZ, 0xfc, !PT ;  /* 0x0010000007071812 */ /* 0x000fe400078efcff */
[C---:B------:R-:W-:Y:S01]  /*212f0*/  FSETP.GEU.AND P1, PT, |R98|.reuse, 1.175494350822287508e-38, PT ;  /* 0x008000006200780b */ /* 0x040fe20003f2e200 */
[----:B------:R-:W-:Y:S01]  /*21300*/  @P0 FMUL R98, R98, 0.25 ;  /* 0x3e80000062620820 */ /* 0x000fe20000400000 */
[----:B------:R-:W-:Y:S02]  /*21310*/  FSETP.GT.AND P0, PT, |R99|, 8.50705917302346158658e+37, PT ;  /* 0x7e8000006300780b */ /* 0x000fe40003f04200 */
[----:B0-----:R-:W-:Y:S01]  /*21320*/  MOV R11, R109 ;  /* 0x0000006d000b7202 */ /* 0x001fe20000000f00 */
[----:B-1----:R-:W-:Y:S01]  /*21330*/  IMAD.MOV.U32 R10, RZ, RZ, R108 ;  /* 0x000000ffff0a7224 */ /* 0x002fe200078e006c */
[----:B------:R-:W-:Y:S01]  /*21340*/  MOV R9, R54 ;  /* 0x0000003600097202 */ /* 0x000fe20000000f00 */
[----:B------:R-:W-:Y:S01]  /*21350*/  IMAD.MOV.U32 R8, RZ, RZ, R55 ;  /* 0x000000ffff087224 */ /* 0x000fe200078e0037 */
[----:B------:R-:W-:Y:S01]  /*21360*/  MOV R5, R56 ;  /* 0x0000003800057202 */ /* 0x000fe20000000f00 */
[----:B------:R-:W-:Y:S01]  /*21370*/  IMAD.MOV.U32 R4, RZ, RZ, R57 ;  /* 0x000000ffff047224 */ /* 0x000fe200078e0039 */
[----:B------:R-:W-:Y:S01]  /*21380*/  STL [R1+0xbd4], R98 ;  /* 0x000bd46201007387 */ /* 0x000fe20000100800 */
[----:B------:R-:W-:Y:S01]  /*21390*/  IMAD.MOV.U32 R55, RZ, RZ, R51 ;  /* 0x000000ffff377224 */ /* 0x000fe200078e0033 */
[----:B------:R-:W-:Y:S01]  /*213a0*/  MOV R54, R50 ;  /* 0x0000003200367202 */ /* 0x000fe20000000f00 */
[----:B------:R-:W-:Y:S01]  /*213b0*/  IMAD.MOV.U32 R57, RZ, RZ, R53 ;  /* 0x000000ffff397224 */ /* 0x000fe200078e0035 */
[----:B------:R-:W-:Y:S01]  /*213c0*/  MOV R3, R58 ;  /* 0x0000003a00037202 */ /* 0x000fe20000000f00 */
[----:B------:R-:W-:Y:S01]  /*213d0*/  @P0 FMUL R11, R11, 0.25 ;  /* 0x3e8000000b0b0820 */ /* 0x000fe20000400000 */
[----:B------:R-:W-:Y:S01]  /*213e0*/  MOV R56, R52 ;  /* 0x0000003400387202 */ /* 0x000fe20000000f00 */
[----:B------:R-:W-:Y:S01]  /*213f0*/  IMAD.MOV.U32 R53, RZ, RZ, R45 ;  /* 0x000000ffff357224 */ /* 0x000fe200078e002d */
[----:B------:R-:W-:Y:S01]  /*21400*/  MOV R52, R44 ;  /* 0x0000002c00347202 */ /* 0x000fe20000000f00 */
[----:B------:R-:W-:Y:S01]  /*21410*/  @P0 FMUL R10, R10, 0.25 ;  /* 0x3e8000000a0a0820 */ /* 0x000fe20000400000 */
[----:B------:R-:W-:Y:S01]  /*21420*/  MOV R44, R40 ;  /* 0x00000028002c7202 */ /* 0x000fe20000000f00 */
[----:B------:R-:W-:-:S02]  /*21430*/  IMAD.MOV.U32 R45, RZ, RZ, R41 ;  /* 0x000000ffff2d7224 */ /* 0x000fc400078e0029 */
[----:B------:R-:W-:Y:S02]  /*21440*/  @P0 FMUL R9, R9, 0.25 ;  /* 0x3e80000009090820 */ /* 0x000fe40000400000 */
[----:B------:R-:W-:Y:S02]  /*21450*/  IMAD.MOV.U32 R2, RZ, RZ, R59 ;  /* 0x000000ffff027224 */ /* 0x000fe400078e003b */
[----:B------:R-:W-:Y:S02]  /*21460*/  @P0 FMUL R8, R8, 0.25 ;  /* 0x3e80000008080820 */ /* 0x000fe40000400000 */
[----:B------:R-:W-:Y:S02]  /*21470*/  @P0 FMUL R5, R5, 0.25 ;  /* 0x3e80000005050820 */ /* 0x000fe40000400000 */
[----:B------:R-:W-:Y:S02]  /*21480*/  @P0 FMUL R4, R4, 0.25 ;  /* 0x3e80000004040820 */ /* 0x000fe40000400000 */
[----:B------:R-:W-:-:S02]  /*21490*/  @P0 FMUL R3, R3, 0.25 ;  /* 0x3e80000003030820 */ /* 0x000fc40000400000 */
[----:B------:R-:W-:Y:S01]  /*214a0*/  @P0 FMUL R2, R2, 0.25 ;  /* 0x3e80000002020820 */ /* 0x000fe20000400000 */
[----:B------:R-:W-:Y:S01]  /*214b0*/  MOV R60, R52 ;  /* 0x00000034003c7202 */ /* 0x000fe20000000f00 */
[----:B------:R-:W-:Y:S01]  /*214c0*/  IMAD.MOV.U32 R61, RZ, RZ, R53 ;  /* 0x000000ffff3d7224 */ /* 0x000fe200078e0035 */
[----:B--2---:R-:W-:Y:S01]  /*214d0*/  MOV R50, R42 ;  /* 0x0000002a00327202 */ /* 0x004fe20000000f00 */
[----:B---3--:R-:W-:Y:S02]  /*214e0*/  IMAD.MOV.U32 R51, RZ, RZ, R43 ;  /* 0x000000ffff337224 */ /* 0x008fe400078e002b */
[----:B------:R-:W2:Y:S04]  /*214f0*/  LDL.LU R43, [R1+0x3a0] ;  /* 0x0003a000012b7983 */ /* 0x000ea80000300800 */
[----:B------:R-:W3:Y:S04]  /*21500*/  LDL.LU R42, [R1+0x3a4] ;  /* 0x0003a400012a7983 */ /* 0x000ee80000300800 */
[----:B------:R-:W4:Y:S04]  /*21510*/  LDL.LU R41, [R1+0x390] ;  /* 0x0003900001297983 */ /* 0x000f280000300800 */
[----:B------:R-:W4:Y:S04]  /*21520*/  LDL.LU R40, [R1+0x394] ;  /* 0x0003940001287983 */ /* 0x000f280000300800 */
        /* <DEDUP_REMOVED lines=29> */
[----:B------:R-:W-:-:S02]  /*21700*/  @P0 FMUL R11, R11, 0.25 ;  /* 0x3e8000000b0b0820 */ /* 0x000fc40000400000 */
[----:B------:R-:W-:Y:S02]  /*21710*/  IMAD.MOV.U32 R4, RZ, RZ, R63 ;  /* 0x000000ffff047224 */ /* 0x000fe400078e003f */
        /* <DEDUP_REMOVED lines=8> */
[----:B--2---:R-:W-:Y:S01]  /*217a0*/  IMAD.MOV.U32 R57, RZ, RZ, R43 ;  /* 0x000000ffff397224 */ /* 0x004fe200078e002b */
[----:B---3--:R-:W-:Y:S02]  /*217b0*/  MOV R56, R42 ;  /* 0x0000002a00387202 */ /* 0x008fe40000000f00 */
[----:B------:R-:W2:Y:S01]  /*217c0*/  LDL.LU R42, [R1+0x10c] ;  /* 0x00010c00012a7983 */ /* 0x000ea20000300800 */
[----:B----4-:R-:W-:-:S03]  /*217d0*/  IMAD.MOV.U32 R55, RZ, RZ, R41 ;  /* 0x000000ffff377224 */ /* 0x010fc600078e0029 */
[----:B------:R-:W3:Y:S01]  /*217e0*/  LDL.LU R41, [R1+0x100] ;  /* 0x0001000001297983 */ /* 0x000ee20000300800 */
[----:B------:R-:W-:-:S03]  /*217f0*/  MOV R54, R40 ;  /* 0x0000002800367202 */ /* 0x000fc60000000f00 */
[----:B------:R-:W4:Y:S01]  /*21800*/  LDL.LU R40, [R1+0x104] ;  /* 0x0001040001287983 */ /* 0x000f220000300800 */
[----:B------:R-:W-:-:S03]  /*21810*/  IMAD.MOV.U32 R59, RZ, RZ, R57 ;  /* 0x000000ffff3b7224 */ /* 0x000fc600078e0039 */
[----:B------:R-:W2:Y:S01]  /*21820*/  LDL.LU R43, [R1+0x108] ;  /* 0x00010800012b7983 */ /* 0x000ea20000300800 */
[----:B------:R-:W-:-:S03]  /*21830*/  MOV R58, R56 ;  /* 0x00000038003a7202 */ /* 0x000fc60000000f00 */
[----:B------:R-:W-:Y:S01]  /*21840*/  STL [R1+0x484], R11 ;  /* 0x0004840b01007387 */ /* 0x000fe20000100800 */
[----:B------:R-:W-:Y:S01]  /*21850*/  IMAD.MOV.U32 R57, RZ, RZ, R55 ;  /* 0x000000ffff397224 */ /* 0x000fe200078e0037 */
[----:B------:R-:W-:Y:S02]  /*21860*/  MOV R56, R54 ;  /* 0x0000003600387202 */ /* 0x000fe40000000f00 */
[----:B------:R-:W-:Y:S04]  /*21870*/  STL [R1+0x488], R10 ;  /* 0x0004880a01007387 */ /* 0x000fe80000100800 */
[----:B------:R-:W-:Y:S04]  /*21880*/  STL [R1+0x48c], R9 ;  /* 0x00048c0901007387 */ /* 0x000fe80000100800 */
[----:B------:R-:W-:Y:S04]  /*21890*/  STL [R1+0x490], R8 ;  /* 0x0004900801007387 */ /* 0x000fe80000100800 */
[----:B------:R-:W-:Y:S04]  /*218a0*/  STL [R1+0x494], R5 ;  /* 0x0004940501007387 */ /* 0x000fe80000100800 */
[----:B------:R0:W-:Y:S04]  /*218b0*/  STL [R1+0x498], R4 ;  /* 0x0004980401007387 */ /* 0x0001e80000100800 */
[----:B------:R1:W-:Y:S01]  /*218c0*/  STL [R1+0x49c], R3 ;  /* 0x00049c0301007387 */ /* 0x0003e20000100800 */
[----:B------:R-:W-:Y:S01]  /*218d0*/  IMAD.MOV.U32 R55, RZ, RZ, R53 ;  /* 0x000000ffff377224 */ /* 0x000fe200078e0035 */
[----:B------:R-:W-:-:S02]  /*218e0*/  MOV R54, R52 ;  /* 0x0000003400367202 */ /* 0x000fc40000000f00 */
[----:B------:R0:W-:Y:S01]  /*218f0*/  STL [R1+0x4a0], R2 ;  /* 0x0004a00201007387 */ /* 0x0001e20000100800 */
[----:B------:R-:W-:Y:S02]  /*21900*/  IMAD.MOV.U32 R53, RZ, RZ, R51 ;  /* 0x000000ffff357224 */ /* 0x000fe400078e0033 */
[----:B------:R-:W-:Y:S01]  /*21910*/  IMAD.MOV.U32 R51, RZ, RZ, R49 ;  /* 0x000000ffff337224 */ /* 0x000fe200078e0031 */
[----:B------:R-:W-:Y:S01]  /*21920*/  MOV R52, R50 ;  /* 0x0000003200347202 */ /* 0x000fe20000000f00 */
[----:B------:R-:W-:Y:S01]  /*21930*/  IMAD.MOV.U32 R49, RZ, RZ, R36 ;  /* 0x000000ffff317224 */ /* 0x000fe200078e0024 */
[----:B------:R-:W-:Y:S01]  /*21940*/  MOV R50, R48 ;  /* 0x0000003000327202 */ /* 0x000fe20000000f00 */
[----:B------:R-:W-:Y:S01]  /*21950*/  IMAD.MOV.U32 R36, RZ, RZ, R34 ;  /* 0x000000ffff247224 */ /* 0x000fe200078e0022 */
[----:B------:R-:W-:Y:S02]  /*21960*/  MOV R48, R35 ;  /* 0x0000002300307202 */ /* 0x000fe40000000f00 */
[----:B------:R-:W2:Y:S04]  /*21970*/  LDL.LU R35, [R1+0x34c] ;  /* 0x00034c0001237983 */ /* 0x000ea80000300800 */
[----:B------:R-:W3:Y:S01]  /*21980*/  LDL.LU R34, [R1+0x110] ;  /* 0x0001100001227983 */ /* 0x000ee20000300800 */
[----:B0-----:R-:W-:Y:S01]  /*21990*/  MOV R4, R57 ;  /* 0x0000003900047202 */ /* 0x001fe20000000f00 */
[----:B------:R-:W-:Y:S01]  /*219a0*/  IMAD.MOV.U32 R5, RZ, RZ, R56 ;  /* 0x000000ffff057224 */ /* 0x000fe200078e0038 */
[----:B------:R-:W-:Y:S01]  /*219b0*/  MOV R57, R51 ;  /* 0x0000003300397202 */ /* 0x000fe20000000f00 */
[----:B------:R-:W-:Y:S01]  /*219c0*/  IMAD.MOV.U32 R9, RZ, RZ, R54 ;  /* 0x000000ffff097224 */ /* 0x000fe200078e0036 */
[----:B------:R-:W-:Y:S01]  /*219d0*/  MOV R10, R53 ;  /* 0x00000035000a7202 */ /* 0x000fe20000000f00 */
[----:B------:R-:W-:Y:S01]  /*219e0*/  IMAD.MOV.U32 R56, RZ, RZ, R50 ;  /* 0x000000ffff387224 */ /* 0x000fe200078e0032 */
[----:B------:R-:W4:Y:S01]  /*219f0*/  LDL.LU R51, [R1+0x3d4] ;  /* 0x0003d40001337983 */ /* 0x000f220000300800 */
[----:B------:R-:W-:Y:S01]  /*21a00*/  MOV R8, R55 ;  /* 0x0000003700087202 */ /* 0x000fe20000000f00 */
[----:B------:R-:W-:Y:S01]  /*21a10*/  IMAD.MOV.U32 R54, RZ, RZ, R48 ;  /* 0x000000ffff367224 */ /* 0x000fe200078e0030 */
[----:B------:R-:W-:Y:S01]  /*21a20*/  MOV R53, R36 ;  /* 0x0000002400357202 */ /* 0x000fe20000000f00 */
[----:B------:R-:W4:Y:S01]  /*21a30*/  LDL.LU R50, [R1+0x3c0] ;  /* 0x0003c00001327983 */ /* 0x000f220000300800 */
[----:B------:R-:W-:Y:S01]  /*21a40*/  MOV R55, R49 ;  /* 0x0000003100377202 */ /* 0x000fe20000000f00 */
[----:B------:R-:W-:-:S02]  /*21a50*/  IMAD.MOV.U32 R11, RZ, RZ, R52 ;  /* 0x000000ffff0b7224 */ /* 0x000fc400078e0034 */
[----:B------:R-:W4:Y:S01]  /*21a60*/  LDL.LU R36, [R1+0x3c4] ;  /* 0x0003c40001247983 */ /* 0x000f220000300800 */
[----:B------:R-:W-:Y:S01]  /*21a70*/  IMAD.MOV.U32 R52, RZ, RZ, R33 ;  /* 0x000000ffff347224 */ /* 0x000fe200078e0021 */
[----:B------:R-:W-:-:S04]  /*21a80*/  LOP3.LUT R7, R7, 0xfffbffff, RZ, 0xc0, !PT ;  /* 0xfffbffff07077812 */ /* 0x000fc800078ec0ff */
[----:B------:R-:W-:Y:S01]  /*21a90*/  @P1 LOP3.LUT R7, R7, 0x40000, RZ, 0xfc, !PT ;  /* 0x0004000007071812 */ /* 0x000fe200078efcff */
[----:B--2---:R-:W-:Y:S02]  /*21aa0*/  IMAD.MOV.U32 R48, RZ, RZ, R35 ;  /* 0x000000ffff307224 */ /* 0x004fe400078e0023 */
[----:B------:R-:W2:Y:S01]  /*21ab0*/  LDL.LU R35, [R1+0x3b0] ;  /* 0x0003b00001237983 */ /* 0x000ea20000300800 */
[----:B---3--:R-:W-:-:S03]  /*21ac0*/  MOV R49, R34 ;  /* 0x0000002200317202 */ /* 0x008fc60000000f00 */
[----:B------:R-:W3:Y:S04]  /*21ad0*/  LDL.LU R34, [R1+0x3b4] ;  /* 0x0003b40001227983 */ /* 0x000ee80000300800 */
[----:B------:R-:W3:Y:S01]  /*21ae0*/  LDL.LU R33, [R1+0x370] ;  /* 0x0003700001217983 */ /* 0x000ee20000300800 */
[C---:B------:R-:W-:Y:S01]  /*21af0*/  FSETP.GEU.AND P1, PT, |R100|.reuse, 1.175494350822287508e-38, PT ;  /* 0x008000006400780b */ /* 0x040fe20003f2e200 */
[----:B------:R-:W-:Y:S01]  /*21b00*/  @P0 FMUL R100, R100, 0.25 ;  /* 0x3e80000064640820 */ /* 0x000fe20000400000 */
[----:B------:R-:W-:Y:S01]  /*21b10*/  FSETP.GT.AND P0, PT, |R101|, 8.50705917302346158658e+37, PT ;  /* 0x7e8000006500780b */ /* 0x000fe20003f04200 */
[----:B-1----:R-:W-:Y:S01]  /*21b20*/  IMAD.MOV.U32 R3, RZ, RZ, R58 ;  /* 0x000000ffff037224 */ /* 0x002fe200078e003a */
[----:B------:R-:W-:-:S11]  /*21b30*/  MOV R2, R59 ;  /* 0x0000003b00027202 */ /* 0x000fd60000000f00 */
[----:B------:R-:W-:Y:S02]  /*21b40*/  @P0 FMUL R11, R11, 0.25 ;  /* 0x3e8000000b0b0820 */ /* 0x000fe40000400000 */
[----:B------:R-:W-:Y:S02]  /*21b50*/  @P0 FMUL R10, R10, 0.25 ;  /* 0x3e8000000a0a0820 */ /* 0x000fe40000400000 */
[----:B------:R-:W-:Y:S02]  /*21b60*/  @P0 FMUL R9, R9, 0.25 ;  /* 0x3e80000009090820 */ /* 0x000fe40000400000 */
[----:B------:R-:W-:Y:S01]  /*21b70*/  @P0 FMUL R8, R8, 0.25 ;  /* 0x3e80000008080820 */ /* 0x000fe20000400000 */
[----:B------:R-:W-:Y:S01]  /*21b80*/  STL [R1+0x3e4], R11 ;  /* 0x0003e40b01007387 */ /* 0x000fe20000100800 */
[----:B------:R-:W-:Y:S02]  /*21b90*/  @P0 FMUL R5, R5, 0.25 ;  /* 0x3e80000005050820 */ /* 0x000fe40000400000 */
[----:B------:R-:W-:Y:S01]  /*21ba0*/  @P0 FMUL R4, R4, 0.25 ;  /* 0x3e80000004040820 */ /* 0x000fe20000400000 */
[----:B------:R-:W-:Y:S01]  /*21bb0*/  STL [R1+0x3e8], R10 ;  /* 0x0003e80a01007387 */ /* 0x000fe20000100800 */
[----:B------:R-:W-:-:S02]  /*21bc0*/  @P0 FMUL R3, R3, 0.25 ;  /* 0x3e80000003030820 */ /* 0x000fc40000400000 */
[----:B------:R-:W-:Y:S01]  /*21bd0*/  @P0 FMUL R2, R2, 0.25 ;  /* 0x3e80000002020820 */ /* 0x000fe20000400000 */
[----:B------:R-:W-:Y:S01]  /*21be0*/  STL [R1+0x3ec], R9 ;  /* 0x0003ec0901007387 */ /* 0x000fe20000100800 */
[----:B------:R-:W-:-:S03]  /*21bf0*/  MOV R62, R57 ;  /* 0x00000039003e7202 */ /* 0x000fc60000000f00 */
[----:B------:R-:W-:Y:S01]  /*21c00*/  STL [R1+0x3f0], R8 ;  /* 0x0003f00801007387 */ /* 0x000fe20000100800 */
[----:B------:R-:W-:-:S03]  /*21c10*/  MOV R60, R55 ;  /* 0x00000037003c7202 */ /* 0x000fc60000000f00 */
[----:B------:R-:W-:Y:S01]  /*21c20*/  STL [R1+0x3f4], R5 ;  /* 0x0003f40501007387 */ /* 0x000fe20000100800 */
[----:B------:R-:W-:-:S03]  /*21c30*/  IMAD.MOV.U32 R61, RZ, RZ, R56 ;  /* 0x000000ffff3d7224 */ /* 0x000fc600078e0038 */
[----:B------:R-:W-:Y:S01]  /*21c40*/  STL [R1+0x3f8], R4 ;  /* 0x0003f80401007387 */ /* 0x000fe20000100800 */
[----:B------:R-:W-:Y:S01]  /*21c50*/  IMAD.MOV.U32 R57, RZ, RZ, R52 ;  /* 0x000000ffff397224 */ /* 0x000fe200078e0034 */
[----:B----4-:R-:W-:Y:S01]  /*21c60*/  MOV R56, R51 ;  /* 0x0000003300387202 */ /* 0x010fe20000000f00 */
[----:B------:R-:W-:Y:S01]  /*21c70*/  IMAD.MOV.U32 R55, RZ, RZ, R50 ;  /* 0x000000ffff377224 */ /* 0x000fe200078e0032 */
[----:B------:R-:W-:Y:S01]  /*21c80*/  STL [R1+0x3fc], R3 ;  /* 0x0003fc0301007387 */ /* 0x000fe20000100800 */
[----:B------:R-:W-:-:S03]  /*21c90*/  IMAD.MOV.U32 R59, RZ, RZ, R54 ;  /* 0x000000ffff3b7224 */ /* 0x000fc600078e0036 */
[----:B------:R0:W-:Y:S01]  /*21ca0*/  STL [R1+0x400], R2 ;  /* 0x0004000201007387 */ /* 0x0001e20000100800 */
[----:B------:R-:W-:-:S03]  /*21cb0*/  MOV R58, R53 ;  /* 0x00000035003a7202 */ /* 0x000fc60000000f00 */
[----:B------:R-:W4:Y:S01]  /*21cc0*/  LDL.LU R50, [R1+0x374] ;  /* 0x0003740001327983 */ /* 0x000f220000300800 */
[----:B------:R-:W-:Y:S01]  /*21cd0*/  MOV R54, R36 ;  /* 0x0000002400367202 */ /* 0x000fe20000000f00 */
[----:B--2---:R-:W-:Y:S01]  /*21ce0*/  IMAD.MOV.U32 R53, RZ, RZ, R35 ;  /* 0x000000ffff357224 */ /* 0x004fe200078e0023 */
[----:B---3--:R-:W-:Y:S02]  /*21cf0*/  MOV R52, R34 ;  /* 0x0000002200347202 */ /* 0x008fe40000000f00 */
[----:B------:R-:W2:Y:S01]  /*21d00*/  LDL.LU R34, [R1+0x1d8] ;  /* 0x0001d80001227983 */ /* 0x000ea20000300800 */
[----:B------:R-:W-:-:S03]  /*21d10*/  IMAD.MOV.U32 R51, RZ, RZ, R33 ;  /* 0x000000ffff337224 */ /* 0x000fc600078e0021 */
[----:B------:R-:W3:Y:S04]  /*21d20*/  LDL.LU R33, [R1+0x1dc] ;  /* 0x0001dc0001217983 */ /* 0x000ee80000300800 */
[----:B------:R-:W2:Y:S04]  /*21d30*/  LDL.LU R36, [R1+0x228] ;  /* 0x0002280001247983 */ /* 0x000ea80000300800 */
[----:B------:R-:W2:Y:S04]  /*21d40*/  LDL.LU R35, [R1+0x22c] ;  /* 0x00022c0001237983 */ /* 0x000ea80000300800 */
[----:B0-----:R-:W2:Y:S04]  /*21d50*/  LDL.LU R2, [R1+0x3d8] ;  /* 0x0003d80001027983 */ /* 0x001ea80000300800 */
[----:B------:R-:W3:Y:S04]  /*21d60*/  LDL.LU R3, [R1+0x3dc] ;  /* 0x0003dc0001037983 */ /* 0x000ee80000300800 */
[----:B------:R-:W3:Y:S01]  /*21d70*/  LDL.LU R4, [R1+0x3c8] ;  /* 0x0003c80001047983 */ /* 0x000ee20000300800 */
[----:B------:R-:W-:-:S04]  /*21d80*/  LOP3.LUT R7, R7, 0xfffdffff, RZ, 0xc0, !PT ;  /* 0xfffdffff07077812 */ /* 0x000fc800078ec0ff */
[----:B------:R-:W-:Y:S02]  /*21d90*/  @P1 LOP3.LUT R7, R7, 0x20000, RZ, 0xfc, !PT ;  /* 0x0002000007071812 */ /* 0x000fe400078efcff */
[C---:B------:R-:W-:Y:S01]  /*21da0*/  FSETP.GEU.AND P1, PT, |R101|.reuse, 1.175494350822287508e-38, PT ;  /* 0x008000006500780b */ /* 0x040fe20003f2e200 */
[----:B------:R-:W-:Y:S01]  /*21db0*/  @P0 FMUL R101, R101, 0.25 ;  /* 0x3e80000065650820 */ /* 0x000fe20000400000 */
[----:B------:R-:W-:Y:S02]  /*21dc0*/  FSETP.GT.AND P0, PT, |R102|, 8.50705917302346158658e+37, PT ;  /* 0x7e8000006600780b */ /* 0x000fe40003f04200 */
[----:B------:R-:W-:Y:S01]  /*21dd0*/  MOV R11, R58 ;  /* 0x0000003a000b7202 */ /* 0x000fe20000000f00 */
[----:B------:R-:W-:Y:S01]  /*21de0*/  IMAD.MOV.U32 R10, RZ, RZ, R59 ;  /* 0x000000ffff0a7224 */ /* 0x000fe200078e003b */
[----:B------:R-:W-:Y:S01]  /*21df0*/  MOV R9, R60 ;  /* 0x0000003c00097202 */ /* 0x000fe20000000f00 */
[----:B------:R-:W-:Y:S01]  /*21e00*/  IMAD.MOV.U32 R8, RZ, RZ, R61 ;  /* 0x000000ffff087224 */ /* 0x000fe200078e003d */
[----:B------:R-:W-:Y:S01]  /*21e10*/  MOV R5, R62 ;  /* 0x0000003e00057202 */ /* 0x000fe20000000f00 */
[----:B------:R-:W-:-:S02]  /*21e20*/  IMAD.MOV.U32 R59, RZ, RZ, R57 ;  /* 0x000000ffff3b7224 */ /* 0x000fc400078e0039 */
[----:B------:R-:W-:-:S04]  /*21e30*/  IMAD.MOV.U32 R57, RZ, RZ, R55 ;  /* 0x000000ffff397224 */ /* 0x000fc800078e0037 */
[----:B------:R-:W-:Y:S02]  /*21e40*/  @P0 FMUL R11, R11, 0.25 ;  /* 0x3e8000000b0b0820 */ /* 0x000fe40000400000 */
[----:B------:R-:W-:Y:S02]  /*21e50*/  @P0 FMUL R10, R10, 0.25 ;  /* 0x3e8000000a0a0820 */ /* 0x000fe40000400000 */
[----:B------:R-:W-:Y:S02]  /*21e60*/  @P0 FMUL R9, R9, 0.25 ;  /* 0x3e80000009090820 */ /* 0x000fe40000400000 */
[----:B------:R-:W-:Y:S01]  /*21e70*/  @P0 FMUL R8, R8, 0.25 ;  /* 0x3e80000008080820 */ /* 0x000fe20000400000 */
[----:B------:R-:W-:Y:S01]  /*21e80*/  STL [R1+0x398], R11 ;  /* 0x0003980b01007387 */ /* 0x000fe20000100800 */
[----:B------:R-:W-:Y:S02]  /*21e90*/  @P0 FMUL R5, R5, 0.25 ;  /* 0x3e80000005050820 */ /* 0x000fe40000400000 */
[----:B------:R-:W-:Y:S01]  /*21ea0*/  IMAD.MOV.U32 R55, RZ, RZ, R53 ;  /* 0x000000ffff377224 */ /* 0x000fe200078e0035 */
[----:B------:R0:W-:Y:S01]  /*21eb0*/  STL [R1+0x39c], R10 ;  /* 0x00039c0a01007387 */ /* 0x0001e20000100800 */
[----:B------:R-:W-:Y:S01]  /*21ec0*/  IMAD.MOV.U32 R53, RZ, RZ, R51 ;  /* 0x000000ffff357224 */ /* 0x000fe200078e0033 */
[----:B------:R-:W-:Y:S01]  /*21ed0*/  MOV R58, R56 ;  /* 0x00000038003a7202 */ /* 0x000fe20000000f00 */
[----:B------:R-:W-:Y:S01]  /*21ee0*/  IMAD.MOV.U32 R51, RZ, RZ, R48 ;  /* 0x000000ffff337224 */ /* 0x000fe200078e0030 */
[----:B------:R-:W-:Y:S01]  /*21ef0*/  STL [R1+0x3a0], R9 ;  /* 0x0003a00901007387 */ /* 0x000fe20000100800 */
[----:B------:R-:W-:Y:S01]  /*21f00*/  IMAD.MOV.U32 R48, RZ, RZ, R46 ;  /* 0x000000ffff307224 */ /* 0x000fe200078e002e */
[----:B------:R-:W-:-:S02]  /*21f10*/  MOV R56, R54 ;  /* 0x0000003600387202 */ /* 0x000fc40000000f00 */
[----:B------:R1:W-:Y:S01]  /*21f20*/  STL [R1+0x3a4], R8 ;  /* 0x0003a40801007387 */ /* 0x0003e20000100800 */
[----:B------:R-:W-:Y:S02]  /*21f30*/  MOV R46, R45 ;  /* 0x0000002d002e7202 */ /* 0x000fe40000000f00 */
[----:B------:R-:W-:Y:S01]  /*21f40*/  MOV R54, R52 ;  /* 0x0000003400367202 */ /* 0x000fe20000000f00 */
[----:B------:R0:W-:Y:S01]  /*21f50*/  STL [R1+0x3a8], R5 ;  /* 0x0003a80501007387 */ /* 0x0001e20000100800 */
[----:B------:R-:W-:Y:S02]  /*21f60*/  MOV R45, R43 ;  /* 0x0000002b002d7202 */ /* 0x000fe40000000f00 */
[----:B----4-:R-:W-:Y:S02]  /*21f70*/  MOV R52, R50 ;  /* 0x0000003200347202 */ /* 0x010fe40000000f00 */
[----:B------:R-:W-:Y:S02]  /*21f80*/  MOV R43, R41 ;  /* 0x00000029002b7202 */ /* 0x000fe40000000f00 */
[----:B------:R-:W-:Y:S01]  /*21f90*/  MOV R50, R47 ;  /* 0x0000002f00327202 */ /* 0x000fe20000000f00 */
[----:B------:R-:W-:Y:S01]  /*21fa0*/  IMAD.MOV.U32 R47, RZ, RZ, R44 ;  /* 0x000000ffff2f7224 */ /* 0x000fe200078e002c */
[----:B------:R-:W-:Y:S01]  /*21fb0*/  MOV R41, R39 ;  /* 0x0000002700297202 */ /* 0x000fe20000000f00 */
[----:B------:R-:W-:Y:S01]  /*21fc0*/  IMAD.MOV.U32 R44, RZ, RZ, R42 ;  /* 0x000000ffff2c7224 */ /* 0x000fe200078e002a */
[----:B------:R-:W-:Y:S01]  /*21fd0*/  MOV R39, R37 ;  /* 0x0000002500277202 */ /* 0x000fe20000000f00 */
[----:B------:R-:W-:-:S02]  /*21fe0*/  IMAD.MOV.U32 R42, RZ, RZ, R40 ;  /* 0x000000ffff2a7224 */ /* 0x000fc400078e0028 */
[----:B------:R-:W-:Y:S02]  /*21ff0*/  IMAD.MOV.U32 R40, RZ, RZ, R38 ;  /* 0x000000ffff287224 */ /* 0x000fe400078e0026 */
[----:B--2---:R-:W-:Y:S02]  /*22000*/  @P0 FMUL R2, R2, 0.25 ;  /* 0x3e80000002020820 */ /* 0x004fe40000400000 */
[----:B---3--:R-:W-:Y:S02]  /*22010*/  @P0 FMUL R3, R3, 0.25 ;  /* 0x3e80000003030820 */ /* 0x008fe40000400000 */
[----:B------:R-:W-:-:S05]  /*22020*/  @P0 FMUL R4, R4, 0.25 ;  /* 0x3e80000004040820 */ /* 0x000fca0000400000 */
        /* <DEDUP_REMOVED lines=9> */
[----:B------:R-:W-:Y:S01]  /*220c0*/  FSETP.GT.AND P0, PT, |R103|, 8.50705917302346158658e+37, PT ;  /* 0x7e8000006700780b */ /* 0x000fe20003f04200 */
[----:B0-----:R-:W-:Y:S01]  /*220d0*/  IMAD.MOV.U32 R10, RZ, RZ, R53 ;  /* 0x000000ffff0a7224 */ /* 0x001fe200078e0035 */
        /* <DEDUP_REMOVED lines=14> */
[----:B--2---:R-:W-:Y:S01]  /*221c0*/  MOV R3, R58 ;  /* 0x0000003a00037202 */ /* 0x004fe20000000f00 */
[----:B------:R-:W-:Y:S01]  /*221d0*/  IMAD.MOV.U32 R41, RZ, RZ, R32 ;  /* 0x000000ffff297224 */ /* 0x000fe200078e0020 */
[----:B------:R-:W-:Y:S01]  /*221e0*/  MOV R48, R43 ;  /* 0x0000002b00307202 */ /* 0x000fe20000000f00 */
[----:B------:R-:W-:Y:S01]  /*221f0*/  @P0 FMUL R11, R11, 0.25 ;  /* 0x3e8000000b0b0820 */ /* 0x000fe20000400000 */
[----:B------:R-:W-:Y:S01]  /*22200*/  MOV R44, R39 ;  /* 0x00000027002c7202 */ /* 0x000fe20000000f00 */
[----:B------:R-:W-:Y:S01]  /*22210*/  IMAD.MOV.U32 R4, RZ, RZ, R57 ;  /* 0x000000ffff047224 */ /* 0x000fe200078e0039 */
[----:B------:R-:W-:Y:S01]  /*22220*/  MOV R40, R31 ;  /* 0x0000001f00287202 */ /* 0x000fe20000000f00 */
[----:B------:R-:W-:-:S02]  /*22230*/  @P0 FMUL R10, R10, 0.25 ;  /* 0x3e8000000a0a0820 */ /* 0x000fc40000400000 */
[----:B------:R-:W-:Y:S02]  /*22240*/  IMAD.MOV.U32 R39, RZ, RZ, R30 ;  /* 0x000000ffff277224 */ /* 0x000fe400078e001e */
[----:B------:R-:W-:Y:S02]  /*22250*/  @P0 FMUL R9, R9, 0.25 ;  /* 0x3e80000009090820 */ /* 0x000fe40000400000 */
[----:B---3--:R-:W-:Y:S02]  /*22260*/  IMAD.MOV.U32 R2, RZ, RZ, R59 ;  /* 0x000000ffff027224 */ /* 0x008fe400078e003b */
[----:B------:R-:W-:Y:S02]  /*22270*/  @P0 FMUL R8, R8, 0.25 ;  /* 0x3e80000008080820 */ /* 0x000fe40000400000 */
[----:B------:R-:W-:Y:S02]  /*22280*/  @P0 FMUL R5, R5, 0.25 ;  /* 0x3e80000005050820 */ /* 0x000fe40000400000 */
[----:B------:R-:W-:-:S02]  /*22290*/  @P0 FMUL R4, R4, 0.25 ;  /* 0x3e80000004040820 */ /* 0x000fc40000400000 */
[----:B------:R-:W-:Y:S02]  /*222a0*/  @P0 FMUL R3, R3, 0.25 ;  /* 0x3e80000003030820 */ /* 0x000fe40000400000 */
[----:B------:R-:W-:Y:S01]  /*222b0*/  @P0 FMUL R2, R2, 0.25 ;  /* 0x3e80000002020820 */ /* 0x000fe20000400000 */
[----:B----4-:R-:W-:Y:S02]  /*222c0*/  MOV R42, R37 ;  /* 0x00000025002a7202 */ /* 0x010fe40000000f00 */
[----:B------:R-:W2:Y:S01]  /*222d0*/  LDL.LU R37, [R1+0x27c] ;  /* 0x00027c0001257983 */ /* 0x000ea20000300800 */
[----:B------:R-:W-:-:S03]  /*222e0*/  IMAD.MOV.U32 R43, RZ, RZ, R38 ;  /* 0x000000ffff2b7224 */ /* 0x000fc600078e0026 */
[----:B------:R-:W3:Y:S01]  /*222f0*/  LDL.LU R32, [R1+0x290] ;  /* 0x0002900001207983 */ /* 0x000ee20000300800 */
[----:B------:R-:W-:-:S03]  /*22300*/  MOV R38, R29 ;  /* 0x0000001d00267202 */ /* 0x000fc60000000f00 */
[----:B------:R-:W4:Y:S04]  /*22310*/  LDL.LU R31, [R1+0x294] ;  /* 0x00029400011f7983 */ /* 0x000f280000300800 */
[----:B------:R-:W4:Y:S04]  /*22320*/  LDL.LU R30, [R1+0x270] ;  /* 0x00027000011e7983 */ /* 0x000f280000300800 */
[----:B------:R-:W4:Y:S04]  /*22330*/  LDL.LU R29, [R1+0x274] ;  /* 0x00027400011d7983 */ /* 0x000f280000300800 */
        /* <DEDUP_REMOVED lines=8> */
[----:B0-----:R-:W4:Y:S04]  /*223c0*/  LDL.LU R3, [R1+0x358] ;  /* 0x0003580001037983 */ /* 0x001f280000300800 */
[----:B-1----:R-:W4:Y:S04]  /*223d0*/  LDL.LU R2, [R1+0x35c] ;  /* 0x00035c0001027983 */ /* 0x002f280000300800 */
[----:B------:R-:W4:Y:S01]  /*223e0*/  LDL.LU R4, [R1+0x348] ;  /* 0x0003480001047983 */ /* 0x000f220000300800 */
[----:B------:R-:W-:-:S04]  /*223f0*/  LOP3.LUT R7, R7, 0xffff7fff, RZ, 0xc0, !PT ;  /* 0xffff7fff07077812 */ /* 0x000fc800078ec0ff */
[----:B------:R-:W-:Y:S02]  /*22400*/  @P1 LOP3.LUT R7, R7, 0x8000, RZ, 0xfc, !PT ;  /* 0x0000800007071812 */ /* 0x000fe400078efcff */
[C---:B------:R-:W-:Y:S01]  /*22410*/  FSETP.GEU.AND P1, PT, |R103|.reuse, 1.175494350822287508e-38, PT ;  /* 0x008000006700780b */ /* 0x040fe20003f2e200 */
[----:B------:R-:W-:Y:S01]  /*22420*/  @P0 FMUL R103, R103, 0.25 ;  /* 0x3e80000067670820 */ /* 0x000fe20000400000 */
[----:B------:R-:W-:Y:S01]  /*22430*/  FSETP.GT.AND P0, PT, |R104|, 8.50705917302346158658e+37, PT ;  /* 0x7e8000006800780b */ /* 0x000fe20003f04200 */
        /* <DEDUP_REMOVED lines=17> */
[----:B------:R-:W-:Y:S01]  /*22550*/  @P0 FMUL R10, R10, 0.25 ;  /* 0x3e8000000a0a0820 */ /* 0x000fe20000400000 */
[----:B------:R-:W-:Y:S01]  /*22560*/  MOV R54, R44 ;  /* 0x0000002c00367202 */ /* 0x000fe20000000f00 */
[----:B------:R-:W-:Y:S02]  /*22570*/  @P0 FMUL R9, R9, 0.25 ;  /* 0x3e80000009090820 */ /* 0x000fe40000400000 */
[----:B------:R-:W-:Y:S02]  /*22580*/  @P0 FMUL R8, R8, 0.25 ;  /* 0x3e80000008080820 */ /* 0x000fe40000400000 */
[----:B------:R-:W-:Y:S02]  /*22590*/  @P0 FMUL R5, R5, 0.25 ;  /* 0x3e80000005050820 */ /* 0x000fe40000400000 */
[----:B--2---:R-:W-:Y:S02]  /*225a0*/  IMAD.MOV.U32 R41, RZ, RZ, R37 ;  /* 0x000000ffff297224 */ /* 0x004fe400078e0025 */
[----:B------:R-:W-:Y:S01]  /*225b0*/  IMAD.MOV.U32 R37, RZ, RZ, R33 ;  /* 0x000000ffff257224 */ /* 0x000fe200078e0021 */
[----:B---3--:R-:W-:-:S02]  /*225c0*/  MOV R36, R32 ;  /* 0x0000002000247202 */ /* 0x008fc40000000f00 */
[----:B------:R-:W2:Y:S01]  /*225d0*/  LDL.LU R32, [R1+0x220] ;  /* 0x0002200001207983 */ /* 0x000ea20000300800 */
[----:B----4-:R-:W-:-:S03]  /*225e0*/  IMAD.MOV.U32 R35, RZ, RZ, R31 ;  /* 0x000000ffff237224 */ /* 0x010fc600078e001f */
[----:B------:R-:W3:Y:S01]  /*225f0*/  LDL.LU R31, [R1+0x224] ;  /* 0x00022400011f7983 */ /* 0x000ee20000300800 */
[----:B------:R-:W-:-:S03]  /*22600*/  MOV R34, R30 ;  /* 0x0000001e00227202 */ /* 0x000fc60000000f00 */
[----:B------:R-:W4:Y:S01]  /*22610*/  LDL.LU R30, [R1+0x1d0] ;  /* 0x0001d000011e7983 */ /* 0x000f220000300800 */
[----:B------:R-:W-:-:S03]  /*22620*/  IMAD.MOV.U32 R33, RZ, RZ, R29 ;  /* 0x000000ffff217224 */ /* 0x000fc600078e001d */
[----:B------:R-:W2:Y:S04]  /*22630*/  LDL.LU R29, [R1+0x1d4] ;  /* 0x0001d400011d7983 */ /* 0x000ea80000300800 */
[----:B------:R-:W2:Y:S04]  /*22640*/  LDL.LU R44, [R1+0x298] ;  /* 0x00029800012c7983 */ /* 0x000ea80000300800 */
[----:B------:R-:W-:Y:S04]  /*22650*/  STL [R1+0x358], R11 ;  /* 0x0003580b01007387 */ /* 0x000fe80000100800 */
[----:B------:R-:W-:Y:S04]  /*22660*/  STL [R1+0x35c], R10 ;  /* 0x00035c0a01007387 */ /* 0x000fe80000100800 */
[----:B------:R-:W-:Y:S04]  /*22670*/  STL [R1+0x360], R9 ;  /* 0x0003600901007387 */ /* 0x000fe80000100800 */
[----:B------:R-:W-:Y:S04]  /*22680*/  STL [R1+0x364], R8 ;  /* 0x0003640801007387 */ /* 0x000fe80000100800 */
[----:B------:R-:W-:Y:S01]  /*22690*/  STL [R1+0x368], R5 ;  /* 0x0003680501007387 */ /* 0x000fe20000100800 */
[----:B------:R-:W-:-:S02]  /*226a0*/  @P0 FMUL R2, R2, 0.25 ;  /* 0x3e80000002020820 */ /* 0x000fc40000400000 */
[----:B------:R-:W-:-:S05]  /*226b0*/  @P0 FMUL R4, R4, 0.25 ;  /* 0x3e80000004040820 */ /* 0x000fca0000400000 */
[----:B------:R-:W-:Y:S04]  /*226c0*/  STL [R1+0x36c], R4 ;  /* 0x00036c0401007387 */ /* 0x000fe80000100800 */
[----:B------:R0:W-:Y:S04]  /*226d0*/  STL [R1+0x370], R2 ;  /* 0x0003700201007387 */ /* 0x0001e80000100800 */
[----:B0-----:R-:W2:Y:S04]  /*226e0*/  LDL.LU R2, [R1+0x350] ;  /* 0x0003500001027983 */ /* 0x001ea80000300800 */
[----:B------:R-:W3:Y:S04]  /*226f0*/  LDL.LU R4, [R1+0x354] ;  /* 0x0003540001047983 */ /* 0x000ee80000300800 */
[----:B------:R-:W4:Y:S04]  /*22700*/  LDL.LU R5, [R1+0x340] ;  /* 0x0003400001057983 */ /* 0x000f280000300800 */
[----:B------:R-:W4:Y:S04]  /*22710*/  LDL.LU R11, [R1+0x310] ;  /* 0x00031000010b7983 */ /* 0x000f280000300800 */
[----:B------:R-:W4:Y:S01]  /*22720*/  LDL.LU R12, [R1+0x314] ;  /* 0x00031400010c7983 */ /* 0x000f220000300800 */
[----:B------:R-:W-:Y:S01]  /*22730*/  LOP3.LUT R7, R7, 0xffffbfff, RZ, 0xc0, !PT ;  /* 0xffffbfff07077812 */ /* 0x000fe200078ec0ff */
[----:B------:R-:W-:-:S03]  /*22740*/  @P0 FMUL R3, R3, 0.25 ;  /* 0x3e80000003030820 */ /* 0x000fc60000400000 */
[----:B------:R-:W-:Y:S02]  /*22750*/  @P1 LOP3.LUT R7, R7, 0x4000, RZ, 0xfc, !PT ;  /* 0x0000400007071812 */ /* 0x000fe400078efcff */
[C---:B------:R-:W-:Y:S01]  /*22760*/  FSETP.GEU.AND P1, PT, |R104|.reuse, 1.175494350822287508e-38, PT ;  /* 0x008000006800780b */ /* 0x040fe20003f2e200 */
[----:B------:R-:W-:Y:S01]  /*22770*/  @P0 FMUL R104, R104, 0.25 ;  /* 0x3e80000068680820 */ /* 0x000fe20000400000 */
[----:B------:R-:W-:Y:S02]  /*22780*/  FSETP.GT.AND P0, PT, |R105|, 8.50705917302346158658e+37, PT ;  /* 0x7e8000006900780b */ /* 0x000fe40003f04200 */
[----:B------:R-:W-:Y:S01]  /*22790*/  MOV R10, R54 ;  /* 0x00000036000a7202 */ /* 0x000fe20000000f00 */
[----:B------:R-:W-:Y:S01]  /*227a0*/  IMAD.MOV.U32 R9, RZ, RZ, R55 ;  /* 0x000000ffff097224 */ /* 0x000fe200078e0037 */
[----:B------:R-:W-:-:S09]  /*227b0*/  MOV R8, R56 ;  /* 0x0000003800087202 */ /* 0x000fd20000000f00 */
[----:B------:R-:W-:Y:S02]  /*227c0*/  @P0 FMUL R10, R10, 0.25 ;  /* 0x3e8000000a0a0820 */ /* 0x000fe40000400000 */
[----:B------:R-:W-:Y:S02]  /*227d0*/  @P0 FMUL R9, R9, 0.25 ;  /* 0x3e80000009090820 */ /* 0x000fe40000400000 */
[----:B------:R-:W-:Y:S02]  /*227e0*/  @P0 FMUL R8, R8, 0.25 ;  /* 0x3e80000008080820 */ /* 0x000fe40000400000 */
[----:B--2---:R-:W-:Y:S02]  /*227f0*/  @P0 FMUL R2, R2, 0.25 ;  /* 0x3e80000002020820 */ /* 0x004fe40000400000 */
[----:B---3--:R-:W-:Y:S02]  /*22800*/  @P0 FMUL R4, R4, 0.25 ;  /* 0x3e80000004040820 */ /* 0x008fe40000400000 */
[----:B----4-:R-:W-:-:S02]  /*22810*/  @P0 FMUL R5, R5, 0.25 ;  /* 0x3e80000005050820 */ /* 0x010fc40000400000 */
[----:B------:R-:W-:Y:S02]  /*22820*/  @P0 FMUL R11, R11, 0.25 ;  /* 0x3e8000000b0b0820 */ /* 0x000fe40000400000 */
[----:B------:R-:W-:-:S05]  /*22830*/  @P0 FMUL R12, R12, 0.25 ;  /* 0x3e8000000c0c0820 */ /* 0x000fca0000400000 */
        /* <DEDUP_REMOVED lines=8> */
[----:B0-----:R-:W2:Y:S04]  /*228c0*/  LDL.LU R4, [R1+0xf8] ;  /* 0x0000f80001047983 */ /* 0x001ea80000300800 */
[----:B------:R-:W3:Y:S04]  /*228d0*/  LDL.LU R5, [R1+0xfc] ;  /* 0x0000fc0001057983 */ /* 0x000ee80000300800 */
[----:B------:R-:W4:Y:S04]  /*228e0*/  LDL.LU R8, [R1+0xe8] ;  /* 0x0000e80001087983 */ /* 0x000f280000300800 */
[----:B-1----:R-:W4:Y:S04]  /*228f0*/  LDL.LU R2, [R1+0xec] ;  /* 0x0000ec0001027983 */ /* 0x002f280000300800 */
        /* <DEDUP_REMOVED lines=8> */
[----:B------:R-:W-:-:S13]  /*22980*/  FSETP.GT.AND P0, PT, |R106|, 8.50705917302346158658e+37, PT ;  /* 0x7e8000006a00780b */ /* 0x000fda0003f04200 */
[----:B--2---:R-:W-:Y:S02]  /*22990*/  @P0 FMUL R4, R4, 0.25 ;  /* 0x3e80000004040820 */ /* 0x004fe40000400000 */
[----:B---3--:R-:W-:Y:S02]  /*229a0*/  @P0 FMUL R5, R5, 0.25 ;  /* 0x3e80000005050820 */ /* 0x008fe40000400000 */
[----:B----4-:R-:W-:Y:S02]  /*229b0*/  @P0 FMUL R8, R8, 0.25 ;  /* 0x3e80000008080820 */ /* 0x010fe40000400000 */
[----:B------:R-:W-:Y:S02]  /*229c0*/  @P0 FMUL R9, R9, 0.25 ;  /* 0x3e80000009090820 */ /* 0x000fe40000400000 */
[----:B------:R-:W-:Y:S02]  /*229d0*/  @P0 FMUL R10, R10, 0.25 ;  /* 0x3e8000000a0a0820 */ /* 0x000fe40000400000 */
[----:B------:R-:W-:-:S02]  /*229e0*/  @P0 FMUL R11, R11, 0.25 ;  /* 0x3e8000000b0b0820 */ /* 0x000fc40000400000 */
        /* <DEDUP_REMOVED lines=8> */
[----:B0-----:R-:W2:Y:S04]  /*22a70*/  LDL.LU R4, [R1+0xf0] ;  /* 0x0000f00001047983 */ /* 0x001ea80000300800 */
[----:B------:R-:W3:Y:S04]  /*22a80*/  LDL.LU R5, [R1+0xf4] ;  /* 0x0000f40001057983 */ /* 0x000ee80000300800 */
[----:B------:R-:W4:Y:S04]  /*22a90*/  LDL.LU R8, [R1+0xe0] ;  /* 0x0000e00001087983 */ /* 0x000f280000300800 */
        /* <DEDUP_REMOVED lines=10> */
[----:B------:R-:W-:-:S10]  /*22b40*/  IMAD.MOV.U32 R12, RZ, RZ, R53 ;  /* 0x000000ffff0c7224 */ /* 0x000fd400078e0035 */
[----:B------:R-:W-:Y:S02]  /*22b50*/  @P0 FMUL R13, R13, 0.25 ;  /* 0x3e8000000d0d0820 */ /* 0x000fe40000400000 */
[----:B------:R-:W-:-:S03]  /*22b60*/  @P0 FMUL R12, R12, 0.25 ;  /* 0x3e8000000c0c0820 */ /* 0x000fc60000400000 */
[----:B------:R-:W-:Y:S04]  /*22b70*/  STL [R1+0xa8], R13 ;  /* 0x0000a80d01007387 */ /* 0x000fe80000100800 */
[----:B------:R-:W-:Y:S01]  /*22b80*/  STL [R1+0xac], R12 ;  /* 0x0000ac0c01007387 */ /* 0x000fe20000100800 */
[----:B--2---:R-:W-:Y:S02]  /*22b90*/  @P0 FMUL R4, R4, 0.25 ;  /* 0x3e80000004040820 */ /* 0x004fe40000400000 */
[----:B---3--:R-:W-:Y:S02]  /*22ba0*/  @P0 FMUL R5, R5, 0.25 ;  /* 0x3e80000005050820 */ /* 0x008fe40000400000 */
[----:B----4-:R-:W-:Y:S02]  /*22bb0*/  @P0 FMUL R8, R8, 0.25 ;  /* 0x3e80000008080820 */ /* 0x010fe40000400000 */
[----:B------:R-:W-:-:S02]  /*22bc0*/  @P0 FMUL R9, R9, 0.25 ;  /* 0x3e80000009090820 */ /* 0x000fc40000400000 */
[----:B------:R-:W-:Y:S02]  /*22bd0*/  @P0 FMUL R10, R10, 0.25 ;  /* 0x3e8000000a0a0820 */ /* 0x000fe40000400000 */
[----:B------:R-:W-:-:S05]  /*22be0*/  @P0 FMUL R11, R11, 0.25 ;  /* 0x3e8000000b0b0820 */ /* 0x000fca0000400000 */
        /* <DEDUP_REMOVED lines=48> */
[----:B------:R-:W-:-:S09]  /*22ef0*/  LOP3.LUT R7, R7, 0xfffffdff, RZ, 0xc0, !PT ;  /* 0xfffffdff07077812 */ /* 0x000fd200078ec0ff */
[----:B------:R-:W-:Y:S02]  /*22f00*/  @P0 FMUL R13, R13, 0.25 ;  /* 0x3e8000000d0d0820 */ /* 0x000fe40000400000 */
[----:B------:R-:W-:Y:S02]  /*22f10*/  @P0 FMUL R12, R12, 0.25 ;  /* 0x3e8000000c0c0820 */ /* 0x000fe40000400000 */
[----:B------:R-:W-:Y:S01]  /*22f20*/  @P0 FMUL R10, R10, 0.25 ;  /* 0x3e8000000a0a0820 */ /* 0x000fe20000400000 */
[----:B------:R-:W-:Y:S01]  /*22f30*/  STL [R1+0x68], R13 ;  /* 0x0000680d01007387 */ /* 0x000fe20000100800 */
[----:B------:R-:W-:Y:S02]  /*22f40*/  @P1 LOP3.LUT R7, R7, 0x200, RZ, 0xfc, !PT ;  /* 0x0000020007071812 */ /* 0x000fe400078efcff */
[C---:B------:R-:W-:Y:S01]  /*22f50*/  FSETP.GEU.AND P1, PT, |R113|.reuse, 1.175494350822287508e-38, PT ;  /* 0x008000007100780b */ /* 0x040fe20003f2e200 */
[----:B------:R-:W-:Y:S01]  /*22f60*/  STL [R1+0x6c], R12 ;  /* 0x00006c0c01007387 */ /* 0x000fe20000100800 */
[----:B------:R-:W-:-:S02]  /*22f70*/  @P0 FMUL R113, R113, 0.25 ;  /* 0x3e80000071710820 */ /* 0x000fc40000400000 */
[----:B--2---:R-:W-:Y:S02]  /*22f80*/  @P0 FMUL R4, R4, 0.25 ;  /* 0x3e80000004040820 */ /* 0x004fe40000400000 */
[----:B---3--:R-:W-:Y:S02]  /*22f90*/  @P0 FMUL R5, R5, 0.25 ;  /* 0x3e80000005050820 */ /* 0x008fe40000400000 */
[----:B----4-:R-:W-:Y:S02]  /*22fa0*/  @P0 FMUL R8, R8, 0.25 ;  /* 0x3e80000008080820 */ /* 0x010fe40000400000 */
[----:B------:R-:W-:Y:S02]  /*22fb0*/  @P0 FMUL R9, R9, 0.25 ;  /* 0x3e80000009090820 */ /* 0x000fe40000400000 */
[----:B------:R-:W-:-:S05]  /*22fc0*/  @P0 FMUL R11, R11, 0.25 ;  /* 0x3e8000000b0b0820 */ /* 0x000fca0000400000 */
[----:B------:R-:W-:Y:S04]  /*22fd0*/  STL [R1+0x70], R11 ;  /* 0x0000700b01007387 */ /* 0x000fe80000100800 */
[----:B------:R-:W-:Y:S04]  /*22fe0*/  STL [R1+0x74], R10 ;  /* 0x0000740a01007387 */ /* 0x000fe80000100800 */
[----:B------:R-:W-:Y:S04]  /*22ff0*/  STL [R1+0x78], R9 ;  /* 0x0000780901007387 */ /* 0x000fe80000100800 */
[----:B------:R-:W-:Y:S04]  /*23000*/  STL [R1+0x7c], R8 ;  /* 0x00007c0801007387 */ /* 0x000fe80000100800 */
[----:B------:R0:W-:Y:S04]  /*23010*/  STL [R1+0x80], R5 ;  /* 0x0000800501007387 */ /* 0x0001e80000100800 */
[----:B------:R1:W-:Y:S04]  /*23020*/  STL [R1+0x84], R4 ;  /* 0x0000840401007387 */ /* 0x0003e80000100800 */
[----:B------:R2:W-:Y:S04]  /*23030*/  STL [R1+0xbb0], R113 ;  /* 0x000bb07101007387 */ /* 0x0005e80000100800 */
[----:B0-----:R-:W3:Y:S04]  /*23040*/  LDL.LU R5, [R1+0x308] ;  /* 0x0003080001057983 */ /* 0x001ee80000300800 */
[----:B------:R-:W4:Y:S04]  /*23050*/  LDL.LU R8, [R1+0x30c] ;  /* 0x00030c0001087983 */ /* 0x000f280000300800 */
[----:B------:R-:W4:Y:S04]  /*23060*/  LDL.LU R9, [R1+0x218] ;  /* 0x0002180001097983 */ /* 0x000f280000300800 */
[----:B------:R-:W4:Y:S04]  /*23070*/  LDL.LU R10, [R1+0x21c] ;  /* 0x00021c00010a7983 */ /* 0x000f280000300800 */
[----:B-1----:R-:W4:Y:S04]  /*23080*/  LDL.LU R4, [R1+0x268] ;  /* 0x0002680001047983 */ /* 0x002f280000300800 */
[----:B--2---:R-:W2:Y:S01]  /*23090*/  LDL.LU R113, [R1+0x26c] ;  /* 0x00026c0001717983 */ /* 0x004ea20000300800 */
[----:B------:R-:W-:Y:S01]  /*230a0*/  FSETP.GT.AND P0, PT, |R115|, 8.50705917302346158658e+37, PT ;  /* 0x7e8000007300780b */ /* 0x000fe20003f04200 */
[----:B------:R-:W-:Y:S01]  /*230b0*/  IMAD.MOV.U32 R12, RZ, RZ, R45 ;  /* 0x000000ffff0c7224 */ /* 0x000fe200078e002d */
[----:B------:R-:W-:-:S02]  /*230c0*/  MOV R11, R46 ;  /* 0x0000002e000b7202 */ /* 0x000fc40000000f00 */
[----:B------:R-:W-:-:S04]  /*230d0*/  LOP3.LUT R7, R7, 0xfffffeff, RZ, 0xc0, !PT ;  /* 0xfffffeff07077812 */ /* 0x000fc800078ec0ff */
[----:B------:R-:W-:-:S05]  /*230e0*/  @P1 LOP3.LUT R7, R7, 0x100, RZ, 0xfc, !PT ;  /* 0x0000010007071812 */ /* 0x000fca00078efcff */
[----:B------:R-:W-:Y:S02]  /*230f0*/  @P0 FMUL R12, R12, 0.25 ;  /* 0x3e8000000c0c0820 */ /* 0x000fe40000400000 */
[----:B------:R-:W-:Y:S01]  /*23100*/  @P0 FMUL R11, R11, 0.25 ;  /* 0x3e8000000b0b0820 */ /* 0x000fe20000400000 */
[C---:B------:R-:W-:Y:S02]  /*23110*/  FSETP.GEU.AND P1, PT, |R115|.reuse, 1.175494350822287508e-38, PT ;  /* 0x008000007300780b */ /* 0x040fe40003f2e200 */
[----:B------:R-:W-:Y:S01]  /*23120*/  STL [R1+0x48], R12 ;  /* 0x0000480c01007387 */ /* 0x000fe20000100800 */
[----:B------:R-:W-:-:S03]  /*23130*/  @P0 FMUL R115, R115, 0.25 ;  /* 0x3e80000073730820 */ /* 0x000fc60000400000 */
[----:B------:R-:W-:Y:S01]  /*23140*/  STL [R1+0x4c], R11 ;  /* 0x00004c0b01007387 */ /* 0x000fe20000100800 */
[----:B---3--:R-:W-:Y:S02]  /*23150*/  @P0 FMUL R5, R5, 0.25 ;  /* 0x3e80000005050820 */ /* 0x008fe40000400000 */
[----:B----4-:R-:W-:Y:S02]  /*23160*/  @P0 FMUL R8, R8, 0.25 ;  /* 0x3e80000008080820 */ /* 0x010fe40000400000 */
[----:B------:R-:W-:Y:S02]  /*23170*/  @P0 FMUL R9, R9, 0.25 ;  /* 0x3e80000009090820 */ /* 0x000fe40000400000 */
[----:B------:R-:W-:Y:S02]  /*23180*/  @P0 FMUL R10, R10, 0.25 ;  /* 0x3e8000000a0a0820 */ /* 0x000fe40000400000 */
[----:B------:R-:W-:Y:S02]  /*23190*/  @P0 FMUL R4, R4, 0.25 ;  /* 0x3e80000004040820 */ /* 0x000fe40000400000 */
[----:B--2---:R-:W-:-:S05]  /*231a0*/  @P0 FMUL R113, R113, 0.25 ;  /* 0x3e80000071710820 */ /* 0x004fca0000400000 */
        /* <DEDUP_REMOVED lines=12> */
[----:B------:R-:W4:Y:S04]  /*23270*/  LDL.LU R12, [R1+0x264] ;  /* 0x00026400010c7983 */ /* 0x000f280000300800 */
[----:B------:R-:W4:Y:S04]  /*23280*/  LDL.LU R13, [R1+0x1f0] ;  /* 0x0001f000010d7983 */ /* 0x000f280000300800 */
[----:B------:R-:W4:Y:S01]  /*23290*/  LDL.LU R15, [R1+0x1f4] ;  /* 0x0001f400010f7983 */ /* 0x000f220000300800 */
[----:B------:R-:W-:-:S02]  /*232a0*/  FSETP.GT.AND P0, PT, |R114|, 8.50705917302346158658e+37, PT ;  /* 0x7e8000007200780b */ /* 0x000fc40003f04200 */
[----:B------:R-:W-:-:S04]  /*232b0*/  LOP3.LUT R7, R7, 0xffffff7f, RZ, 0xc0, !PT ;  /* 0xffffff7f07077812 */ /* 0x000fc800078ec0ff */
[----:B------:R-:W-:Y:S02]  /*232c0*/  @P1 LOP3.LUT R7, R7, 0x80, RZ, 0xfc, !PT ;  /* 0x0000008007071812 */ /* 0x000fe400078efcff */
[----:B------:R-:W-:-:S05]  /*232d0*/  FSETP.GEU.AND P1, PT, |R114|, 1.175494350822287508e-38, PT ;  /* 0x008000007200780b */ /* 0x000fca0003f2e200 */
[----:B------:R-:W-:Y:S01]  /*232e0*/  @P0 FMUL R114, R114, 0.25 ;  /* 0x3e80000072720820 */ /* 0x000fe20000400000 */
[----:B------:R-:W-:-:S07]  /*232f0*/  LOP3.LUT R7, R7, 0xffffffbf, RZ, 0xc0, !PT ;  /* 0xffffffbf07077812 */ /* 0x000fce00078ec0ff */
[----:B------:R-:W-:Y:S02]  /*23300*/  @P1 LOP3.LUT R7, R7, 0x40, RZ, 0xfc, !PT ;  /* 0x0000004007071812 */ /* 0x000fe400078efcff */
[----:B------:R-:W-:Y:S02]  /*23310*/  FSETP.GEU.AND P1, PT, |R117|, 1.175494350822287508e-38, PT ;  /* 0x008000007500780b */ /* 0x000fe40003f2e200 */
[----:B------:R-:W-:Y:S01]  /*23320*/  MOV R95, R32 ;  /* 0x00000020005f7202 */ /* 0x000fe20000000f00 */
[----:B------:R-:W-:Y:S01]  /*23330*/  IMAD.MOV.U32 R108, RZ, RZ, R33 ;  /* 0x000000ffff6c7224 */ /* 0x000fe200078e0021 */
[----:B------:R-:W-:Y:S01]  /*23340*/  MOV R109, R34 ;  /* 0x00000022006d7202 */ /* 0x000fe20000000f00 */
[----:B------:R-:W-:Y:S01]  /*23350*/  IMAD.MOV.U32 R110, RZ, RZ, R35 ;  /* 0x000000ffff6e7224 */ /* 0x000fe200078e0023 */
[----:B------:R-:W-:Y:S01]  /*23360*/  MOV R111, R36 ;  /* 0x00000024006f7202 */ /* 0x000fe20000000f00 */
[----:B--2---:R-:W-:Y:S02]  /*23370*/  @P0 FMUL R5, R5, 0.25 ;  /* 0x3e80000005050820 */ /* 0x004fe40000400000 */
[----:B---3--:R-:W-:-:S02]  /*23380*/  @P0 FMUL R8, R8, 0.25 ;  /* 0x3e80000008080820 */ /* 0x008fc40000400000 */
[----:B----4-:R-:W-:Y:S02]  /*23390*/  @P0 FMUL R9, R9, 0.25 ;  /* 0x3e80000009090820 */ /* 0x010fe40000400000 */
[----:B------:R-:W-:Y:S02]  /*233a0*/  @P0 FMUL R10, R10, 0.25 ;  /* 0x3e8000000a0a0820 */ /* 0x000fe40000400000 */
[----:B------:R-:W-:Y:S02]  /*233b0*/  @P0 FMUL R11, R11, 0.25 ;  /* 0x3e8000000b0b0820 */ /* 0x000fe40000400000 */
[----:B------:R-:W-:Y:S02]  /*233c0*/  @P0 FMUL R12, R12, 0.25 ;  /* 0x3e8000000c0c0820 */ /* 0x000fe40000400000 */
[----:B------:R-:W-:Y:S02]  /*233d0*/  @P0 FMUL R13, R13, 0.25 ;  /* 0x3e8000000d0d0820 */ /* 0x000fe40000400000 */
[----:B------:R-:W-:Y:S01]  /*233e0*/  @P0 FMUL R15, R15, 0.25 ;  /* 0x3e8000000f0f0820 */ /* 0x000fe20000400000 */
[----:B------:R-:W-:-:S04]  /*233f0*/  FSETP.GT.AND P0, PT, |R117|, 8.50705917302346158658e+37, PT ;  /* 0x7e8000007500780b */ /* 0x000fc80003f04200 */
[----:B------:R-:W-:Y:S04]  /*23400*/  STL [R1+0x28], R15 ;  /* 0x0000280f01007387 */ /* 0x000fe80000100800 */
[----:B------:R0:W-:Y:S04]  /*23410*/  STL [R1+0x2c], R13 ;  /* 0x00002c0d01007387 */ /* 0x0001e80000100800 */
[----:B------:R1:W-:Y:S04]  /*23420*/  STL [R1+0x30], R12 ;  /* 0x0000300c01007387 */ /* 0x0003e80000100800 */
[----:B------:R2:W-:Y:S04]  /*23430*/  STL [R1+0x34], R11 ;  /* 0x0000340b01007387 */ /* 0x0005e80000100800 */
[----:B------:R3:W-:Y:S01]  /*23440*/  STL [R1+0x38], R10 ;  /* 0x0000380a01007387 */ /* 0x0007e20000100800 */
[----:B0-----:R-:W-:-:S03]  /*23450*/  MOV R13, R38 ;  /* 0x00000026000d7202 */ /* 0x001fc60000000f00 */
[----:B------:R0:W-:Y:S01]  /*23460*/  STL [R1+0x3c], R9 ;  /* 0x00003c0901007387 */ /* 0x0001e20000100800 */
[----:B-1----:R-:W-:Y:S01]  /*23470*/  IMAD.MOV.U32 R12, RZ, RZ, R39 ;  /* 0x000000ffff0c7224 */ /* 0x002fe200078e0027 */
[----:B--2---:R-:W-:Y:S02]  /*23480*/  MOV R11, R40 ;  /* 0x00000028000b7202 */ /* 0x004fe40000000f00 */
[----:B------:R1:W-:Y:S01]  /*23490*/  STL [R1+0x40], R8 ;  /* 0x0000400801007387 */ /* 0x0003e20000100800 */
[----:B------:R-:W-:-:S03]  /*234a0*/  IMAD.MOV.U32 R15, RZ, RZ, R37 ;  /* 0x000000ffff0f7224 */ /* 0x000fc600078e0025 */
[----:B------:R2:W-:Y:S01]  /*234b0*/  STL [R1+0x44], R5 ;  /* 0x0000440501007387 */ /* 0x0005e20000100800 */
[----:B---3--:R-:W-:Y:S01]  /*234c0*/  IMAD.MOV.U32 R10, RZ, RZ, R41 ;  /* 0x000000ffff0a7224 */ /* 0x008fe200078e0029 */
[----:B0-----:R-:W-:Y:S01]  /*234d0*/  MOV R9, R42 ;  /* 0x0000002a00097202 */ /* 0x001fe20000000f00 */
[----:B-1----:R-:W-:Y:S01]  /*234e0*/  IMAD.MOV.U32 R8, RZ, RZ, R43 ;  /* 0x000000ffff087224 */ /* 0x002fe200078e002b */
[----:B--2---:R-:W-:Y:S01]  /*234f0*/  MOV R5, R44 ;  /* 0x0000002c00057202 */ /* 0x004fe20000000f00 */
[----:B------:R-:W-:Y:S02]  /*23500*/  @P0 FMUL R15, R15, 0.25 ;  /* 0x3e8000000f0f0820 */ /* 0x000fe40000400000 */
[----:B------:R-:W-:Y:S02]  /*23510*/  @P0 FMUL R13, R13, 0.25 ;  /* 0x3e8000000d0d0820 */ /* 0x000fe40000400000 */
[----:B------:R-:W-:Y:S02]  /*23520*/  @P0 FMUL R12, R12, 0.25 ;  /* 0x3e8000000c0c0820 */ /* 0x000fe40000400000 */
[----:B------:R-:W-:-:S02]  /*23530*/  @P0 FMUL R11, R11, 0.25 ;  /* 0x3e8000000b0b0820 */ /* 0x000fc40000400000 */
[----:B------:R-:W-:Y:S02]  /*23540*/  @P0 FMUL R10, R10, 0.25 ;  /* 0x3e8000000a0a0820 */ /* 0x000fe40000400000 */
[----:B------:R-:W-:Y:S02]  /*23550*/  @P0 FMUL R9, R9, 0.25 ;  /* 0x3e80000009090820 */ /* 0x000fe40000400000 */
[----:B------:R-:W-:Y:S02]  /*23560*/  @P0 FMUL R8, R8, 0.25 ;  /* 0x3e80000008080820 */ /* 0x000fe40000400000 */
[----:B------:R-:W-:Y:S02]  /*23570*/  @P0 FMUL R5, R5, 0.25 ;  /* 0x3e80000005050820 */ /* 0x000fe40000400000 */
[----:B------:R-:W-:Y:S01]  /*23580*/  @P0 FMUL R117, R117, 0.25 ;  /* 0x3e80000075750820 */ /* 0x000fe20000400000 */
[----:B------:R-:W-:Y:S01]  /*23590*/  FSETP.GT.AND P0, PT, |R116|, 8.50705917302346158658e+37, PT ;  /* 0x7e8000007400780b */ /* 0x000fe20003f04200 */
[----:B------:R-:W-:Y:S04]  /*235a0*/  STL [R1+0xba8], R114 ;  /* 0x000ba87201007387 */ /* 0x000fe80000100800 */
[----:B------:R-:W-:Y:S04]  /*235b0*/  STL [R1+0x8], R15 ;  /* 0x0000080f01007387 */ /* 0x000fe80000100800 */
[----:B------:R-:W-:Y:S04]  /*235c0*/  STL [R1+0xc], R13 ;  /* 0x00000c0d01007387 */ /* 0x000fe80000100800 */
[----:B------:R-:W-:Y:S04]  /*235d0*/  STL [R1+0x10], R12 ;  /* 0x0000100c01007387 */ /* 0x000fe80000100800 */
[----:B------:R0:W-:Y:S04]  /*235e0*/  STL [R1+0x14], R11 ;  /* 0x0000140b01007387 */ /* 0x0001e80000100800 */
[----:B------:R1:W-:Y:S04]  /*235f0*/  STL [R1+0x18], R10 ;  /* 0x0000180a01007387 */ /* 0x0003e80000100800 */
[----:B------:R2:W-:Y:S01]  /*23600*/  STL [R1+0x1c], R9 ;  /* 0x00001c0901007387 */ /* 0x0005e20000100800 */
[----:B0-----:R-:W-:Y:S01]  /*23610*/  IMAD.MOV.U32 R11, RZ, RZ, R29 ;  /* 0x000000ffff0b7224 */ /* 0x001fe200078e001d */
[----:B-1----:R-:W-:-:S03]  /*23620*/  MOV R10, R30 ;  /* 0x0000001e000a7202 */ /* 0x002fc60000000f00 */
[----:B------:R-:W-:Y:S02]  /*23630*/  @P0 FMUL R11, R11, 0.25 ;  /* 0x3e8000000b0b0820 */ /* 0x000fe40000400000 */
[----:B--2---:R-:W-:Y:S01]  /*23640*/  IMAD.MOV.U32 R9, RZ, RZ, R31 ;  /* 0x000000ffff097224 */ /* 0x004fe200078e001f */
[----:B------:R0:W-:Y:S01]  /*23650*/  STL [R1+0x20], R8 ;  /* 0x0000200801007387 */ /* 0x0001e20000100800 */
        /* <DEDUP_REMOVED lines=8> */
[----:B------:R-:W-:Y:S04]  /*236e0*/  STL [R1+0xbb4], R11 ;  /* 0x000bb40b01007387 */ /* 0x000fe80000100800 */
[----:B------:R-:W-:Y:S04]  /*236f0*/  STL [R1+0xbb8], R10 ;  /* 0x000bb80a01007387 */ /* 0x000fe80000100800 */
[----:B------:R-:W-:Y:S04]  /*23700*/  STL [R1+0xbbc], R9 ;  /* 0x000bbc0901007387 */ /* 0x000fe80000100800 */
[----:B------:R-:W-:Y:S04]  /*23710*/  STL [R1+0xbc0], R95 ;  /* 0x000bc05f01007387 */ /* 0x000fe80000100800 */
[----:B------:R-:W-:Y:S04]  /*23720*/  STL [R1+0xbc4], R108 ;  /* 0x000bc46c01007387 */ /* 0x000fe80000100800 */
[----:B------:R-:W-:Y:S04]  /*23730*/  STL [R1+0xbc8], R109 ;  /* 0x000bc86d01007387 */ /* 0x000fe80000100800 */
[----:B------:R-:W-:Y:S04]  /*23740*/  STL [R1+0xbcc], R110 ;  /* 0x000bcc6e01007387 */ /* 0x000fe80000100800 */
[----:B------:R-:W2:Y:S04]  /*23750*/  LDL.LU R13, [R1+0x2fc] ;  /* 0x0002fc00010d7983 */ /* 0x000ea80000300800 */
        /* <DEDUP_REMOVED lines=8> */
[----:B------:R-:W-:-:S03]  /*237e0*/  MOV R12, R28 ;  /* 0x0000001c000c7202 */ /* 0x000fc60000000f00 */
        /* <DEDUP_REMOVED lines=38> */
[----:B------:R-:W-:Y:S01]  /*23a50*/  LOP3.LUT R7, R7, 0xffffffef, RZ, 0xc0, !PT ;  /* 0xffffffef07077812 */ /* 0x000fe200078ec0ff */
[----:B------:R-:W-:Y:S01]  /*23a60*/  @P0 FMUL R111, R111, 0.25 ;  /* 0x3e8000006f6f0820 */ /* 0x000fe20000400000 */
[----:B------:R-:W-:Y:S01]  /*23a70*/  FSETP.GT.AND P2, PT, |R121|, 8.50705917302346158658e+37, PT ;  /* 0x7e8000007900780b */ /* 0x000fe20003f44200 */
[----:B0-----:R-:W4:Y:S01]  /*23a80*/  LDL.LU R8, [R1] ;  /* 0x0000000001087983 */ /* 0x001f220000300800 */
[----:B------:R-:W-:-:S02]  /*23a90*/  @P1 LOP3.LUT R7, R7, 0x10, RZ, 0xfc, !PT ;  /* 0x0000001007071812 */ /* 0x000fc400078efcff */
[C---:B------:R-:W-:Y:S01]  /*23aa0*/  FSETP.GEU.AND P1, PT, |R116|.reuse, 1.175494350822287508e-38, PT ;  /* 0x008000007400780b */ /* 0x040fe20003f2e200 */
[----:B------:R-:W4:Y:S01]  /*23ab0*/  LDL.LU R62, [R1+0x1e8] ;  /* 0x0001e800013e7983 */ /* 0x000f220000300800 */
[----:B------:R-:W-:Y:S01]  /*23ac0*/  LOP3.LUT R7, R7, 0xfffffff7, RZ, 0xc0, !PT ;  /* 0xfffffff707077812 */ /* 0x000fe200078ec0ff */
[----:B------:R-:W-:Y:S01]  /*23ad0*/  @P0 FMUL R116, R116, 0.25 ;  /* 0x3e80000074740820 */ /* 0x000fe20000400000 */
[----:B------:R-:W-:Y:S01]  /*23ae0*/  FSETP.GT.AND P3, PT, |R123|, 8.50705917302346158658e+37, PT ;  /* 0x7e8000007b00780b */ /* 0x000fe20003f64200 */
[----:B------:R-:W4:Y:S08]  /*23af0*/  LDL.LU R63, [R1+0x1ec] ;  /* 0x0001ec00013f7983 */ /* 0x000f300000300800 */
[----:B------:R-:W-:Y:S01]  /*23b00*/  @P1 LOP3.LUT R7, R7, 0x8, RZ, 0xfc, !PT ;  /* 0x0000000807071812 */ /* 0x000fe200078efcff */
[----:B------:R-:W4:Y:S01]  /*23b10*/  LDL.LU R64, [R1+0x1c8] ;  /* 0x0001c80001407983 */ /* 0x000f220000300800 */
[----:B------:R-:W-:-:S02]  /*23b20*/  FSETP.GEU.AND P1, PT, |R118|, 1.175494350822287508e-38, PT ;  /* 0x008000007600780b */ /* 0x000fc40003f2e200 */
[----:B------:R-:W-:Y:S01]  /*23b30*/  LOP3.LUT R7, R7, 0xfffffffb, RZ, 0xc0, !PT ;  /* 0xfffffffb07077812 */ /* 0x000fe200078ec0ff */
[----:B------:R-:W4:Y:S01]  /*23b40*/  LDL.LU R65, [R1+0x1cc] ;  /* 0x0001cc0001417983 */ /* 0x000f220000300800 */
[----:B------:R-:W-:Y:S02]  /*23b50*/  FSETP.GT.AND P0, PT, |R118|, 8.50705917302346158658e+37, PT ;  /* 0x7e8000007600780b */ /* 0x000fe40003f04200 */
[----:B------:R-:W-:Y:S01]  /*23b60*/  FSETP.GT.AND P4, PT, |R70|, 8.50705917302346158658e+37, PT ;  /* 0x7e8000004600780b */ /* 0x000fe20003f84200 */
[----:B------:R-:W4:Y:S04]  /*23b70*/  LDL.LU R66, [R1+0x1b8] ;  /* 0x0001b80001427983 */ /* 0x000f280000300800 */
[----:B------:R-:W4:Y:S02]  /*23b80*/  LDL.LU R67, [R1+0x1bc] ;  /* 0x0001bc0001437983 */ /* 0x000f240000300800 */
[----:B------:R-:W-:-:S02]  /*23b90*/  @P1 LOP3.LUT R7, R7, 0x4, RZ, 0xfc, !PT ;  /* 0x0000000407071812 */ /* 0x000fc400078efcff */
[----:B------:R-:W-:Y:S01]  /*23ba0*/  FSETP.GEU.AND P1, PT, |R120|, 1.175494350822287508e-38, PT ;  /* 0x008000007800780b */ /* 0x000fe20003f2e200 */
[----:B------:R-:W4:Y:S01]  /*23bb0*/  LDL.LU R68, [R1+0x1a8] ;  /* 0x0001a80001447983 */ /* 0x000f220000300800 */
[----:B------:R-:W-:Y:S01]  /*23bc0*/  LOP3.LUT R7, R7, 0xfffffffd, RZ, 0xc0, !PT ;  /* 0xfffffffd07077812 */ /* 0x000fe200078ec0ff */
[----:B------:R-:W-:Y:S02]  /*23bd0*/  @P0 FMUL R12, R12, 0.25 ;  /* 0x3e8000000c0c0820 */ /* 0x000fe40000400000 */
[----:B------:R-:W-:Y:S01]  /*23be0*/  @P0 FMUL R118, R118, 0.25 ;  /* 0x3e80000076760820 */ /* 0x000fe20000400000 */
[----:B------:R-:W4:Y:S07]  /*23bf0*/  LDL.LU R69, [R1+0x1ac] ;  /* 0x0001ac0001457983 */ /* 0x000f2e0000300800 */
[----:B------:R-:W-:-:S02]  /*23c00*/  @P1 LOP3.LUT R7, R7, 0x2, RZ, 0xfc, !PT ;  /* 0x0000000207071812 */ /* 0x000fc400078efcff */
[----:B------:R-:W-:Y:S02]  /*23c10*/  FSETP.GEU.AND P1, PT, |R119|, 1.175494350822287508e-38, PT ;  /* 0x008000007700780b */ /* 0x000fe40003f2e200 */
[----:B------:R-:W-:-:S11]  /*23c20*/  LOP3.LUT R7, R7, 0xfffffffe, RZ, 0xc0, !PT ;  /* 0xfffffffe07077812 */ /* 0x000fd600078ec0ff */
[----:B------:R-:W-:Y:S02]  /*23c30*/  @P1 LOP3.LUT R7, R7, 0x1, RZ, 0xfc, !PT ;  /* 0x0000000107071812 */ /* 0x000fe400078efcff */
[----:B------:R-:W-:Y:S01]  /*23c40*/  FSETP.GT.AND P1, PT, |R122|, 8.50705917302346158658e+37, PT ;  /* 0x7e8000007a00780b */ /* 0x000fe20003f24200 */
[----:B--2---:R-:W-:Y:S02]  /*23c50*/  @P0 FMUL R13, R13, 0.25 ;  /* 0x3e8000000d0d0820 */ /* 0x004fe40000400000 */
[----:B---3--:R-:W-:Y:S02]  /*23c60*/  @P0 FMUL R15, R15, 0.25 ;  /* 0x3e8000000f0f0820 */ /* 0x008fe40000400000 */
[----:B----4-:R-:W-:Y:S02]  /*23c70*/  @P0 FMUL R16, R16, 0.25 ;  /* 0x3e80000010100820 */ /* 0x010fe40000400000 */
[----:B------:R-:W-:Y:S02]  /*23c80*/  @P0 FMUL R17, R17, 0.25 ;  /* 0x3e80000011110820 */ /* 0x000fe40000400000 */
[----:B------:R-:W-:-:S02]  /*23c90*/  @P0 FMUL R19, R19, 0.25 ;  /* 0x3e80000013130820 */ /* 0x000fc40000400000 */
[----:B------:R-:W-:Y:S02]  /*23ca0*/  @P0 FMUL R20, R20, 0.25 ;  /* 0x3e80000014140820 */ /* 0x000fe40000400000 */
[----:B------:R-:W-:Y:S01]  /*23cb0*/  @P0 FMUL R21, R21, 0.25 ;  /* 0x3e80000015150820 */ /* 0x000fe20000400000 */
[----:B------:R-:W-:-:S13]  /*23cc0*/  FSETP.GT.AND P0, PT, |R120|, 8.50705917302346158658e+37, PT ;  /* 0x7e8000007800780b */ /* 0x000fda0003f04200 */
[----:B------:R-:W-:Y:S02]  /*23cd0*/  @P0 FMUL R24, R24, 0.25 ;  /* 0x3e80000018180820 */ /* 0x000fe40000400000 */
[----:B------:R-:W-:Y:S02]  /*23ce0*/  @P0 FMUL R25, R25, 0.25 ;  /* 0x3e80000019190820 */ /* 0x000fe40000400000 */
[----:B------:R-:W-:Y:S02]  /*23cf0*/  @P0 FMUL R23, R23, 0.25 ;  /* 0x3e80000017170820 */ /* 0x000fe40000400000 */
[----:B------:R-:W-:Y:S02]  /*23d00*/  @P0 FMUL R26, R26, 0.25 ;  /* 0x3e8000001a1a0820 */ /* 0x000fe40000400000 */
[----:B------:R-:W-:Y:S02]  /*23d10*/  @P0 FMUL R22, R22, 0.25 ;  /* 0x3e80000016160820 */ /* 0x000fe40000400000 */
[----:B------:R-:W-:-:S02]  /*23d20*/  @P0 FMUL R27, R27, 0.25 ;  /* 0x3e8000001b1b0820 */ /* 0x000fc40000400000 */
[----:B------:R-:W-:Y:S02]  /*23d30*/  @P0 FMUL R120, R120, 0.25 ;  /* 0x3e80000078780820 */ /* 0x000fe40000400000 */
        /* <DEDUP_REMOVED lines=12> */
[C---:B------:R-:W-:Y:S01]  /*23e00*/  FSETP.GEU.AND P0, PT, |R122|.reuse, 1.175494350822287508e-38, PT ;  /* 0x008000007a00780b */ /* 0x040fe20003f0e200 */
[----:B------:R-:W-:Y:S02]  /*23e10*/  @P1 FMUL R122, R122, 0.25 ;  /* 0x3e8000007a7a1820 */ /* 0x000fe40000400000 */
[----:B------:R-:W-:Y:S02]  /*23e20*/  @P1 FMUL R38, R38, 0.25 ;  /* 0x3e80000026261820 */ /* 0x000fe40000400000 */
[----:B------:R-:W-:-:S02]  /*23e30*/  @P1 FMUL R39, R39, 0.25 ;  /* 0x3e80000027271820 */ /* 0x000fc40000400000 */
[----:B------:R-:W-:Y:S02]  /*23e40*/  @P1 FMUL R40, R40, 0.25 ;  /* 0x3e80000028281820 */ /* 0x000fe40000400000 */
[----:B------:R-:W-:Y:S02]  /*23e50*/  @P1 FMUL R41, R41, 0.25 ;  /* 0x3e80000029291820 */ /* 0x000fe40000400000 */
[----:B------:R-:W-:Y:S02]  /*23e60*/  @P1 FMUL R42, R42, 0.25 ;  /* 0x3e8000002a2a1820 */ /* 0x000fe40000400000 */
[----:B------:R-:W-:Y:S02]  /*23e70*/  @P1 FMUL R43, R43, 0.25 ;  /* 0x3e8000002b2b1820 */ /* 0x000fe40000400000 */
[----:B------:R-:W-:Y:S02]  /*23e80*/  @P1 FMUL R44, R44, 0.25 ;  /* 0x3e8000002c2c1820 */ /* 0x000fe40000400000 */
[----:B------:R-:W-:Y:S01]  /*23e90*/  @P1 FMUL R45, R45, 0.25 ;  /* 0x3e8000002d2d1820 */ /* 0x000fe20000400000 */
[C---:B------:R-:W-:Y:S01]  /*23ea0*/  FSETP.GEU.AND P1, PT, |R121|.reuse, 1.175494350822287508e-38, PT ;  /* 0x008000007900780b */ /* 0x040fe20003f2e200 */
[----:B------:R-:W-:-:S02]  /*23eb0*/  @P2 FMUL R121, R121, 0.25 ;  /* 0x3e80000079792820 */ /* 0x000fc40000400000 */
[----:B------:R-:W-:Y:S02]  /*23ec0*/  @P2 FMUL R46, R46, 0.25 ;  /* 0x3e8000002e2e2820 */ /* 0x000fe40000400000 */
[----:B------:R-:W-:Y:S02]  /*23ed0*/  @P2 FMUL R47, R47, 0.25 ;  /* 0x3e8000002f2f2820 */ /* 0x000fe40000400000 */
[----:B------:R-:W-:Y:S02]  /*23ee0*/  @P2 FMUL R48, R48, 0.25 ;  /* 0x3e80000030302820 */ /* 0x000fe40000400000 */
[----:B------:R-:W-:Y:S02]  /*23ef0*/  @P2 FMUL R49, R49, 0.25 ;  /* 0x3e80000031312820 */ /* 0x000fe40000400000 */
[----:B------:R-:W-:Y:S02]  /*23f00*/  @P2 FMUL R50, R50, 0.25 ;  /* 0x3e80000032322820 */ /* 0x000fe40000400000 */
[----:B------:R-:W-:-:S02]  /*23f10*/  @P2 FMUL R51, R51, 0.25 ;  /* 0x3e80000033332820 */ /* 0x000fc40000400000 */
[----:B------:R-:W-:Y:S02]  /*23f20*/  @P2 FMUL R52, R52, 0.25 ;  /* 0x3e80000034342820 */ /* 0x000fe40000400000 */
[----:B------:R-:W-:Y:S01]  /*23f30*/  @P2 FMUL R53, R53, 0.25 ;  /* 0x3e80000035352820 */ /* 0x000fe20000400000 */
[C---:B------:R-:W-:Y:S01]  /*23f40*/  FSETP.GEU.AND P2, PT, |R123|.reuse, 1.175494350822287508e-38, PT ;  /* 0x008000007b00780b */ /* 0x040fe20003f4e200 */
        /* <DEDUP_REMOVED lines=9> */
[C---:B------:R-:W-:Y:S01]  /*23fe0*/  FSETP.GEU.AND P3, PT, |R70|.reuse, 1.175494350822287508e-38, PT ;  /* 0x008000004600780b */ /* 0x040fe20003f6e200 */
[----:B------:R-:W-:-:S05]  /*23ff0*/  @P4 FMUL R70, R70, 0.25 ;  /* 0x3e80000046464820 */ /* 0x000fca0000400000 */
        /* <DEDUP_REMOVED lines=17> */
[----:B------:R-:W-:-:S02]  /*24110*/  FSETP.GT.AND P6, PT, |R125|, 8.50705917302346158658e+37, PT ;  /* 0x7e8000007d00780b */ /* 0x000fc40003fc4200 */
[----:B------:R-:W-:Y:S01]  /*24120*/  FSETP.GT.AND P5, PT, |R8|, 8.50705917302346158658e+37, PT ;  /* 0x7e8000000800780b */ /* 0x000fe20003fa4200 */
        /* <DEDUP_REMOVED lines=10> */
[----:B------:R-:W-:Y:S02]  /*241d0*/  IMAD.MOV.U32 R115, RZ, RZ, R4 ;  /* 0x000000ffff737224 */ /* 0x000fe400078e0004 */
        /* <DEDUP_REMOVED lines=27> */
[----:B------:R-:W2:Y:S04]  /*24390*/  LDL.LU R86, [R1+0x2a0] ;  /* 0x0002a00001567983 */ /* 0x000ea80000300800 */
[----:B------:R-:W3:Y:S04]  /*243a0*/  LDL.LU R87, [R1+0x2a4] ;  /* 0x0002a40001577983 */ /* 0x000ee80000300800 */
[----:B------:R-:W4:Y:S04]  /*243b0*/  LDL.LU R88, [R1+0x280] ;  /* 0x0002800001587983 */ /* 0x000f280000300800 */
[----:B------:R-:W2:Y:S04]  /*243c0*/  LDL.LU R89, [R1+0x284] ;  /* 0x0002840001597983 */ /* 0x000ea80000300800 */
[----:B------:R-:W2:Y:S04]  /*243d0*/  LDL.LU R90, [R1+0x230] ;  /* 0x00023000015a7983 */ /* 0x000ea80000300800 */
[----:B------:R-:W2:Y:S04]  /*243e0*/  LDL.LU R91, [R1+0x234] ;  /* 0x00023400015b7983 */ /* 0x000ea80000300800 */
[----:B------:R-:W3:Y:S04]  /*243f0*/  LDL.LU R92, [R1+0x200] ;  /* 0x00020000015c7983 */ /* 0x000ee80000300800 */
[----:B------:R-:W4:Y:S04]  /*24400*/  LDL.LU R93, [R1+0x204] ;  /* 0x00020400015d7983 */ /* 0x000f280000300800 */
[----:B------:R-:W4:Y:S04]  /*24410*/  LDL R108, [R1+0x588] ;  /* 0x00058800016c7983 */ /* 0x000f280000100800 */
        /* <DEDUP_REMOVED lines=11> */
[----:B------:R-:W4:Y:S01]  /*244d0*/  LDL R97, [R1+0x57c] ;  /* 0x00057c0001617983 */ /* 0x000f220000100800 */
[----:B------:R-:W-:-:S03]  /*244e0*/  @P0 LOP3.LUT R14, R14, 0x4000, RZ, 0xfc, !PT ;  /* 0x000040000e0e0812 */ /* 0x000fc600078efcff */
[----:B0-----:R-:W4:Y:S01]  /*244f0*/  LDL.LU R125, [R1+0x8] ;  /* 0x00000800017d7983 */ /* 0x001f220000300800 */
[----:B------:R-:W-:-:S03]  /*24500*/  LOP3.LUT R14, R14, 0xffff7fff, RZ, 0xc0, !PT ;  /* 0xffff7fff0e0e7812 */ /* 0x000fc600078ec0ff */
[----:B------:R-:W4:Y:S01]  /*24510*/  LDL.LU R78, [R1+0xc] ;  /* 0x00000c00014e7983 */ /* 0x000f220000300800 */
[----:B------:R-:W-:-:S03]  /*24520*/  @P1 LOP3.LUT R14, R14, 0x8000, RZ, 0xfc, !PT ;  /* 0x000080000e0e1812 */ /* 0x000fc600078efcff */
[----:B------:R-:W4:Y:S01]  /*24530*/  LDL.LU R79, [R1+0x10] ;  /* 0x00001000014f7983 */ /* 0x000f220000300800 */
[----:B------:R-:W-:Y:S02]  /*24540*/  LOP3.LUT R14, R14, 0xfffeffff, RZ, 0xc0, !PT ;  /* 0xfffeffff0e0e7812 */ /* 0x000fe400078ec0ff */
[C---:B------:R-:W-:Y:S01]  /*24550*/  LOP3.LUT P1, RZ, R7.reuse, 0x2000000, RZ, 0xc0, !PT ;  /* 0x0200000007ff7812 */ /* 0x040fe2000782c0ff */
[----:B------:R-:W4:Y:S01]  /*24560*/  LDL.LU R80, [R1+0x14] ;  /* 0x0000140001507983 */ /* 0x000f220000300800 */
[----:B------:R-:W-:Y:S02]  /*24570*/  @P2 LOP3.LUT R14, R14, 0x10000, RZ, 0xfc, !PT ;  /* 0x000100000e0e2812 */ /* 0x000fe400078efcff */
[----:B------:R-:W-:Y:S01]  /*24580*/  FSETP.GT.AND P2, PT, |R124|, 8.50705917302346158658e+37, PT ;  /* 0x7e8000007c00780b */ /* 0x000fe20003f44200 */
[----:B------:R-:W4:Y:S01]  /*24590*/  LDL.LU R81, [R1+0x18] ;  /* 0x0000180001517983 */ /* 0x000f220000300800 */
[----:B------:R-:W-:-:S03]  /*245a0*/  LOP3.LUT P0, RZ, R7, 0x1000000, RZ, 0xc0, !PT ;  /* 0x0100000007ff7812 */ /* 0x000fc6000780c0ff */
[----:B------:R-:W4:Y:S04]  /*245b0*/  LDL.LU R82, [R1+0x1c] ;  /* 0x00001c0001527983 */ /* 0x000f280000300800 */
[----:B------:R-:W4:Y:S04]  /*245c0*/  LDL.LU R83, [R1+0x20] ;  /* 0x0000200001537983 */ /* 0x000f280000300800 */
[----:B------:R-:W4:Y:S04]  /*245d0*/  LDL.LU R84, [R1+0x24] ;  /* 0x0000240001547983 */ /* 0x000f280000300800 */
[----:B------:R-:W4:Y:S01]  /*245e0*/  LDL.LU R85, [R1+0x4] ;  /* 0x0000040001557983 */ /* 0x000f220000300800 */
[----:B--2---:R-:W-:-:S02]  /*245f0*/  @P2 FMUL R91, R91, 0.25 ;  /* 0x3e8000005b5b2820 */ /* 0x004fc40000400000 */
[----:B---3--:R-:W-:Y:S02]  /*24600*/  @P2 FMUL R92, R92, 0.25 ;  /* 0x3e8000005c5c2820 */ /* 0x008fe40000400000 */
[----:B----4-:R-:W-:Y:S02]  /*24610*/  @P2 FMUL R93, R93, 0.25 ;  /* 0x3e8000005d5d2820 */ /* 0x010fe40000400000 */
[----:B------:R-:W-:-:S03]  /*24620*/  @!P1 FMUL R108, R108, 16777216 ;  /* 0x4b8000006c6c9820 */ /* 0x000fc60000400000 */
[----:B------:R-:W-:Y:S01]  /*24630*/  STL [R1+0xb98], R93 ;  /* 0x000b985d01007387 */ /* 0x000fe20000100800 */
[----:B------:R-:W-:-:S03]  /*24640*/  @!P1 FMUL R96, R96, 16777216 ;  /* 0x4b80000060609820 */ /* 0x000fc60000400000 */
[----:B------:R-:W-:Y:S01]  /*24650*/  STL [R1+0xb9c], R92 ;  /* 0x000b9c5c01007387 */ /* 0x000fe20000100800 */
[----:B------:R-:W-:-:S03]  /*24660*/  @!P1 FMUL R5, R5, 16777216 ;  /* 0x4b80000005059820 */ /* 0x000fc60000400000 */
[----:B------:R-:W-:Y:S04]  /*24670*/  STL [R1+0xba0], R91 ;  /* 0x000ba05b01007387 */ /* 0x000fe80000100800 */
[----:B------:R-:W-:Y:S01]  /*24680*/  @!P1 STL [R1+0x588], R108 ;  /* 0x0005886c01009387 */ /* 0x000fe20000100800 */
[----:B------:R-:W-:-:S03]  /*24690*/  @!P1 FMUL R9, R9, 16777216 ;  /* 0x4b80000009099820 */ /* 0x000fc60000400000 */
[----:B------:R0:W-:Y:S01]  /*246a0*/  @!P1 STL [R1+0x58c], R96 ;  /* 0x00058c6001009387 */ /* 0x0001e20000100800 */
[----:B------:R-:W-:Y:S02]  /*246b0*/  @!P1 FMUL R114, R114, 16777216 ;  /* 0x4b80000072729820 */ /* 0x000fe40000400000 */
[----:B------:R-:W-:Y:S01]  /*246c0*/  @!P1 FMUL R10, R10, 16777216 ;  /* 0x4b8000000a0a9820 */ /* 0x000fe20000400000 */
[----:B0-----:R-:W2:Y:S04]  /*246d0*/  LDL R96, [R1+0x580] ;  /* 0x0005800001607983 */ /* 0x001ea80000100800 */
[----:B------:R0:W-:Y:S01]  /*246e0*/  @!P1 STL [R1+0x594], R5 ;  /* 0x0005940501009387 */ /* 0x0001e20000100800 */
[----:B------:R-:W-:-:S03]  /*246f0*/  @!P1 FMUL R95, R95, 16777216 ;  /* 0x4b8000005f5f9820 */ /* 0x000fc60000400000 */
[----:B------:R-:W3:Y:S01]  /*24700*/  LDL R91, [R1+0x544] ;  /* 0x00054400015b7983 */ /* 0x000ee20000100800 */
[----:B------:R-:W-:-:S03]  /*24710*/  @!P0 FMUL R4, R4, 16777216 ;  /* 0x4b80000004048820 */ /* 0x000fc60000400000 */
[----:B------:R-:W4:Y:S04]  /*24720*/  LDL R92, [R1+0x548] ;  /* 0x00054800015c7983 */ /* 0x000f280000100800 */
[----:B0-----:R-:W4:Y:S04]  /*24730*/  LDL R5, [R1+0x584] ;  /* 0x0005840001057983 */ /* 0x001f280000100800 */
[----:B------:R0:W-:Y:S01]  /*24740*/  @!P1 STL [R1+0x598], R9 ;  /* 0x0005980901009387 */ /* 0x0001e20000100800 */
[----:B------:R-:W-:-:S03]  /*24750*/  @!P0 FMUL R11, R11, 16777216 ;  /* 0x4b8000000b0b8820 */ /* 0x000fc60000400000 */
[----:B------:R-:W4:Y:S04]  /*24760*/  LDL R93, [R1+0x54c] ;  /* 0x00054c00015d7983 */ /* 0x000f280000100800 */
[----:B------:R1:W-:Y:S01]  /*24770*/  @!P1 STL [R1+0x59c], R114 ;  /* 0x00059c7201009387 */ /* 0x0003e20000100800 */
[----:B------:R-:W-:-:S03]  /*24780*/  @!P0 FMUL R94, R94, 16777216 ;  /* 0x4b8000005e5e8820 */ /* 0x000fc60000400000 */
[----:B------:R-:W4:Y:S01]  /*24790*/  LDL R110, [R1+0x550] ;  /* 0x00055000016e7983 */ /* 0x000f220000100800 */
[----:B------:R-:W-:-:S03]  /*247a0*/  @!P0 FMUL R117, R117, 16777216 ;  /* 0x4b80000075758820 */ /* 0x000fc60000400000 */
[----:B0-----:R-:W4:Y:S04]  /*247b0*/  LDL R9, [R1+0x554] ;  /* 0x0005540001097983 */ /* 0x001f280000100800 */
[----:B-1----:R-:W4:Y:S04]  /*247c0*/  LDL R114, [R1+0x558] ;  /* 0x0005580001727983 */ /* 0x002f280000100800 */
[----:B------:R-:W-:Y:S04]  /*247d0*/  @!P1 STL [R1+0x5a8], R10 ;  /* 0x0005a80a01009387 */ /* 0x000fe80000100800 */
[----:B------:R-:W-:Y:S04]  /*247e0*/  @!P1 STL [R1+0x5a0], R95 ;  /* 0x0005a05f01009387 */ /* 0x000fe80000100800 */
[----:B------:R0:W-:Y:S04]  /*247f0*/  @!P0 STL [R1+0x568], R4 ;  /* 0x0005680401008387 */ /* 0x0001e80000100800 */
[----:B0-----:R-:W4:Y:S04]  /*24800*/  LDL R4, [R1+0x55c] ;  /* 0x00055c0001047983 */ /* 0x001f280000100800 */
[----:B------:R-:W-:Y:S04]  /*24810*/  @!P0 STL [R1+0x564], R11 ;  /* 0x0005640b01008387 */ /* 0x000fe80000100800 */
[----:B------:R-:W4:Y:S04]  /*24820*/  LDL R10, [R1+0x560] ;  /* 0x00056000010a7983 */ /* 0x000f280000100800 */
[----:B------:R0:W-:Y:S04]  /*24830*/  @!P0 STL [R1+0x574], R94 ;  /* 0x0005745e01008387 */ /* 0x0001e80000100800 */
[----:B------:R1:W-:Y:S04]  /*24840*/  @!P0 STL [R1+0x56c], R117 ;  /* 0x00056c7501008387 */ /* 0x0003e80000100800 */
[----:B0-----:R-:W4:Y:S01]  /*24850*/  LDL R94, [R1+0x524] ;  /* 0x00052400015e7983 */ /* 0x001f220000100800 */
[----:B------:R-:W-:-:S05]  /*24860*/  @!P0 FMUL R98, R98, 16777216 ;  /* 0x4b80000062628820 */ /* 0x000fca0000400000 */
[----:B------:R0:W-:Y:S01]  /*24870*/  @!P0 STL [R1+0x570], R98 ;  /* 0x0005706201008387 */ /* 0x0001e20000100800 */
[----:B------:R-:W-:-:S03]  /*24880*/  @!P0 FMUL R97, R97, 16777216 ;  /* 0x4b80000061618820 */ /* 0x000fc60000400000 */
[----:B------:R-:W4:Y:S04]  /*24890*/  LDL R11, [R1+0x52c] ;  /* 0x00052c00010b7983 */ /* 0x000f280000100800 */
[----:B------:R-:W4:Y:S04]  /*248a0*/  LDL R109, [R1+0x528] ;  /* 0x00052800016d7983 */ /* 0x000f280000100800 */
[----:B------:R-:W4:Y:S04]  /*248b0*/  LDL R108, [R1+0x530] ;  /* 0x00053000016c7983 */ /* 0x000f280000100800 */
[----:B------:R-:W4:Y:S04]  /*248c0*/  LDL R95, [R1+0x534] ;  /* 0x00053400015f7983 */ /* 0x000f280000100800 */
[----:B-1----:R-:W4:Y:S04]  /*248d0*/  LDL R117, [R1+0x538] ;  /* 0x0005380001757983 */ /* 0x002f280000100800 */
[----:B------:R1:W-:Y:S04]  /*248e0*/  @!P0 STL [R1+0x57c], R97 ;  /* 0x00057c6101008387 */ /* 0x0003e80000100800 */
[----:B0-----:R-:W4:Y:S04]  /*248f0*/  LDL R98, [R1+0x53c] ;  /* 0x00053c0001627983 */ /* 0x001f280000100800 */
[----:B-1----:R-:W4:Y:S01]  /*24900*/  LDL R97, [R1+0x540] ;  /* 0x0005400001617983 */ /* 0x002f220000100800 */
[----:B------:R-:W-:-:S04]  /*24910*/  LOP3.LUT R0, R0, 0xfdffffff, RZ, 0xc0, !PT ;  /* 0xfdffffff00007812 */ /* 0x000fc800078ec0ff */
[----:B------:R-:W-:Y:S02]  /*24920*/  @P5 LOP3.LUT R0, R0, 0x2000000, RZ, 0xfc, !PT ;  /* 0x0200000000005812 */ /* 0x000fe400078efcff */
[----:B------:R-:W-:Y:S01]  /*24930*/  LOP3.LUT P5, RZ, R7, 0x800000, RZ, 0xc0, !PT ;  /* 0x0080000007ff7812 */ /* 0x000fe200078ac0ff */
[----:B------:R-:W-:Y:S01]  /*24940*/  @P2 FMUL R90, R90, 0.25 ;  /* 0x3e8000005a5a2820 */ /* 0x000fe20000400000 */
[----:B------:R-:W-:Y:S01]  /*24950*/  FSETP.GEU.AND P6, PT, |R124|, 1.175494350822287508e-38, PT ;  /* 0x008000007c00780b */ /* 0x000fe20003fce200 */
[----:B------:R-:W-:Y:S02]  /*24960*/  @P2 FMUL R89, R89, 0.25 ;  /* 0x3e80000059592820 */ /* 0x000fe40000400000 */
[----:B------:R-:W-:Y:S02]  /*24970*/  @P2 FMUL R88, R88, 0.25 ;  /* 0x3e80000058582820 */ /* 0x000fe40000400000 */
[----:B------:R-:W-:Y:S02]  /*24980*/  @P2 FMUL R87, R87, 0.25 ;  /* 0x3e80000057572820 */ /* 0x000fe40000400000 */
[----:B------:R-:W-:-:S02]  /*24990*/  @P2 FMUL R86, R86, 0.25 ;  /* 0x3e80000056562820 */ /* 0x000fc40000400000 */
[----:B------:R-:W-:Y:S01]  /*249a0*/  @P2 FMUL R124, R124, 0.25 ;  /* 0x3e8000007c7c2820 */ /* 0x000fe20000400000 */
[----:B------:R-:W-:Y:S01]  /*249b0*/  LOP3.LUT P2, RZ, R7, 0x400000, RZ, 0xc0, !PT ;  /* 0x0040000007ff7812 */ /* 0x000fe2000784c0ff */
[----:B--2---:R-:W-:-:S05]  /*249c0*/  @!P0 FMUL R96, R96, 16777216 ;  /* 0x4b80000060608820 */ /* 0x004fca0000400000 */
[----:B------:R0:W-:Y:S01]  /*249d0*/  @!P0 STL [R1+0x580], R96 ;  /* 0x0005806001008387 */ /* 0x0001e20000100800 */
[----:B---3--:R-:W-:Y:S02]  /*249e0*/  @!P5 FMUL R91, R91, 16777216 ;  /* 0x4b8000005b5bd820 */ /* 0x008fe40000400000 */
[----:B----4-:R-:W-:Y:S01]  /*249f0*/  @!P5 FMUL R92, R92, 16777216 ;  /* 0x4b8000005c5cd820 */ /* 0x010fe20000400000 */
[----:B0-----:R-:W2:Y:S01]  /*24a00*/  LDL.LU R96, [R1+0xbe4] ;  /* 0x000be40001607983 */ /* 0x001ea20000300800 */
[----:B------:R-:W-:-:S05]  /*24a10*/  @!P0 FMUL R5, R5, 16777216 ;  /* 0x4b80000005058820 */ /* 0x000fca0000400000 */
[----:B------:R0:W-:Y:S01]  /*24a20*/  @!P0 STL [R1+0x584], R5 ;  /* 0x0005840501008387 */ /* 0x0001e20000100800 */
[----:B------:R-:W-:-:S03]  /*24a30*/  @!P5 FMUL R93, R93, 16777216 ;  /* 0x4b8000005d5dd820 */ /* 0x000fc60000400000 */
[----:B0-----:R-:W3:Y:S01]  /*24a40*/  LDL.LU R5, [R1+0xbe0] ;  /* 0x000be00001057983 */ /* 0x001ee20000300800 */
[----:B------:R-:W-:-:S03]  /*24a50*/  @!P5 FMUL R110, R110, 16777216 ;  /* 0x4b8000006e6ed820 */ /* 0x000fc60000400000 */
[----:B------:R0:W-:Y:S01]  /*24a60*/  @!P5 STL [R1+0x544], R91 ;  /* 0x0005445b0100d387 */ /* 0x0001e20000100800 */
[----:B------:R-:W-:-:S03]  /*24a70*/  @!P5 FMUL R9, R9, 16777216 ;  /* 0x4b8000000909d820 */ /* 0x000fc60000400000 */
[----:B------:R1:W-:Y:S01]  /*24a80*/  @!P5 STL [R1+0x548], R92 ;  /* 0x0005485c0100d387 */ /* 0x0003e20000100800 */
[----:B------:R-:W-:-:S03]  /*24a90*/  @!P5 FMUL R114, R114, 16777216 ;  /* 0x4b8000007272d820 */ /* 0x000fc60000400000 */
[----:B------:R4:W-:Y:S04]  /*24aa0*/  @!P5 STL [R1+0x54c], R93 ;  /* 0x00054c5d0100d387 */ /* 0x0009e80000100800 */
[----:B0-----:R-:W3:Y:S04]  /*24ab0*/  LDL R91, [R1+0x504] ;  /* 0x00050400015b7983 */ /* 0x001ee80000100800 */
[----:B------:R0:W-:Y:S04]  /*24ac0*/  @!P5 STL [R1+0x550], R110 ;  /* 0x0005506e0100d387 */ /* 0x0001e80000100800 */
[----:B-1----:R-:W3:Y:S04]  /*24ad0*/  LDL R92, [R1+0x508] ;  /* 0x00050800015c7983 */ /* 0x002ee80000100800 */
[----:B------:R1:W-:Y:S01]  /*24ae0*/  @!P5 STL [R1+0x554], R9 ;  /* 0x000554090100d387 */ /* 0x0003e20000100800 */
[----:B------:R-:W-:-:S03]  /*24af0*/  @!P5 FMUL R4, R4, 16777216 ;  /* 0x4b8000000404d820 */ /* 0x000fc60000400000 */
[----:B----4-:R-:W4:Y:S04]  /*24b00*/  LDL R93, [R1+0x50c] ;  /* 0x00050c00015d7983 */ /* 0x010f280000100800 */
[----:B------:R1:W-:Y:S01]  /*24b10*/  @!P5 STL [R1+0x558], R114 ;  /* 0x000558720100d387 */ /* 0x0003e20000100800 */
[----:B------:R-:W-:-:S03]  /*24b20*/  @!P5 FMUL R10, R10, 16777216 ;  /* 0x4b8000000a0ad820 */ /* 0x000fc60000400000 */
[----:B0-----:R-:W4:Y:S04]  /*24b30*/  LDL R110, [R1+0x510] ;  /* 0x00051000016e7983 */ /* 0x001f280000100800 */
[----:B-1----:R-:W4:Y:S04]  /*24b40*/  LDL R9, [R1+0x514] ;  /* 0x0005140001097983 */ /* 0x002f280000100800 */
[----:B------:R-:W4:Y:S04]  /*24b50*/  LDL R114, [R1+0x518] ;  /* 0x0005180001727983 */ /* 0x000f280000100800 */
[----:B------:R0:W-:Y:S01]  /*24b60*/  @!P5 STL [R1+0x55c], R4 ;  /* 0x00055c040100d387 */ /* 0x0001e20000100800 */
[----:B------:R-:W-:-:S03]  /*24b70*/  @!P2 FMUL R94, R94, 16777216 ;  /* 0x4b8000005e5ea820 */ /* 0x000fc60000400000 */
[----:B0-----:R-:W4:Y:S04]  /*24b80*/  LDL.LU R4, [R1+0xbdc] ;  /* 0x000bdc0001047983 */ /* 0x001f280000300800 */
[----:B------:R0:W-:Y:S01]  /*24b90*/  @!P5 STL [R1+0x560], R10 ;  /* 0x0005600a0100d387 */ /* 0x0001e20000100800 */
[----:B------:R-:W-:-:S03]  /*24ba0*/  @!P2 FMUL R11, R11, 16777216 ;  /* 0x4b8000000b0ba820 */ /* 0x000fc60000400000 */
[----:B0-----:R-:W4:Y:S04]  /*24bb0*/  LDL R10, [R1+0x51c] ;  /* 0x00051c00010a7983 */ /* 0x001f280000100800 */
[----:B------:R0:W-:Y:S04]  /*24bc0*/  @!P2 STL [R1+0x524], R94 ;  /* 0x0005245e0100a387 */ /* 0x0001e80000100800 */
[----:B0-----:R-:W4:Y:S01]  /*24bd0*/  LDL.LU R94, [R1+0xbd8] ;  /* 0x000bd800015e7983 */ /* 0x001f220000300800 */
[----:B------:R-:W-:-:S03]  /*24be0*/  @!P2 FMUL R109, R109, 16777216 ;  /* 0x4b8000006d6da820 */ /* 0x000fc60000400000 */
[----:B------:R0:W-:Y:S01]  /*24bf0*/  @!P2 STL [R1+0x52c], R11 ;  /* 0x00052c0b0100a387 */ /* 0x0001e20000100800 */
[----:B------:R-:W-:Y:S02]  /*24c00*/  @!P2 FMUL R108, R108, 16777216 ;  /* 0x4b8000006c6ca820 */ /* 0x000fe40000400000 */
[----:B------:R-:W-:Y:S02]  /*24c10*/  @!P2 FMUL R95, R95, 16777216 ;  /* 0x4b8000005f5fa820 */ /* 0x000fe40000400000 */
[----:B------:R-:W-:Y:S01]  /*24c20*/  @!P2 FMUL R98, R98, 16777216 ;  /* 0x4b8000006262a820 */ /* 0x000fe20000400000 */
[----:B0-----:R-:W4:Y:S01]  /*24c30*/  LDL R11, [R1+0x520] ;  /* 0x00052000010b7983 */ /* 0x001f220000100800 */
[----:B------:R-:W-:Y:S02]  /*24c40*/  @!P2 FMUL R117, R117, 16777216 ;  /* 0x4b8000007575a820 */ /* 0x000fe40000400000 */
[----:B------:R-:W-:Y:S01]  /*24c50*/  @!P2 FMUL R97, R97, 16777216 ;  /* 0x4b8000006161a820 */ /* 0x000fe20000400000 */
[----:B------:R-:W-:Y:S04]  /*24c60*/  @!P2 STL [R1+0x528], R109 ;  /* 0x0005286d0100a387 */ /* 0x000fe80000100800 */
[----:B------:R-:W-:Y:S04]  /*24c70*/  @!P2 STL [R1+0x530], R108 ;  /* 0x0005306c0100a387 */ /* 0x000fe80000100800 */
[----:B------:R-:W-:Y:S04]  /*24c80*/  @!P2 STL [R1+0x534], R95 ;  /* 0x0005345f0100a387 */ /* 0x000fe80000100800 */
[----:B------:R0:W-:Y:S04]  /*24c90*/  @!P2 STL [R1+0x53c], R98 ;  /* 0x00053c620100a387 */ /* 0x0001e80000100800 */
[----:B------:R-:W-:Y:S04]  /*24ca0*/  @!P2 STL [R1+0x538], R117 ;  /* 0x000538750100a387 */ /* 0x000fe80000100800 */
[----:B0-----:R-:W4:Y:S04]  /*24cb0*/  LDL R98, [R1+0x4e4] ;  /* 0x0004e40001627983 */ /* 0x001f280000100800 */
[----:B------:R0:W-:Y:S01]  /*24cc0*/  @!P2 STL [R1+0x540], R97 ;  /* 0x000540610100a387 */ /* 0x0001e20000100800 */
[----:B------:R-:W-:-:S02]  /*24cd0*/  @!P1 FMUL R18, R18, 16777216 ;  /* 0x4b80000012129820 */ /* 0x000fc40000400000 */
[----:B------:R-:W-:Y:S01]  /*24ce0*/  @!P1 FMUL R6, R6, 16777216 ;  /* 0x4b80000006069820 */ /* 0x000fe20000400000 */
[----:B------:R-:W4:Y:S04]  /*24cf0*/  LDL R109, [R1+0x4f4] ;  /* 0x0004f400016d7983 */ /* 0x000f280000100800 */
[----:B------:R-:W4:Y:S04]  /*24d00*/  LDL R108, [R1+0x4f8] ;  /* 0x0004f800016c7983 */ /* 0x000f280000100800 */
[----:B0-----:R-:W4:Y:S01]  /*24d10*/  LDL R97, [R1+0x4e8] ;  /* 0x0004e80001617983 */ /* 0x001f220000100800 */
[----:B------:R-:W-:-:S03]  /*24d20*/  LOP3.LUT P1, RZ, R7, 0x200000, RZ, 0xc0, !PT ;  /* 0x0020000007ff7812 */ /* 0x000fc6000782c0ff */
[----:B------:R-:W4:Y:S04]  /*24d30*/  LDL R95, [R1+0x4fc] ;  /* 0x0004fc00015f7983 */ /* 0x000f280000100800 */
[----:B------:R-:W4:Y:S06]  /*24d40*/  LDL R117, [R1+0x500] ;  /* 0x0005000001757983 */ /* 0x000f2c0000100800 */
[----:B--2---:R-:W-:-:S02]  /*24d50*/  @!P1 FMUL R96, R96, 16777216 ;  /* 0x4b80000060609820 */ /* 0x004fc40000400000 */
[----:B---3--:R-:W-:Y:S01]  /*24d60*/  @!P0 FMUL R5, R5, 16777216 ;  /* 0x4b80000005058820 */ /* 0x008fe20000400000 */
[----:B------:R-:W-:Y:S01]  /*24d70*/  LOP3.LUT P0, RZ, R7, 0x100000, RZ, 0xc0, !PT ;  /* 0x0010000007ff7812 */ /* 0x000fe2000780c0ff */
[----:B------:R-:W-:Y:S02]  /*24d80*/  @!P1 FMUL R91, R91, 16777216 ;  /* 0x4b8000005b5b9820 */ /* 0x000fe40000400000 */
[----:B------:R-:W-:Y:S02]  /*24d90*/  @!P1 FMUL R92, R92, 16777216 ;  /* 0x4b8000005c5c9820 */ /* 0x000fe40000400000 */
[----:B----4-:R-:W-:Y:S02]  /*24da0*/  @!P1 FMUL R93, R93, 16777216 ;  /* 0x4b8000005d5d9820 */ /* 0x010fe40000400000 */
[----:B------:R-:W-:Y:S02]  /*24db0*/  @!P1 FMUL R110, R110, 16777216 ;  /* 0x4b8000006e6e9820 */ /* 0x000fe40000400000 */
[----:B------:R-:W-:-:S02]  /*24dc0*/  @!P1 FMUL R9, R9, 16777216 ;  /* 0x4b80000009099820 */ /* 0x000fc40000400000 */
[----:B------:R-:W-:Y:S02]  /*24dd0*/  @!P1 FMUL R114, R114, 16777216 ;  /* 0x4b80000072729820 */ /* 0x000fe40000400000 */
[----:B------:R-:W-:Y:S02]  /*24de0*/  @!P1 FMUL R10, R10, 16777216 ;  /* 0x4b8000000a0a9820 */ /* 0x000fe40000400000 */
[----:B------:R-:W-:-:S05]  /*24df0*/  @!P2 FMUL R94, R94, 16777216 ;  /* 0x4b8000005e5ea820 */ /* 0x000fca0000400000 */
[----:B------:R0:W-:Y:S04]  /*24e00*/  STL [R1+0xb90], R94 ;  /* 0x000b905e01007387 */ /* 0x0001e80000100800 */
[----:B0-----:R-:W2:Y:S04]  /*24e10*/  LDL R94, [R1+0x4f0] ;  /* 0x0004f000015e7983 */ /* 0x001ea80000100800 */
[----:B------:R0:W-:Y:S04]  /*24e20*/  @!P1 STL [R1+0x504], R91 ;  /* 0x0005045b01009387 */ /* 0x0001e80000100800 */
[----:B------:R1:W-:Y:S01]  /*24e30*/  @!P1 STL [R1+0x508], R92 ;  /* 0x0005085c01009387 */ /* 0x0003e20000100800 */
[----:B------:R-:W-:-:S03]  /*24e40*/  @!P1 FMUL R11, R11, 16777216 ;  /* 0x4b8000000b0b9820 */ /* 0x000fc60000400000 */
[----:B------:R-:W-:Y:S04]  /*24e50*/  @!P1 STL [R1+0x50c], R93 ;  /* 0x00050c5d01009387 */ /* 0x000fe80000100800 */
[----:B0-----:R-:W3:Y:S04]  /*24e60*/  LDL R91, [R1+0x4c4] ;  /* 0x0004c400015b7983 */ /* 0x001ee80000100800 */
[----:B------:R-:W-:Y:S04]  /*24e70*/  @!P1 STL [R1+0x510], R110 ;  /* 0x0005106e01009387 */ /* 0x000fe80000100800 */
[----:B------:R0:W-:Y:S04]  /*24e80*/  @!P1 STL [R1+0x518], R114 ;  /* 0x0005187201009387 */ /* 0x0001e80000100800 */
[----:B------:R4:W-:Y:S04]  /*24e90*/  @!P1 STL [R1+0x514], R9 ;  /* 0x0005140901009387 */ /* 0x0009e80000100800 */
[----:B-1----:R-:W3:Y:S04]  /*24ea0*/  LDL R92, [R1+0x4cc] ;  /* 0x0004cc00015c7983 */ /* 0x002ee80000100800 */
[----:B0-----:R-:W3:Y:S04]  /*24eb0*/  LDL R114, [R1+0x4c8] ;  /* 0x0004c80001727983 */ /* 0x001ee80000100800 */
[----:B------:R-:W3:Y:S04]  /*24ec0*/  LDL R93, [R1+0x4d0] ;  /* 0x0004d000015d7983 */ /* 0x000ee80000100800 */
[----:B------:R-:W3:Y:S04]  /*24ed0*/  LDL R110, [R1+0x4d4] ;  /* 0x0004d400016e7983 */ /* 0x000ee80000100800 */
[----:B------:R0:W-:Y:S04]  /*24ee0*/  @!P1 STL [R1+0x51c], R10 ;  /* 0x00051c0a01009387 */ /* 0x0001e80000100800 */
[----:B----4-:R-:W4:Y:S04]  /*24ef0*/  LDL R9, [R1+0x4d8] ;  /* 0x0004d80001097983 */ /* 0x010f280000100800 */
[----:B0-----:R-:W4:Y:S04]  /*24f00*/  LDL R10, [R1+0x4dc] ;  /* 0x0004dc00010a7983 */ /* 0x001f280000100800 */
[----:B------:R0:W-:Y:S01]  /*24f10*/  @!P1 STL [R1+0x520], R11 ;  /* 0x0005200b01009387 */ /* 0x0001e20000100800 */
[----:B------:R-:W-:-:S02]  /*24f20*/  @!P0 FMUL R98, R98, 16777216 ;  /* 0x4b80000062628820 */ /* 0x000fc40000400000 */
[----:B------:R-:W-:Y:S01]  /*24f30*/  @!P0 FMUL R97, R97, 16777216 ;  /* 0x4b80000061618820 */ /* 0x000fe20000400000 */
[----:B0-----:R-:W4:Y:S04]  /*24f40*/  LDL R11, [R1+0x4e0] ;  /* 0x0004e000010b7983 */ /* 0x001f280000100800 */
[----:B------:R0:W-:Y:S04]  /*24f50*/  STL [R1+0xb8c], R96 ;  /* 0x000b8c6001007387 */ /* 0x0001e80000100800 */
[----:B0-----:R-:W4:Y:S04]  /*24f60*/  LDL R96, [R1+0x4ec] ;  /* 0x0004ec0001607983 */ /* 0x001f280000100800 */
[----:B------:R0:W-:Y:S04]  /*24f70*/  @!P0 STL [R1+0x4e4], R98 ;  /* 0x0004e46201008387 */ /* 0x0001e80000100800 */
[----:B0-----:R-:W4:Y:S04]  /*24f80*/  LDL.LU R98, [R1+0xbd4] ;  /* 0x000bd40001627983 */ /* 0x001f280000300800 */
[----:B------:R0:W-:Y:S04]  /*24f90*/  @!P0 STL [R1+0x4e8], R97 ;  /* 0x0004e86101008387 */ /* 0x0001e80000100800 */
[----:B0-----:R-:W4:Y:S01]  /*24fa0*/  LDL.LU R97, [R1+0xbd0] ;  /* 0x000bd00001617983 */ /* 0x001f220000300800 */
[----:B------:R-:W-:Y:S01]  /*24fb0*/  @!P5 FMUL R4, R4, 16777216 ;  /* 0x4b8000000404d820 */ /* 0x000fe20000400000 */
[----:B------:R-:W-:Y:S01]  /*24fc0*/  LOP3.LUT P5, RZ, R7, 0x80000, RZ, 0xc0, !PT ;  /* 0x0008000007ff7812 */ /* 0x000fe200078ac0ff */
[----:B------:R-:W-:-:S02]  /*24fd0*/  @!P0 FMUL R109, R109, 16777216 ;  /* 0x4b8000006d6d8820 */ /* 0x000fc40000400000 */
[----:B------:R-:W-:Y:S02]  /*24fe0*/  @!P0 FMUL R108, R108, 16777216 ;  /* 0x4b8000006c6c8820 */ /* 0x000fe40000400000 */
[----:B------:R-:W-:Y:S02]  /*24ff0*/  @!P0 FMUL R95, R95, 16777216 ;  /* 0x4b8000005f5f8820 */ /* 0x000fe40000400000 */
[----:B------:R-:W-:Y:S02]  /*25000*/  @!P0 FMUL R117, R117, 16777216 ;  /* 0x4b80000075758820 */ /* 0x000fe40000400000 */
[----:B--2---:R-:W-:-:S04]  /*25010*/  @!P0 FMUL R94, R94, 16777216 ;  /* 0x4b8000005e5e8820 */ /* 0x004fc80000400000 */
[----:B---3--:R-:W-:Y:S02]  /*25020*/  @!P5 FMUL R91, R91, 16777216 ;  /* 0x4b8000005b5bd820 */ /* 0x008fe40000400000 */
[----:B------:R-:W-:Y:S02]  /*25030*/  @!P5 FMUL R92, R92, 16777216 ;  /* 0x4b8000005c5cd820 */ /* 0x000fe40000400000 */
[----:B------:R-:W-:Y:S02]  /*25040*/  @!P5 FMUL R114, R114, 16777216 ;  /* 0x4b8000007272d820 */ /* 0x000fe40000400000 */
[----:B------:R-:W-:Y:S02]  /*25050*/  @!P5 FMUL R93, R93, 16777216 ;  /* 0x4b8000005d5dd820 */ /* 0x000fe40000400000 */
[----:B------:R-:W-:Y:S02]  /*25060*/  @!P5 FMUL R110, R110, 16777216 ;  /* 0x4b8000006e6ed820 */ /* 0x000fe40000400000 */
[----:B----4-:R-:W-:-:S02]  /*25070*/  @!P5 FMUL R9, R9, 16777216 ;  /* 0x4b8000000909d820 */ /* 0x010fc40000400000 */
[----:B------:R-:W-:Y:S02]  /*25080*/  @!P5 FMUL R10, R10, 16777216 ;  /* 0x4b8000000a0ad820 */ /* 0x000fe40000400000 */
[----:B------:R-:W-:-:S05]  /*25090*/  @!P0 FMUL R96, R96, 16777216 ;  /* 0x4b80000060608820 */ /* 0x000fca0000400000 */
[----:B------:R0:W-:Y:S04]  /*250a0*/  @!P0 STL [R1+0x4ec], R96 ;  /* 0x0004ec6001008387 */ /* 0x0001e80000100800 */
[----:B------:R1:W-:Y:S04]  /*250b0*/  @!P0 STL [R1+0x4f0], R94 ;  /* 0x0004f05e01008387 */ /* 0x0003e80000100800 */
[----:B------:R2:W-:Y:S04]  /*250c0*/  @!P0 STL [R1+0x4f4], R109 ;  /* 0x0004f46d01008387 */ /* 0x0005e80000100800 */
[----:B0-----:R-:W3:Y:S04]  /*250d0*/  LDL R96, [R1+0x4a8] ;  /* 0x0004a80001607983 */ /* 0x001ee80000100800 */
[----:B------:R0:W-:Y:S04]  /*250e0*/  @!P0 STL [R1+0x4f8], R108 ;  /* 0x0004f86c01008387 */ /* 0x0001e80000100800 */
[----:B-1----:R-:W4:Y:S01]  /*250f0*/  LDL R94, [R1+0x4ac] ;  /* 0x0004ac00015e7983 */ /* 0x002f220000100800 */
[----:B------:R-:W-:-:S03]  /*25100*/  @!P0 FMUL R97, R97, 16777216 ;  /* 0x4b80000061618820 */ /* 0x000fc60000400000 */
[----:B------:R1:W-:Y:S04]  /*25110*/  @!P0 STL [R1+0x4fc], R95 ;  /* 0x0004fc5f01008387 */ /* 0x0003e80000100800 */
[----:B--2---:R-:W2:Y:S04]  /*25120*/  LDL R109, [R1+0x4b0] ;  /* 0x0004b000016d7983 */ /* 0x004ea80000100800 */
[----:B------:R1:W-:Y:S04]  /*25130*/  @!P0 STL [R1+0x500], R117 ;  /* 0x0005007501008387 */ /* 0x0003e80000100800 */
[----:B0-----:R-:W2:Y:S04]  /*25140*/  LDL R108, [R1+0x4b4] ;  /* 0x0004b400016c7983 */ /* 0x001ea80000100800 */
[----:B-1----:R-:W2:Y:S04]  /*25150*/  LDL R95, [R1+0x4b8] ;  /* 0x0004b800015f7983 */ /* 0x002ea80000100800 */
[----:B------:R-:W2:Y:S04]  /*25160*/  LDL R117, [R1+0x4bc] ;  /* 0x0004bc0001757983 */ /* 0x000ea80000100800 */
[----:B------:R-:W-:Y:S04]  /*25170*/  STL [R1+0xb94], R97 ;  /* 0x000b946101007387 */ /* 0x000fe80000100800 */
[----:B------:R0:W-:Y:S01]  /*25180*/  @!P5 STL [R1+0x4c8], R114 ;  /* 0x0004c8720100d387 */ /* 0x0001e20000100800 */
[----:B------:R-:W-:-:S02]  /*25190*/  @!P5 FMUL R11, R11, 16777216 ;  /* 0x4b8000000b0bd820 */ /* 0x000fc40000400000 */
[----:B------:R-:W-:Y:S01]  /*251a0*/  @!P5 FMUL R98, R98, 16777216 ;  /* 0x4b8000006262d820 */ /* 0x000fe20000400000 */
[----:B0-----:R-:W2:Y:S04]  /*251b0*/  LDL R114, [R1+0x4c0] ;  /* 0x0004c00001727983 */ /* 0x001ea80000100800 */
[----:B------:R-:W-:Y:S04]  /*251c0*/  @!P5 STL [R1+0x4c4], R91 ;  /* 0x0004c45b0100d387 */ /* 0x000fe80000100800 */
[----:B------:R-:W-:Y:S04]  /*251d0*/  @!P5 STL [R1+0x4cc], R92 ;  /* 0x0004cc5c0100d387 */ /* 0x000fe80000100800 */
[----:B------:R-:W-:Y:S04]  /*251e0*/  @!P5 STL [R1+0x4d0], R93 ;  /* 0x0004d05d0100d387 */ /* 0x000fe80000100800 */
[----:B------:R-:W2:Y:S04]  /*251f0*/  LDL R97, [R1+0x484] ;  /* 0x0004840001617983 */ /* 0x000ea80000100800 */
[----:B------:R-:W-:Y:S04]  /*25200*/  @!P5 STL [R1+0x4d4], R110 ;  /* 0x0004d46e0100d387 */ /* 0x000fe80000100800 */
[----:B------:R0:W-:Y:S04]  /*25210*/  @!P5 STL [R1+0x4d8], R9 ;  /* 0x0004d8090100d387 */ /* 0x0001e80000100800 */
[----:B0-----:R-:W2:Y:S04]  /*25220*/  LDL R9, [R1+0x488] ;  /* 0x0004880001097983 */ /* 0x001ea80000100800 */
[----:B------:R0:W-:Y:S04]  /*25230*/  @!P5 STL [R1+0x4dc], R10 ;  /* 0x0004dc0a0100d387 */ /* 0x0001e80000100800 */
[----:B------:R-:W2:Y:S04]  /*25240*/  LDL R91, [R1+0x48c] ;  /* 0x00048c00015b7983 */ /* 0x000ea80000100800 */
[----:B------:R-:W2:Y:S04]  /*25250*/  LDL R92, [R1+0x490] ;  /* 0x00049000015c7983 */ /* 0x000ea80000100800 */
[----:B------:R-:W2:Y:S04]  /*25260*/  LDL R93, [R1+0x494] ;  /* 0x00049400015d7983 */ /* 0x000ea80000100800 */
[----:B------:R1:W-:Y:S04]  /*25270*/  @!P5 STL [R1+0x4e0], R11 ;  /* 0x0004e00b0100d387 */ /* 0x0003e80000100800 */
[----:B------:R-:W2:Y:S04]  /*25280*/  LDL R110, [R1+0x498] ;  /* 0x00049800016e7983 */ /* 0x000ea80000100800 */
[----:B0-----:R-:W2:Y:S04]  /*25290*/  LDL R10, [R1+0x49c] ;  /* 0x00049c00010a7983 */ /* 0x001ea80000100800 */
[----:B-1----:R-:W2:Y:S04]  /*252a0*/  LDL R11, [R1+0x4a0] ;  /* 0x0004a000010b7983 */ /* 0x002ea80000100800 */
[----:B------:R0:W-:Y:S04]  /*252b0*/  STL [R1+0xb84], R98 ;  /* 0x000b846201007387 */ /* 0x0001e80000100800 */
[----:B0-----:R-:W2:Y:S01]  /*252c0*/  LDL R98, [R1+0x4a4] ;  /* 0x0004a40001627983 */ /* 0x001ea20000100800 */
[----:B------:R-:W-:-:S13]  /*252d0*/  LOP3.LUT P2, RZ, R7, 0x40000, RZ, 0xc0, !PT ;  /* 0x0004000007ff7812 */ /* 0x000fda000784c0ff */
[----:B---3--:R-:W-:Y:S02]  /*252e0*/  @!P2 FMUL R96, R96, 16777216 ;  /* 0x4b8000006060a820 */ /* 0x008fe40000400000 */
[----:B----4-:R-:W-:Y:S02]  /*252f0*/  @!P2 FMUL R94, R94, 16777216 ;  /* 0x4b8000005e5ea820 */ /* 0x010fe40000400000 */
[----:B--2---:R-:W-:Y:S02]  /*25300*/  @!P2 FMUL R109, R109, 16777216 ;  /* 0x4b8000006d6da820 */ /* 0x004fe40000400000 */
[----:B------:R-:W-:Y:S02]  /*25310*/  @!P2 FMUL R108, R108, 16777216 ;  /* 0x4b8000006c6ca820 */ /* 0x000fe40000400000 */
[----:B------:R-:W-:Y:S02]  /*25320*/  @!P2 FMUL R95, R95, 16777216 ;  /* 0x4b8000005f5fa820 */ /* 0x000fe40000400000 */
[----:B------:R-:W-:-:S02]  /*25330*/  @!P2 FMUL R117, R117, 16777216 ;  /* 0x4b8000007575a820 */ /* 0x000fc40000400000 */
[----:B------:R-:W-:Y:S02]  /*25340*/  @!P2 FMUL R114, R114, 16777216 ;  /* 0x4b8000007272a820 */ /* 0x000fe40000400000 */
[----:B------:R-:W-:-:S05]  /*25350*/  @!P2 FMUL R98, R98, 16777216 ;  /* 0x4b8000006262a820 */ /* 0x000fca0000400000 */
[----:B------:R-:W-:Y:S04]  /*25360*/  @!P2 STL [R1+0x4a4], R98 ;  /* 0x0004a4620100a387 */ /* 0x000fe80000100800 */
[----:B------:R0:W-:Y:S04]  /*25370*/  @!P2 STL [R1+0x4a8], R96 ;  /* 0x0004a8600100a387 */ /* 0x0001e80000100800 */
[----:B------:R1:W-:Y:S04]  /*25380*/  @!P2 STL [R1+0x4ac], R94 ;  /* 0x0004ac5e0100a387 */ /* 0x0003e80000100800 */
[----:B------:R2:W-:Y:S04]  /*25390*/  @!P2 STL [R1+0x4b0], R109 ;  /* 0x0004b06d0100a387 */ /* 0x0005e80000100800 */
[----:B0-----:R-:W3:Y:S04]  /*253a0*/  LDL R96, [R1+0x3e4] ;  /* 0x0003e40001607983 */ /* 0x001ee80000100800 */
[----:B------:R0:W-:Y:S04]  /*253b0*/  @!P2 STL [R1+0x4b4], R108 ;  /* 0x0004b46c0100a387 */ /* 0x0001e80000100800 */
[----:B-1----:R-:W4:Y:S04]  /*253c0*/  LDL R94, [R1+0x3e8] ;  /* 0x0003e800015e7983 */ /* 0x002f280000100800 */
[----:B------:R1:W-:Y:S04]  /*253d0*/  @!P2 STL [R1+0x4b8], R95 ;  /* 0x0004b85f0100a387 */ /* 0x0003e80000100800 */
[----:B--2---:R-:W2:Y:S04]  /*253e0*/  LDL R109, [R1+0x3ec] ;  /* 0x0003ec00016d7983 */ /* 0x004ea80000100800 */
[----:B------:R1:W-:Y:S04]  /*253f0*/  @!P2 STL [R1+0x4bc], R117 ;  /* 0x0004bc750100a387 */ /* 0x0003e80000100800 */
[----:B0-----:R-:W2:Y:S04]  /*25400*/  LDL R108, [R1+0x3f0] ;  /* 0x0003f000016c7983 */ /* 0x001ea80000100800 */
[----:B-1----:R-:W2:Y:S04]  /*25410*/  LDL R95, [R1+0x3f4] ;  /* 0x0003f400015f7983 */ /* 0x002ea80000100800 */
[----:B------:R-:W2:Y:S04]  /*25420*/  LDL R117, [R1+0x3f8] ;  /* 0x0003f80001757983 */ /* 0x000ea80000100800 */
[----:B------:R0:W-:Y:S04]  /*25430*/  @!P2 STL [R1+0x4c0], R114 ;  /* 0x0004c0720100a387 */ /* 0x0001e80000100800 */
[----:B0-----:R-:W2:Y:S01]  /*25440*/  LDL R114, [R1+0x3fc] ;  /* 0x0003fc0001727983 */ /* 0x001ea20000100800 */
[----:B------:R-:W-:Y:S01]  /*25450*/  LOP3.LUT P1, RZ, R7, 0x20000, RZ, 0xc0, !PT ;  /* 0x0002000007ff7812 */ /* 0x000fe2000782c0ff */
[----:B------:R-:W-:Y:S01]  /*25460*/  @!P2 FMUL R99, R99, 16777216 ;  /* 0x4b8000006363a820 */ /* 0x000fe20000400000 */
[----:B------:R-:W-:-:S04]  /*25470*/  LOP3.LUT P0, RZ, R7, 0x10000, RZ, 0xc0, !PT ;  /* 0x0001000007ff7812 */ /* 0x000fc8000780c0ff */
[----:B------:R-:W-:Y:S07]  /*25480*/  STL [R1+0xb80], R99 ;  /* 0x000b806301007387 */ /* 0x000fee0000100800 */
[----:B------:R-:W-:Y:S02]  /*25490*/  @!P1 FMUL R9, R9, 16777216 ;  /* 0x4b80000009099820 */ /* 0x000fe40000400000 */
[----:B------:R-:W-:Y:S02]  /*254a0*/  @!P1 FMUL R97, R97, 16777216 ;  /* 0x4b80000061619820 */ /* 0x000fe40000400000 */
[----:B------:R-:W-:Y:S01]  /*254b0*/  @!P1 FMUL R91, R91, 16777216 ;  /* 0x4b8000005b5b9820 */ /* 0x000fe20000400000 */
[----:B------:R0:W-:Y:S01]  /*254c0*/  @!P1 STL [R1+0x488], R9 ;  /* 0x0004880901009387 */ /* 0x0001e20000100800 */
[----:B------:R-:W-:-:S02]  /*254d0*/  @!P1 FMUL R92, R92, 16777216 ;  /* 0x4b8000005c5c9820 */ /* 0x000fc40000400000 */
[----:B------:R-:W-:Y:S02]  /*254e0*/  @!P1 FMUL R10, R10, 16777216 ;  /* 0x4b8000000a0a9820 */ /* 0x000fe40000400000 */
[----:B------:R-:W-:Y:S02]  /*254f0*/  @!P1 FMUL R93, R93, 16777216 ;  /* 0x4b8000005d5d9820 */ /* 0x000fe40000400000 */
[----:B------:R-:W-:Y:S01]  /*25500*/  @!P1 FMUL R110, R110, 16777216 ;  /* 0x4b8000006e6e9820 */ /* 0x000fe20000400000 */
[----:B0-----:R-:W2:Y:S01]  /*25510*/  LDL R9, [R1+0x400] ;  /* 0x0004000001097983 */ /* 0x001ea20000100800 */
[----:B------:R-:W-:-:S03]  /*25520*/  @!P1 FMUL R11, R11, 16777216 ;  /* 0x4b8000000b0b9820 */ /* 0x000fc60000400000 */
[----:B------:R-:W-:Y:S04]  /*25530*/  @!P1 STL [R1+0x484], R97 ;  /* 0x0004846101009387 */ /* 0x000fe80000100800 */
[----:B------:R-:W-:Y:S04]  /*25540*/  @!P1 STL [R1+0x48c], R91 ;  /* 0x00048c5b01009387 */ /* 0x000fe80000100800 */
[----:B------:R-:W-:Y:S04]  /*25550*/  @!P1 STL [R1+0x490], R92 ;  /* 0x0004905c01009387 */ /* 0x000fe80000100800 */
[----:B------:R0:W-:Y:S04]  /*25560*/  @!P1 STL [R1+0x49c], R10 ;  /* 0x00049c0a01009387 */ /* 0x0001e80000100800 */
[----:B------:R-:W-:Y:S04]  /*25570*/  @!P1 STL [R1+0x494], R93 ;  /* 0x0004945d01009387 */ /* 0x000fe80000100800 */
[----:B0-----:R-:W2:Y:S04]  /*25580*/  LDL R10, [R1+0x398] ;  /* 0x00039800010a7983 */ /* 0x001ea80000100800 */
[----:B------:R-:W-:Y:S04]  /*25590*/  @!P1 STL [R1+0x498], R110 ;  /* 0x0004986e01009387 */ /* 0x000fe80000100800 */
[----:B------:R0:W-:Y:S01]  /*255a0*/  @!P1 STL [R1+0x4a0], R11 ;  /* 0x0004a00b01009387 */ /* 0x0001e20000100800 */
[----:B------:R-:W-:-:S03]  /*255b0*/  @!P1 FMUL R100, R100, 16777216 ;  /* 0x4b80000064649820 */ /* 0x000fc60000400000 */
[----:B------:R-:W2:Y:S04]  /*255c0*/  LDL R91, [R1+0x39c] ;  /* 0x00039c00015b7983 */ /* 0x000ea80000100800 */
[----:B------:R-:W2:Y:S01]  /*255d0*/  LDL R92, [R1+0x3a4] ;  /* 0x0003a400015c7983 */ /* 0x000ea20000100800 */
[----:B0-----:R-:W-:Y:S01]  /*255e0*/  MOV R11, R115 ;  /* 0x00000073000b7202 */ /* 0x001fe20000000f00 */
[----:B------:R-:W-:Y:S02]  /*255f0*/  IMAD.MOV.U32 R115, RZ, RZ, R113 ;  /* 0x000000ffff737224 */ /* 0x000fe400078e0071 */
[----:B------:R-:W2:Y:S04]  /*25600*/  LDL R93, [R1+0x3a8] ;  /* 0x0003a800015d7983 */ /* 0x000ea80000100800 */
[----:B------:R-:W2:Y:S04]  /*25610*/  LDL R113, [R1+0x3a0] ;  /* 0x0003a00001717983 */ /* 0x000ea80000100800 */
[----:B------:R-:W2:Y:S04]  /*25620*/  LDL R110, [R1+0x3ac] ;  /* 0x0003ac00016e7983 */ /* 0x000ea80000100800 */
[----:B------:R-:W-:Y:S01]  /*25630*/  STL [R1+0xb88], R100 ;  /* 0x000b886401007387 */ /* 0x000fe20000100800 */
[----:B---3--:R-:W-:-:S02]  /*25640*/  @!P0 FMUL R96, R96, 16777216 ;  /* 0x4b80000060608820 */ /* 0x008fc40000400000 */
[----:B----4-:R-:W-:-:S03]  /*25650*/  @!P0 FMUL R94, R94, 16777216 ;  /* 0x4b8000005e5e8820 */ /* 0x010fc60000400000 */
[----:B------:R-:W-:Y:S04]  /*25660*/  @!P0 STL [R1+0x3e4], R96 ;  /* 0x0003e46001008387 */ /* 0x000fe80000100800 */
[----:B------:R-:W-:Y:S01]  /*25670*/  @!P0 STL [R1+0x3e8], R94 ;  /* 0x0003e85e01008387 */ /* 0x000fe20000100800 */
[----:B--2---:R-:W-:-:S03]  /*25680*/  @!P0 FMUL R109, R109, 16777216 ;  /* 0x4b8000006d6d8820 */ /* 0x004fc60000400000 */
[----:B------:R-:W2:Y:S04]  /*25690*/  LDL R99, [R1+0x3d8] ;  /* 0x0003d80001637983 */ /* 0x000ea80000100800 */
[----:B------:R0:W-:Y:S01]  /*256a0*/  @!P0 STL [R1+0x3ec], R109 ;  /* 0x0003ec6d01008387 */ /* 0x0001e20000100800 */
[----:B------:R-:W-:-:S03]  /*256b0*/  @!P0 FMUL R108, R108, 16777216 ;  /* 0x4b8000006c6c8820 */ /* 0x000fc60000400000 */
[----:B------:R-:W3:Y:S01]  /*256c0*/  LDL R98, [R1+0x3e0] ;  /* 0x0003e00001627983 */ /* 0x000ee20000100800 */
[----:B------:R-:W-:-:S03]  /*256d0*/  @!P0 FMUL R95, R95, 16777216 ;  /* 0x4b8000005f5f8820 */ /* 0x000fc60000400000 */
[----:B------:R1:W-:Y:S01]  /*256e0*/  @!P0 STL [R1+0x3f0], R108 ;  /* 0x0003f06c01008387 */ /* 0x0003e20000100800 */
[----:B------:R-:W-:-:S03]  /*256f0*/  @!P0 FMUL R117, R117, 16777216 ;  /* 0x4b80000075758820 */ /* 0x000fc60000400000 */
[----:B------:R-:W-:Y:S04]  /*25700*/  @!P0 STL [R1+0x3f4], R95 ;  /* 0x0003f45f01008387 */ /* 0x000fe80000100800 */
[----:B0-----:R-:W4:Y:S04]  /*25710*/  LDL R109, [R1+0x378] ;  /* 0x00037800016d7983 */ /* 0x001f280000100800 */
[----:B-1----:R-:W4:Y:S04]  /*25720*/  LDL R108, [R1+0x37c] ;  /* 0x00037c00016c7983 */ /* 0x002f280000100800 */
[----:B------:R0:W-:Y:S01]  /*25730*/  @!P0 STL [R1+0x3f8], R117 ;  /* 0x0003f87501008387 */ /* 0x0001e20000100800 */
[----:B------:R-:W-:-:S03]  /*25740*/  @!P0 FMUL R114, R114, 16777216 ;  /* 0x4b80000072728820 */ /* 0x000fc60000400000 */
[----:B0-----:R-:W4:Y:S04]  /*25750*/  LDL R117, [R1+0x380] ;  /* 0x0003800001757983 */ /* 0x001f280000100800 */
[----:B------:R0:W-:Y:S01]  /*25760*/  @!P0 STL [R1+0x3fc], R114 ;  /* 0x0003fc7201008387 */ /* 0x0001e20000100800 */
[----:B------:R-:W-:Y:S01]  /*25770*/  LOP3.LUT P5, RZ, R7, 0x8000, RZ, 0xc0, !PT ;  /* 0x0000800007ff7812 */ /* 0x000fe200078ac0ff */
[----:B------:R-:W-:Y:S02]  /*25780*/  @!P0 FMUL R101, R101, 16777216 ;  /* 0x4b80000065658820 */ /* 0x000fe40000400000 */
[----:B------:R-:W4:Y:S04]  /*25790*/  LDL R95, [R1+0x388] ;  /* 0x00038800015f7983 */ /* 0x000f280000100800 */
[----:B0-----:R-:W4:Y:S01]  /*257a0*/  LDL R114, [R1+0x384] ;  /* 0x0003840001727983 */ /* 0x001f220000100800 */
[----:B------:R-:W-:Y:S01]  /*257b0*/  @!P0 FMUL R9, R9, 16777216 ;  /* 0x4b80000009098820 */ /* 0x000fe20000400000 */
[----:B------:R-:W-:-:S04]  /*257c0*/  LOP3.LUT P2, RZ, R7, 0x4000, RZ, 0xc0, !PT ;  /* 0x0000400007ff7812 */ /* 0x000fc8000784c0ff */
[----:B------:R0:W-:Y:S04]  /*257d0*/  @!P0 STL [R1+0x400], R9 ;  /* 0x0004000901008387 */ /* 0x0001e80000100800 */
[----:B0-----:R-:W4:Y:S04]  /*257e0*/  LDL R9, [R1+0x38c] ;  /* 0x00038c0001097983 */ /* 0x001f280000100800 */
[----:B------:R-:W-:Y:S01]  /*257f0*/  STL [R1+0xb7c], R101 ;  /* 0x000b7c6501007387 */ /* 0x000fe20000100800 */
[----:B------:R-:W-:-:S05]  /*25800*/  @!P5 FMUL R10, R10, 16777216 ;  /* 0x4b8000000a0ad820 */ /* 0x000fca0000400000 */
[----:B------:R0:W-:Y:S01]  /*25810*/  @!P5 STL [R1+0x398], R10 ;  /* 0x0003980a0100d387 */ /* 0x0001e20000100800 */
[----:B------:R-:W-:-:S03]  /*25820*/  @!P5 FMUL R91, R91, 16777216 ;  /* 0x4b8000005b5bd820 */ /* 0x000fc60000400000 */
[----:B0-----:R-:W4:Y:S01]  /*25830*/  LDL R10, [R1+0x390] ;  /* 0x00039000010a7983 */ /* 0x001f220000100800 */
[----:B------:R-:W-:Y:S02]  /*25840*/  @!P5 FMUL R92, R92, 16777216 ;  /* 0x4b8000005c5cd820 */ /* 0x000fe40000400000 */
[----:B------:R-:W-:Y:S02]  /*25850*/  @!P5 FMUL R113, R113, 16777216 ;  /* 0x4b8000007171d820 */ /* 0x000fe40000400000 */
[----:B------:R-:W-:-:S03]  /*25860*/  @!P5 FMUL R93, R93, 16777216 ;  /* 0x4b8000005d5dd820 */ /* 0x000fc60000400000 */
[----:B------:R0:W-:Y:S01]  /*25870*/  @!P5 STL [R1+0x3a0], R113 ;  /* 0x0003a0710100d387 */ /* 0x0001e20000100800 */
[----:B------:R-:W-:-:S03]  /*25880*/  @!P5 FMUL R110, R110, 16777216 ;  /* 0x4b8000006e6ed820 */ /* 0x000fc60000400000 */
[----:B0-----:R-:W4:Y:S04]  /*25890*/  LDL R113, [R1+0x394] ;  /* 0x0003940001717983 */ /* 0x001f280000100800 */
[----:B------:R0:W-:Y:S04]  /*258a0*/  @!P5 STL [R1+0x39c], R91 ;  /* 0x00039c5b0100d387 */ /* 0x0001e80000100800 */
[----:B------:R-:W4:Y:S04]  /*258b0*/  LDL R97, [R1+0x358] ;  /* 0x0003580001617983 */ /* 0x000f280000100800 */
[----:B------:R1:W-:Y:S04]  /*258c0*/  @!P5 STL [R1+0x3a4], R92 ;  /* 0x0003a45c0100d387 */ /* 0x0003e80000100800 */
[----:B------:R-:W4:Y:S04]  /*258d0*/  LDL R96, [R1+0x35c] ;  /* 0x00035c0001607983 */ /* 0x000f280000100800 */
[----:B------:R0:W-:Y:S04]  /*258e0*/  @!P5 STL [R1+0x3a8], R93 ;  /* 0x0003a85d0100d387 */ /* 0x0001e80000100800 */
[----:B------:R-:W4:Y:S04]  /*258f0*/  LDL R94, [R1+0x360] ;  /* 0x00036000015e7983 */ /* 0x000f280000100800 */
[----:B------:R1:W-:Y:S04]  /*25900*/  @!P5 STL [R1+0x3ac], R110 ;  /* 0x0003ac6e0100d387 */ /* 0x0003e80000100800 */
[----:B0-----:R-:W4:Y:S04]  /*25910*/  LDL R91, [R1+0x364] ;  /* 0x00036400015b7983 */ /* 0x001f280000100800 */
[----:B-1----:R-:W4:Y:S04]  /*25920*/  LDL R92, [R1+0x368] ;  /* 0x00036800015c7983 */ /* 0x002f280000100800 */
[----:B------:R-:W4:Y:S04]  /*25930*/  LDL R93, [R1+0x36c] ;  /* 0x00036c00015d7983 */ /* 0x000f280000100800 */
[----:B------:R-:W4:Y:S01]  /*25940*/  LDL R110, [R1+0x370] ;  /* 0x00037000016e7983 */ /* 0x000f220000100800 */
[----:B--2---:R-:W-:-:S02]  /*25950*/  @!P5 FMUL R99, R99, 16777216 ;  /* 0x4b8000006363d820 */ /* 0x004fc40000400000 */
[----:B---3--:R-:W-:-:S05]  /*25960*/  @!P5 FMUL R98, R98, 16777216 ;  /* 0x4b8000006262d820 */ /* 0x008fca0000400000 */
[----:B------:R-:W-:Y:S01]  /*25970*/  @!P5 STL [R1+0x3e0], R98 ;  /* 0x0003e0620100d387 */ /* 0x000fe20000100800 */
[----:B----4-:R-:W-:-:S03]  /*25980*/  @!P2 FMUL R109, R109, 16777216 ;  /* 0x4b8000006d6da820 */ /* 0x010fc60000400000 */
[----:B------:R-:W-:Y:S01]  /*25990*/  @!P5 STL [R1+0x3d8], R99 ;  /* 0x0003d8630100d387 */ /* 0x000fe20000100800 */
[----:B------:R-:W-:-:S03]  /*259a0*/  @!P2 FMUL R108, R108, 16777216 ;  /* 0x4b8000006c6ca820 */ /* 0x000fc60000400000 */
[----:B------:R-:W-:Y:S01]  /*259b0*/  @!P2 STL [R1+0x378], R109 ;  /* 0x0003786d0100a387 */ /* 0x000fe20000100800 */
[----:B------:R-:W-:-:S05]  /*259c0*/  @!P2 FMUL R117, R117, 16777216 ;  /* 0x4b8000007575a820 */ /* 0x000fca0000400000 */
[----:B------:R0:W-:Y:S04]  /*259d0*/  @!P2 STL [R1+0x380], R117 ;  /* 0x000380750100a387 */ /* 0x0001e80000100800 */
[----:B------:R1:W-:Y:S01]  /*259e0*/  @!P2 STL [R1+0x37c], R108 ;  /* 0x00037c6c0100a387 */ /* 0x0003e20000100800 */
[----:B------:R-:W-:-:S03]  /*259f0*/  @!P2 FMUL R114, R114, 16777216 ;  /* 0x4b8000007272a820 */ /* 0x000fc60000400000 */
[----:B0-----:R-:W2:Y:S04]  /*25a00*/  LDL R117, [R1+0x314] ;  /* 0x0003140001757983 */ /* 0x001ea80000100800 */
[----:B------:R0:W-:Y:S01]  /*25a10*/  @!P2 STL [R1+0x384], R114 ;  /* 0x000384720100a387 */ /* 0x0001e20000100800 */
[----:B------:R-:W-:Y:S01]  /*25a20*/  LOP3.LUT P1, RZ, R7, 0x2000, RZ, 0xc0, !PT ;  /* 0x0000200007ff7812 */ /* 0x000fe2000782c0ff */
[----:B------:R-:W-:Y:S02]  /*25a30*/  @!P2 FMUL R95, R95, 16777216 ;  /* 0x4b8000005f5fa820 */ /* 0x000fe40000400000 */
[----:B------:R-:W3:Y:S04]  /*25a40*/  LDL R109, [R1+0x31c] ;  /* 0x00031c00016d7983 */ /* 0x000ee80000100800 */
[----:B-1----:R-:W4:Y:S04]  /*25a50*/  LDL R108, [R1+0x330] ;  /* 0x00033000016c7983 */ /* 0x002f280000100800 */
[----:B0-----:R-:W3:Y:S01]  /*25a60*/  LDL R114, [R1+0x318] ;  /* 0x0003180001727983 */ /* 0x001ee20000100800 */
[----:B------:R-:W-:-:S03]  /*25a70*/  @!P2 FMUL R9, R9, 16777216 ;  /* 0x4b8000000909a820 */ /* 0x000fc60000400000 */
[----:B------:R0:W-:Y:S01]  /*25a80*/  @!P2 STL [R1+0x388], R95 ;  /* 0x0003885f0100a387 */ /* 0x0001e20000100800 */
[----:B------:R-:W-:-:S03]  /*25a90*/  LOP3.LUT P0, RZ, R7, 0x1000, RZ, 0xc0, !PT ;  /* 0x0000100007ff7812 */ /* 0x000fc6000780c0ff */
[----:B0-----:R-:W4:Y:S04]  /*25aa0*/  LDL R95, [R1+0x338] ;  /* 0x00033800015f7983 */ /* 0x001f280000100800 */
[----:B------:R0:W-:Y:S01]  /*25ab0*/  @!P2 STL [R1+0x38c], R9 ;  /* 0x00038c090100a387 */ /* 0x0001e20000100800 */
[----:B------:R-:W-:Y:S01]  /*25ac0*/  @!P2 FMUL R10, R10, 16777216 ;  /* 0x4b8000000a0aa820 */ /* 0x000fe20000400000 */
[----:B0-----:R-:W-:-:S04]  /*25ad0*/  MOV R9, R11 ;  /* 0x0000000b00097202 */ /* 0x001fc80000000f00 */
[----:B------:R0:W-:Y:S04]  /*25ae0*/  @!P2 STL [R1+0x390], R10 ;  /* 0x0003900a0100a387 */ /* 0x0001e80000100800 */
[----:B------:R-:W4:Y:S04]  /*25af0*/  LDL R11, [R1+0x348] ;  /* 0x00034800010b7983 */ /* 0x000f280000100800 */
[----:B0-----:R-:W4:Y:S01]  /*25b00*/  LDL R10, [R1+0x33c] ;  /* 0x00033c00010a7983 */ /* 0x001f220000100800 */
[----:B------:R-:W-:-:S05]  /*25b10*/  @!P2 FMUL R113, R113, 16777216 ;  /* 0x4b8000007171a820 */ /* 0x000fca0000400000 */
[----:B------:R0:W-:Y:S01]  /*25b20*/  @!P2 STL [R1+0x394], R113 ;  /* 0x000394710100a387 */ /* 0x0001e20000100800 */
[----:B------:R-:W-:-:S03]  /*25b30*/  @!P1 FMUL R97, R97, 16777216 ;  /* 0x4b80000061619820 */ /* 0x000fc60000400000 */
[----:B0-----:R-:W4:Y:S01]  /*25b40*/  LDL R113, [R1+0x34c] ;  /* 0x00034c0001717983 */ /* 0x001f220000100800 */
[----:B------:R-:W-:-:S03]  /*25b50*/  @!P1 FMUL R96, R96, 16777216 ;  /* 0x4b80000060609820 */ /* 0x000fc60000400000 */
[----:B------:R-:W-:Y:S01]  /*25b60*/  @!P1 STL [R1+0x358], R97 ;  /* 0x0003586101009387 */ /* 0x000fe20000100800 */
[----:B------:R-:W-:-:S03]  /*25b70*/  @!P1 FMUL R94, R94, 16777216 ;  /* 0x4b8000005e5e9820 */ /* 0x000fc60000400000 */
[----:B------:R-:W-:Y:S01]  /*25b80*/  @!P1 STL [R1+0x35c], R96 ;  /* 0x00035c6001009387 */ /* 0x000fe20000100800 */
[----:B------:R-:W-:-:S03]  /*25b90*/  @!P1 FMUL R91, R91, 16777216 ;  /* 0x4b8000005b5b9820 */ /* 0x000fc60000400000 */
[----:B------:R0:W-:Y:S01]  /*25ba0*/  @!P1 STL [R1+0x360], R94 ;  /* 0x0003605e01009387 */ /* 0x0001e20000100800 */
[----:B------:R-:W-:-:S03]  /*25bb0*/  @!P1 FMUL R92, R92, 16777216 ;  /* 0x4b8000005c5c9820 */ /* 0x000fc60000400000 */
[----:B------:R-:W-:Y:S01]  /*25bc0*/  @!P1 STL [R1+0x364], R91 ;  /* 0x0003645b01009387 */ /* 0x000fe20000100800 */
[----:B------:R-:W-:-:S03]  /*25bd0*/  @!P1 FMUL R93, R93, 16777216 ;  /* 0x4b8000005d5d9820 */ /* 0x000fc60000400000 */
[----:B------:R-:W4:Y:S01]  /*25be0*/  LDL R100, [R1+0xc8] ;  /* 0x0000c80001647983 */ /* 0x000f220000100800 */
[----:B------:R-:W-:Y:S02]  /*25bf0*/  @!P1 FMUL R3, R3, 16777216 ;  /* 0x4b80000003039820 */ /* 0x000fe40000400000 */
[----:B------:R-:W-:Y:S01]  /*25c00*/  @!P1 FMUL R110, R110, 16777216 ;  /* 0x4b8000006e6e9820 */ /* 0x000fe20000400000 */
[----:B------:R-:W-:Y:S04]  /*25c10*/  @!P1 STL [R1+0x368], R92 ;  /* 0x0003685c01009387 */ /* 0x000fe80000100800 */
[----:B------:R-:W4:Y:S04]  /*25c20*/  LDL R99, [R1+0xcc] ;  /* 0x0000cc0001637983 */ /* 0x000f280000100800 */
[----:B------:R-:W-:Y:S04]  /*25c30*/  @!P1 STL [R1+0x36c], R93 ;  /* 0x00036c5d01009387 */ /* 0x000fe80000100800 */
[----:B------:R-:W4:Y:S04]  /*25c40*/  LDL R98, [R1+0xd0] ;  /* 0x0000d00001627983 */ /* 0x000f280000100800 */
[----:B------:R-:W-:Y:S04]  /*25c50*/  @!P1 STL [R1+0x370], R110 ;  /* 0x0003706e01009387 */ /* 0x000fe80000100800 */
[----:B0-----:R-:W4:Y:S04]  /*25c60*/  LDL R94, [R1+0xd4] ;  /* 0x0000d400015e7983 */ /* 0x001f280000100800 */
[----:B------:R-:W-:Y:S01]  /*25c70*/  STL [R1+0xb70], R3 ;  /* 0x000b700301007387 */ /* 0x000fe20000100800 */
[----:B--2---:R-:W-:-:S05]  /*25c80*/  @!P0 FMUL R117, R117, 16777216 ;  /* 0x4b80000075758820 */ /* 0x004fca0000400000 */
[----:B------:R0:W-:Y:S04]  /*25c90*/  @!P0 STL [R1+0x314], R117 ;  /* 0x0003147501008387 */ /* 0x0001e80000100800 */
[----:B0-----:R-:W2:Y:S01]  /*25ca0*/  LDL R117, [R1+0xdc] ;  /* 0x0000dc0001757983 */ /* 0x001ea20000100800 */
[----:B---3--:R-:W-:-:S05]  /*25cb0*/  @!P0 FMUL R114, R114, 16777216 ;  /* 0x4b80000072728820 */ /* 0x008fca0000400000 */
[----:B------:R0:W-:Y:S01]  /*25cc0*/  @!P0 STL [R1+0x318], R114 ;  /* 0x0003187201008387 */ /* 0x0001e20000100800 */
[----:B------:R-:W-:Y:S02]  /*25cd0*/  @!P0 FMUL R109, R109, 16777216 ;  /* 0x4b8000006d6d8820 */ /* 0x000fe40000400000 */
[----:B----4-:R-:W-:Y:S01]  /*25ce0*/  @!P0 FMUL R108, R108, 16777216 ;  /* 0x4b8000006c6c8820 */ /* 0x010fe20000400000 */
[----:B------:R-:W3:Y:S04]  /*25cf0*/  LDL R97, [R1+0x310] ;  /* 0x0003100001617983 */ /* 0x000ee80000100800 */
[----:B0-----:R-:W4:Y:S01]  /*25d00*/  LDL R114, [R1+0xf8] ;  /* 0x0000f80001727983 */ /* 0x001f220000100800 */
[----:B------:R-:W-:Y:S02]  /*25d10*/  @!P0 FMUL R95, R95, 16777216 ;  /* 0x4b8000005f5f8820 */ /* 0x000fe40000400000 */
[----:B------:R-:W-:Y:S01]  /*25d20*/  @!P5 FMUL R102, R102, 16777216 ;  /* 0x4b8000006666d820 */ /* 0x000fe20000400000 */
[----:B------:R0:W-:Y:S01]  /*25d30*/  @!P0 STL [R1+0x31c], R109 ;  /* 0x00031c6d01008387 */ /* 0x0001e20000100800 */
[----:B------:R-:W-:-:S03]  /*25d40*/  LOP3.LUT P5, RZ, R7, 0x800, RZ, 0xc0, !PT ;  /* 0x0000080007ff7812 */ /* 0x000fc600078ac0ff */
[----:B------:R1:W-:Y:S04]  /*25d50*/  @!P0 STL [R1+0x330], R108 ;  /* 0x0003306c01008387 */ /* 0x0003e80000100800 */
[----:B------:R0:W-:Y:S04]  /*25d60*/  @!P0 STL [R1+0x338], R95 ;  /* 0x0003385f01008387 */ /* 0x0001e80000100800 */
[----:B------:R-:W3:Y:S04]  /*25d70*/  LDL R92, [R1+0xac] ;  /* 0x0000ac00015c7983 */ /* 0x000ee80000100800 */
[----:B------:R-:W3:Y:S01]  /*25d80*/  LDL R96, [R1+0xa8] ;  /* 0x0000a80001607983 */ /* 0x000ee20000100800 */
[----:B------:R-:W-:-:S02]  /*25d90*/  @!P0 FMUL R11, R11, 16777216 ;  /* 0x4b8000000b0b8820 */ /* 0x000fc40000400000 */
[----:B------:R-:W-:-:S05]  /*25da0*/  @!P0 FMUL R10, R10, 16777216 ;  /* 0x4b8000000a0a8820 */ /* 0x000fca0000400000 */
[----:B------:R0:W-:Y:S04]  /*25db0*/  @!P0 STL [R1+0x33c], R10 ;  /* 0x00033c0a01008387 */ /* 0x0001e80000100800 */
[----:B------:R-:W3:Y:S04]  /*25dc0*/  LDL R93, [R1+0xb0] ;  /* 0x0000b000015d7983 */ /* 0x000ee80000100800 */
[----:B------:R1:W-:Y:S01]  /*25dd0*/  @!P0 STL [R1+0x348], R11 ;  /* 0x0003480b01008387 */ /* 0x0003e20000100800 */
[----:B------:R-:W-:-:S03]  /*25de0*/  IMAD.MOV.U32 R91, RZ, RZ, R9 ;  /* 0x000000ffff5b7224 */ /* 0x000fc600078e0009 */
[----:B------:R-:W3:Y:S04]  /*25df0*/  LDL R110, [R1+0xb4] ;  /* 0x0000b400016e7983 */ /* 0x000ee80000100800 */
[----:B0-----:R-:W3:Y:S01]  /*25e00*/  LDL R109, [R1+0xb8] ;  /* 0x0000b800016d7983 */ /* 0x001ee20000100800 */
[----:B------:R-:W-:-:S03]  /*25e10*/  @!P0 FMUL R113, R113, 16777216 ;  /* 0x4b80000071718820 */ /* 0x000fc60000400000 */
[----:B-1----:R-:W3:Y:S04]  /*25e20*/  LDL R108, [R1+0xbc] ;  /* 0x0000bc00016c7983 */ /* 0x002ee80000100800 */
[----:B------:R0:W-:Y:S01]  /*25e30*/  @!P0 STL [R1+0x34c], R113 ;  /* 0x00034c7101008387 */ /* 0x0001e20000100800 */
[----:B------:R-:W-:-:S03]  /*25e40*/  @!P0 FMUL R105, R105, 16777216 ;  /* 0x4b80000069698820 */ /* 0x000fc60000400000 */
[----:B------:R-:W3:Y:S04]  /*25e50*/  LDL R95, [R1+0xc0] ;  /* 0x0000c000015f7983 */ /* 0x000ee80000100800 */
[----:B------:R-:W3:Y:S01]  /*25e60*/  LDL R9, [R1+0xc4] ;  /* 0x0000c40001097983 */ /* 0x000ee20000100800 */
[----:B------:R-:W-:-:S03]  /*25e70*/  @!P5 FMUL R2, R2, 16777216 ;  /* 0x4b8000000202d820 */ /* 0x000fc60000400000 */
[----:B------:R-:W3:Y:S04]  /*25e80*/  LDL R10, [R1+0x88] ;  /* 0x00008800010a7983 */ /* 0x000ee80000100800 */
[----:B------:R-:W3:Y:S04]  /*25e90*/  LDL R11, [R1+0x8c] ;  /* 0x00008c00010b7983 */ /* 0x000ee80000100800 */
[----:B0-----:R-:W3:Y:S01]  /*25ea0*/  LDL R113, [R1+0x90] ;  /* 0x0000900001717983 */ /* 0x001ee20000100800 */
[----:B------:R-:W-:-:S03]  /*25eb0*/  @!P5 FMUL R100, R100, 16777216 ;  /* 0x4b8000006464d820 */ /* 0x000fc60000400000 */
[----:B------:R-:W-:Y:S01]  /*25ec0*/  STL [R1+0xb74], R105 ;  /* 0x000b746901007387 */ /* 0x000fe20000100800 */
[----:B------:R-:W-:-:S03]  /*25ed0*/  @!P5 FMUL R99, R99, 16777216 ;  /* 0x4b8000006363d820 */ /* 0x000fc60000400000 */
[----:B------:R-:W-:Y:S04]  /*25ee0*/  @!P5 STL [R1+0xc8], R100 ;  /* 0x0000c8640100d387 */ /* 0x000fe80000100800 */
[----:B------:R-:W-:Y:S01]  /*25ef0*/  @!P5 STL [R1+0xcc], R99 ;  /* 0x0000cc630100d387 */ /* 0x000fe20000100800 */
[----:B------:R-:W-:-:S03]  /*25f00*/  @!P5 FMUL R98, R98, 16777216 ;  /* 0x4b8000006262d820 */ /* 0x000fc60000400000 */
[----:B------:R-:W-:Y:S01]  /*25f10*/  STL [R1+0xb78], R2 ;  /* 0x000b780201007387 */ /* 0x000fe20000100800 */
[----:B------:R-:W-:-:S03]  /*25f20*/  @!P5 FMUL R94, R94, 16777216 ;  /* 0x4b8000005e5ed820 */ /* 0x000fc60000400000 */
[----:B------:R-:W-:Y:S04]  /*25f30*/  @!P5 STL [R1+0xd0], R98 ;  /* 0x0000d0620100d387 */ /* 0x000fe80000100800 */
[----:B------:R0:W-:Y:S04]  /*25f40*/  @!P5 STL [R1+0xd4], R94 ;  /* 0x0000d45e0100d387 */ /* 0x0001e80000100800 */
[----:B0-----:R-:W3:Y:S01]  /*25f50*/  LDL R94, [R1+0x94] ;  /* 0x00009400015e7983 */ /* 0x001ee20000100800 */
[----:B--2---:R-:W-:-:S05]  /*25f60*/  @!P5 FMUL R117, R117, 16777216 ;  /* 0x4b8000007575d820 */ /* 0x004fca0000400000 */
[----:B------:R0:W-:Y:S04]  /*25f70*/  @!P5 STL [R1+0xdc], R117 ;  /* 0x0000dc750100d387 */ /* 0x0001e80000100800 */
[----:B0-----:R-:W2:Y:S01]  /*25f80*/  LDL R117, [R1+0x98] ;  /* 0x0000980001757983 */ /* 0x001ea20000100800 */
[----:B----4-:R-:W-:-:S05]  /*25f90*/  @!P5 FMUL R114, R114, 16777216 ;  /* 0x4b8000007272d820 */ /* 0x010fca0000400000 */
[----:B------:R0:W-:Y:S04]  /*25fa0*/  @!P5 STL [R1+0xf8], R114 ;  /* 0x0000f8720100d387 */ /* 0x0001e80000100800 */
[----:B0-----:R-:W4:Y:S01]  /*25fb0*/  LDL R114, [R1+0x9c] ;  /* 0x00009c0001727983 */ /* 0x001f220000100800 */
[----:B------:R-:W-:Y:S01]  /*25fc0*/  @!P2 FMUL R103, R103, 16777216 ;  /* 0x4b8000006767a820 */ /* 0x000fe20000400000 */
[C---:B------:R-:W-:Y:S01]  /*25fd0*/  LOP3.LUT P2, RZ, R7.reuse, 0x400, RZ, 0xc0, !PT ;  /* 0x0000040007ff7812 */ /* 0x040fe2000784c0ff */
[----:B------:R-:W-:Y:S01]  /*25fe0*/  @!P1 FMUL R104, R104, 16777216 ;  /* 0x4b80000068689820 */ /* 0x000fe20000400000 */
[----:B------:R-:W-:Y:S01]  /*25ff0*/  LOP3.LUT P1, RZ, R7, 0x200, RZ, 0xc0, !PT ;  /* 0x0000020007ff7812 */ /* 0x000fe2000782c0ff */
[----:B---3--:R-:W-:-:S05]  /*26000*/  @!P5 FMUL R97, R97, 16777216 ;  /* 0x4b8000006161d820 */ /* 0x008fca0000400000 */
[----:B------:R-:W-:Y:S05]  /*26010*/  @!P5 STL [R1+0x310], R97 ;  /* 0x000310610100d387 */ /* 0x000fea0000100800 */
[----:B------:R-:W-:Y:S02]  /*26020*/  @!P2 FMUL R92, R92, 16777216 ;  /* 0x4b8000005c5ca820 */ /* 0x000fe40000400000 */
[----:B------:R-:W-:-:S03]  /*26030*/  @!P2 FMUL R96, R96, 16777216 ;  /* 0x4b8000006060a820 */ /* 0x000fc60000400000 */
[----:B------:R0:W-:Y:S01]  /*26040*/  @!P2 STL [R1+0xac], R92 ;  /* 0x0000ac5c0100a387 */ /* 0x0001e20000100800 */
[----:B------:R-:W-:-:S03]  /*26050*/  @!P2 FMUL R93, R93, 16777216 ;  /* 0x4b8000005d5da820 */ /* 0x000fc60000400000 */
[----:B------:R-:W-:Y:S04]  /*26060*/  @!P2 STL [R1+0xa8], R96 ;  /* 0x0000a8600100a387 */ /* 0x000fe80000100800 */
[----:B0-----:R-:W3:Y:S01]  /*26070*/  LDL R92, [R1+0xa0] ;  /* 0x0000a000015c7983 */ /* 0x001ee20000100800 */
[----:B------:R-:W-:-:S03]  /*26080*/  @!P2 FMUL R110, R110, 16777216 ;  /* 0x4b8000006e6ea820 */ /* 0x000fc60000400000 */
[----:B------:R0:W-:Y:S01]  /*26090*/  @!P2 STL [R1+0xb0], R93 ;  /* 0x0000b05d0100a387 */ /* 0x0001e20000100800 */
[----:B------:R-:W-:Y:S02]  /*260a0*/  @!P2 FMUL R109, R109, 16777216 ;  /* 0x4b8000006d6da820 */ /* 0x000fe40000400000 */
[----:B------:R-:W-:Y:S01]  /*260b0*/  @!P2 FMUL R108, R108, 16777216 ;  /* 0x4b8000006c6ca820 */ /* 0x000fe20000400000 */
[----:B0-----:R-:W3:Y:S01]  /*260c0*/  LDL R93, [R1+0xa4] ;  /* 0x0000a400015d7983 */ /* 0x001ee20000100800 */
[----:B------:R-:W-:-:S03]  /*260d0*/  @!P2 FMUL R95, R95, 16777216 ;  /* 0x4b8000005f5fa820 */ /* 0x000fc60000400000 */
[----:B------:R0:W-:Y:S01]  /*260e0*/  @!P2 STL [R1+0xb4], R110 ;  /* 0x0000b46e0100a387 */ /* 0x0001e20000100800 */
[----:B------:R-:W-:-:S03]  /*260f0*/  @!P2 FMUL R9, R9, 16777216 ;  /* 0x4b8000000909a820 */ /* 0x000fc60000400000 */
[----:B------:R1:W-:Y:S01]  /*26100*/  @!P2 STL [R1+0xb8], R109 ;  /* 0x0000b86d0100a387 */ /* 0x0003e20000100800 */
        /* <DEDUP_REMOVED lines=9> */
[----:B------:R1:W-:Y:S04]  /*261a0*/  @!P1 STL [R1+0x8c], R11 ;  /* 0x00008c0b01009387 */ /* 0x0003e80000100800 */
[----:B------:R-:W3:Y:S04]  /*261b0*/  LDL R108, [R1+0x70] ;  /* 0x00007000016c7983 */ /* 0x000ee80000100800 */
[----:B------:R0:W-:Y:S04]  /*261c0*/  @!P1 STL [R1+0x90], R113 ;  /* 0x0000907101009387 */ /* 0x0001e80000100800 */
[----:B------:R-:W3:Y:S04]  /*261d0*/  LDL R95, [R1+0x74] ;  /* 0x00007400015f7983 */ /* 0x000ee80000100800 */
[----:B------:R-:W3:Y:S04]  /*261e0*/  LDL R9, [R1+0x78] ;  /* 0x0000780001097983 */ /* 0x000ee80000100800 */
[----:B0-----:R-:W3:Y:S01]  /*261f0*/  LDL R10, [R1+0x7c] ;  /* 0x00007c00010a7983 */ /* 0x001ee20000100800 */
[----:B------:R-:W-:-:S03]  /*26200*/  @!P1 FMUL R94, R94, 16777216 ;  /* 0x4b8000005e5e9820 */ /* 0x000fc60000400000 */
[----:B-1----:R-:W3:Y:S04]  /*26210*/  LDL R11, [R1+0x80] ;  /* 0x00008000010b7983 */ /* 0x002ee80000100800 */
[----:B------:R-:W3:Y:S01]  /*26220*/  LDL R113, [R1+0x84] ;  /* 0x0000840001717983 */ /* 0x000ee20000100800 */
[----:B--2---:R-:W-:-:S05]  /*26230*/  @!P1 FMUL R117, R117, 16777216 ;  /* 0x4b80000075759820 */ /* 0x004fca0000400000 */
[----:B------:R0:W-:Y:S04]  /*26240*/  @!P1 STL [R1+0x98], R117 ;  /* 0x0000987501009387 */ /* 0x0001e80000100800 */
[----:B------:R-:W-:Y:S04]  /*26250*/  @!P1 STL [R1+0x94], R94 ;  /* 0x0000945e01009387 */ /* 0x000fe80000100800 */
[----:B0-----:R-:W2:Y:S01]  /*26260*/  LDL R117, [R1+0x48] ;  /* 0x0000480001757983 */ /* 0x001ea20000100800 */
[----:B----4-:R-:W-:-:S05]  /*26270*/  @!P1 FMUL R114, R114, 16777216 ;  /* 0x4b80000072729820 */ /* 0x010fca0000400000 */
[----:B------:R0:W-:Y:S01]  /*26280*/  @!P1 STL [R1+0x9c], R114 ;  /* 0x00009c7201009387 */ /* 0x0001e20000100800 */
[----:B------:R-:W-:Y:S02]  /*26290*/  LOP3.LUT P0, RZ, R7, 0x100, RZ, 0xc0, !PT ;  /* 0x0000010007ff7812 */ /* 0x000fe4000780c0ff */
[----:B------:R-:W-:Y:S01]  /*262a0*/  LOP3.LUT R0, R0, 0xfbffffff, RZ, 0xc0, !PT ;  /* 0xfbffffff00007812 */ /* 0x000fe200078ec0ff */
[----:B------:R-:W4:Y:S01]  /*262b0*/  LDL R105, [R1+0x58] ;  /* 0x0000580001697983 */ /* 0x000f220000100800 */
[----:B------:R-:W-:-:S03]  /*262c0*/  MOV R2, R91 ;  /* 0x0000005b00027202 */ /* 0x000fc60000000f00 */
[----:B------:R-:W4:Y:S04]  /*262d0*/  LDL R3, [R1+0x5c] ;  /* 0x00005c0001037983 */ /* 0x000f280000100800 */
[----:B0-----:R-:W4:Y:S01]  /*262e0*/  LDL R114, [R1+0x4c] ;  /* 0x00004c0001727983 */ /* 0x001f220000100800 */
[----:B------:R-:W-:-:S03]  /*262f0*/  @P6 LOP3.LUT R0, R0, 0x4000000, RZ, 0xfc, !PT ;  /* 0x0400000000006812 */ /* 0x000fc600078efcff */
[----:B------:R-:W4:Y:S01]  /*26300*/  LDL R101, [R1+0x60] ;  /* 0x0000600001657983 */ /* 0x000f220000100800 */
[----:B------:R-:W-:-:S03]  /*26310*/  LOP3.LUT P6, RZ, R7, 0x80, RZ, 0xc0, !PT ;  /* 0x0000008007ff7812 */ /* 0x000fc600078cc0ff */
[----:B------:R-:W4:Y:S04]  /*26320*/  LDL R100, [R1+0x64] ;  /* 0x0000640001647983 */ /* 0x000f280000100800 */
[----:B------:R-:W4:Y:S01]  /*26330*/  LDL R99, [R1+0x28] ;  /* 0x0000280001637983 */ /* 0x000f220000100800 */
[----:B---3--:R-:W-:-:S03]  /*26340*/  @!P1 FMUL R92, R92, 16777216 ;  /* 0x4b8000005c5c9820 */ /* 0x008fc60000400000 */
[----:B------:R-:W3:Y:S04]  /*26350*/  LDL R98, [R1+0x2c] ;  /* 0x00002c0001627983 */ /* 0x000ee80000100800 */
[----:B------:R0:W-:Y:S04]  /*26360*/  @!P1 STL [R1+0xa0], R92 ;  /* 0x0000a05c01009387 */ /* 0x0001e80000100800 */
[----:B------:R-:W3:Y:S01]  /*26370*/  LDL R97, [R1+0x30] ;  /* 0x0000300001617983 */ /* 0x000ee20000100800 */
[----:B------:R-:W-:-:S05]  /*26380*/  @!P1 FMUL R93, R93, 16777216 ;  /* 0x4b8000005d5d9820 */ /* 0x000fca0000400000 */
[----:B------:R1:W-:Y:S04]  /*26390*/  @!P1 STL [R1+0xa4], R93 ;  /* 0x0000a45d01009387 */ /* 0x0003e80000100800 */
[----:B------:R-:W3:Y:S04]  /*263a0*/  LDL R96, [R1+0x34] ;  /* 0x0000340001607983 */ /* 0x000ee80000100800 */
[----:B------:R-:W3:Y:S04]  /*263b0*/  LDL R94, [R1+0x38] ;  /* 0x00003800015e7983 */ /* 0x000ee80000100800 */
[----:B------:R-:W3:Y:S04]  /*263c0*/  LDL R91, [R1+0x3c] ;  /* 0x00003c00015b7983 */ /* 0x000ee80000100800 */
[----:B0-----:R-:W3:Y:S01]  /*263d0*/  LDL R92, [R1+0x40] ;  /* 0x00004000015c7983 */ /* 0x001ee20000100800 */
[----:B------:R-:W-:-:S03]  /*263e0*/  @!P0 FMUL R110, R110, 16777216 ;  /* 0x4b8000006e6e8820 */ /* 0x000fc60000400000 */
[----:B-1----:R-:W3:Y:S04]  /*263f0*/  LDL R93, [R1+0x44] ;  /* 0x00004400015d7983 */ /* 0x002ee80000100800 */
[----:B------:R0:W-:Y:S01]  /*26400*/  @!P0 STL [R1+0x68], R110 ;  /* 0x0000686e01008387 */ /* 0x0001e20000100800 */
[----:B------:R-:W-:-:S03]  /*26410*/  @!P0 FMUL R109, R109, 16777216 ;  /* 0x4b8000006d6d8820 */ /* 0x000fc60000400000 */
[----:B0-----:R-:W3:Y:S01]  /*26420*/  LDL.LU R110, [R1+0xbcc] ;  /* 0x000bcc00016e7983 */ /* 0x001ee20000300800 */
[----:B------:R-:W-:-:S03]  /*26430*/  @!P0 FMUL R108, R108, 16777216 ;  /* 0x4b8000006c6c8820 */ /* 0x000fc60000400000 */
[----:B------:R0:W-:Y:S01]  /*26440*/  @!P0 STL [R1+0x6c], R109 ;  /* 0x00006c6d01008387 */ /* 0x0001e20000100800 */
[----:B------:R-:W-:Y:S02]  /*26450*/  @!P0 FMUL R95, R95, 16777216 ;  /* 0x4b8000005f5f8820 */ /* 0x000fe40000400000 */
[----:B------:R-:W-:Y:S01]  /*26460*/  @!P0 FMUL R9, R9, 16777216 ;  /* 0x4b80000009098820 */ /* 0x000fe20000400000 */
[----:B0-----:R-:W3:Y:S01]  /*26470*/  LDL.LU R109, [R1+0xbc8] ;  /* 0x000bc800016d7983 */ /* 0x001ee20000300800 */
[----:B------:R-:W-:-:S03]  /*26480*/  @!P0 FMUL R10, R10, 16777216 ;  /* 0x4b8000000a0a8820 */ /* 0x000fc60000400000 */
[----:B------:R0:W-:Y:S01]  /*26490*/  @!P0 STL [R1+0x70], R108 ;  /* 0x0000706c01008387 */ /* 0x0001e20000100800 */
[----:B------:R-:W-:-:S03]  /*264a0*/  @!P0 FMUL R11, R11, 16777216 ;  /* 0x4b8000000b0b8820 */ /* 0x000fc60000400000 */
[----:B0-----:R-:W3:Y:S01]  /*264b0*/  LDL.LU R108, [R1+0xbc4] ;  /* 0x000bc400016c7983 */ /* 0x001ee20000300800 */
[----:B------:R-:W-:-:S03]  /*264c0*/  @!P0 FMUL R113, R113, 16777216 ;  /* 0x4b80000071718820 */ /* 0x000fc60000400000 */
[----:B------:R0:W-:Y:S01]  /*264d0*/  @!P0 STL [R1+0x74], R95 ;  /* 0x0000745f01008387 */ /* 0x0001e20000100800 */
[----:B------:R-:W-:-:S03]  /*264e0*/  @!P6 FMUL R115, R115, 16777216 ;  /* 0x4b8000007373e820 */ /* 0x000fc60000400000 */
[----:B0-----:R-:W3:Y:S04]  /*264f0*/  LDL.LU R95, [R1+0xbc0] ;  /* 0x000bc000015f7983 */ /* 0x001ee80000300800 */
[----:B------:R0:W-:Y:S04]  /*26500*/  @!P0 STL [R1+0x78], R9 ;  /* 0x0000780901008387 */ /* 0x0001e80000100800 */
[----:B0-----:R-:W3:Y:S04]  /*26510*/  LDL.LU R9, [R1+0xbbc] ;  /* 0x000bbc0001097983 */ /* 0x001ee80000300800 */
[----:B------:R0:W-:Y:S04]  /*26520*/  @!P0 STL [R1+0x7c], R10 ;  /* 0x00007c0a01008387 */ /* 0x0001e80000100800 */
[----:B0-----:R-:W3:Y:S04]  /*26530*/  LDL.LU R10, [R1+0xbb8] ;  /* 0x000bb800010a7983 */ /* 0x001ee80000300800 */
[----:B------:R0:W-:Y:S04]  /*26540*/  @!P0 STL [R1+0x80], R11 ;  /* 0x0000800b01008387 */ /* 0x0001e80000100800 */
[----:B0-----:R-:W3:Y:S04]  /*26550*/  LDL.LU R11, [R1+0xbb4] ;  /* 0x000bb400010b7983 */ /* 0x001ee80000300800 */
[----:B------:R0:W-:Y:S04]  /*26560*/  @!P0 STL [R1+0x84], R113 ;  /* 0x0000847101008387 */ /* 0x0001e80000100800 */
[----:B0-----:R-:W3:Y:S01]  /*26570*/  LDL.LU R113, [R1+0xbb0] ;  /* 0x000bb00001717983 */ /* 0x001ee20000300800 */
[----:B--2---:R-:W-:-:S05]  /*26580*/  @!P6 FMUL R117, R117, 16777216 ;  /* 0x4b8000007575e820 */ /* 0x004fca0000400000 */
[----:B------:R0:W-:Y:S04]  /*26590*/  @!P6 STL [R1+0x48], R117 ;  /* 0x000048750100e387 */ /* 0x0001e80000100800 */
[----:B0-----:R-:W2:Y:S01]  /*265a0*/  LDL.LU R117, [R1+0xbac] ;  /* 0x000bac0001757983 */ /* 0x001ea20000300800 */
[----:B----4-:R-:W-:-:S05]  /*265b0*/  @!P6 FMUL R114, R114, 16777216 ;  /* 0x4b8000007272e820 */ /* 0x010fca0000400000 */
[----:B------:R0:W-:Y:S04]  /*265c0*/  @!P6 STL [R1+0x4c], R114 ;  /* 0x00004c720100e387 */ /* 0x0001e80000100800 */
[----:B0-----:R-:W4:Y:S04]  /*265d0*/  LDL.LU R114, [R1+0xba8] ;  /* 0x000ba80001727983 */ /* 0x001f280000300800 */
[----:B------:R0:W-:Y:S04]  /*265e0*/  @!P6 STL [R1+0x50], R115 ;  /* 0x000050730100e387 */ /* 0x0001e80000100800 */
[----:B0-----:R-:W2:Y:S01]  /*265f0*/  LDL.LU R115, [R1+0xba4] ;  /* 0x000ba40001737983 */ /* 0x001ea20000300800 */
[----:B------:R-:W-:Y:S01]  /*26600*/  @!P5 FMUL R106, R106, 16777216 ;  /* 0x4b8000006a6ad820 */ /* 0x000fe20000400000 */
[----:B------:R-:W-:Y:S01]  /*26610*/  LOP3.LUT P5, RZ, R7, 0x40, RZ, 0xc0, !PT ;  /* 0x0000004007ff7812 */ /* 0x000fe200078ac0ff */
[----:B------:R-:W-:-:S02]  /*26620*/  @!P6 FMUL R2, R2, 16777216 ;  /* 0x4b8000000202e820 */ /* 0x000fc40000400000 */
[----:B------:R-:W-:Y:S02]  /*26630*/  @!P6 FMUL R105, R105, 16777216 ;  /* 0x4b8000006969e820 */ /* 0x000fe40000400000 */
[----:B------:R-:W-:Y:S02]  /*26640*/  @!P6 FMUL R3, R3, 16777216 ;  /* 0x4b8000000303e820 */ /* 0x000fe40000400000 */
[----:B------:R-:W-:Y:S01]  /*26650*/  @!P6 FMUL R100, R100, 16777216 ;  /* 0x4b8000006464e820 */ /* 0x000fe20000400000 */
[----:B------:R-:W-:Y:S01]  /*26660*/  @!P6 STL [R1+0x54], R2 ;  /* 0x000054020100e387 */ /* 0x000fe20000100800 */
[----:B------:R-:W-:-:S03]  /*26670*/  @!P6 FMUL R101, R101, 16777216 ;  /* 0x4b8000006565e820 */ /* 0x000fc60000400000 */
[----:B------:R-:W-:Y:S01]  /*26680*/  @!P6 STL [R1+0x58], R105 ;  /* 0x000058690100e387 */ /* 0x000fe20000100800 */
[----:B------:R-:W-:Y:S02]  /*26690*/  @!P5 FMUL R99, R99, 16777216 ;  /* 0x4b8000006363d820 */ /* 0x000fe40000400000 */
[----:B---3--:R-:W-:Y:S01]  /*266a0*/  @!P5 FMUL R98, R98, 16777216 ;  /* 0x4b8000006262d820 */ /* 0x008fe20000400000 */
[----:B------:R-:W-:Y:S01]  /*266b0*/  @!P6 STL [R1+0x5c], R3 ;  /* 0x00005c030100e387 */ /* 0x000fe20000100800 */
[----:B------:R-:W-:Y:S02]  /*266c0*/  @!P5 FMUL R97, R97, 16777216 ;  /* 0x4b8000006161d820 */ /* 0x000fe40000400000 */
[----:B------:R-:W-:Y:S01]  /*266d0*/  @!P5 FMUL R96, R96, 16777216 ;  /* 0x4b8000006060d820 */ /* 0x000fe20000400000 */
[----:B------:R-:W-:Y:S01]  /*266e0*/  @!P6 STL [R1+0x64], R100 ;  /* 0x000064640100e387 */ /* 0x000fe20000100800 */
[----:B------:R-:W-:Y:S02]  /*266f0*/  @!P5 FMUL R94, R94, 16777216 ;  /* 0x4b8000005e5ed820 */ /* 0x000fe40000400000 */
[----:B------:R-:W-:Y:S01]  /*26700*/  @!P5 FMUL R92, R92, 16777216 ;  /* 0x4b8000005c5cd820 */ /* 0x000fe20000400000 */
[----:B------:R-:W-:Y:S01]  /*26710*/  @!P6 STL [R1+0x60], R101 ;  /* 0x000060650100e387 */ /* 0x000fe20000100800 */
[----:B------:R-:W-:-:S03]  /*26720*/  @!P5 FMUL R91, R91, 16777216 ;  /* 0x4b8000005b5bd820 */ /* 0x000fc60000400000 */
[----:B------:R-:W-:Y:S04]  /*26730*/  @!P5 STL [R1+0x28], R99 ;  /* 0x000028630100d387 */ /* 0x000fe80000100800 */
[----:B------:R-:W-:Y:S04]  /*26740*/  @!P5 STL [R1+0x2c], R98 ;  /* 0x00002c620100d387 */ /* 0x000fe80000100800 */
[----:B------:R-:W-:Y:S04]  /*26750*/  @!P5 STL [R1+0x30], R97 ;  /* 0x000030610100d387 */ /* 0x000fe80000100800 */
[----:B------:R-:W-:Y:S04]  /*26760*/  @!P5 STL [R1+0x34], R96 ;  /* 0x000034600100d387 */ /* 0x000fe80000100800 */
[----:B------:R-:W-:Y:S04]  /*26770*/  @!P5 STL [R1+0x38], R94 ;  /* 0x0000385e0100d387 */ /* 0x000fe80000100800 */
[----:B------:R0:W-:Y:S04]  /*26780*/  @!P5 STL [R1+0x40], R92 ;  /* 0x0000405c0100d387 */ /* 0x0001e80000100800 */
[----:B------:R-:W-:Y:S01]  /*26790*/  @!P5 STL [R1+0x3c], R91 ;  /* 0x00003c5b0100d387 */ /* 0x000fe20000100800 */
[----:B------:R-:W-:-:S03]  /*267a0*/  @!P5 FMUL R93, R93, 16777216 ;  /* 0x4b8000005d5dd820 */ /* 0x000fc60000400000 */
[----:B0-----:R-:W3:Y:S04]  /*267b0*/  LDL.LU R92, [R1+0x610] ;  /* 0x00061000015c7983 */ /* 0x001ee80000300800 */
[----:B------:R0:W-:Y:S04]  /*267c0*/  @!P5 STL [R1+0x44], R93 ;  /* 0x0000445d0100d387 */ /* 0x0001e80000100800 */
[----:B0-----:R-:W3:Y:S04]  /*267d0*/  LDL.LU R93, [R1+0x60c] ;  /* 0x00060c00015d7983 */ /* 0x001ee80000300800 */
[----:B------:R-:W3:Y:S04]  /*267e0*/  LDL.LU R100, [R1+0x608] ;  /* 0x0006080001647983 */ /* 0x000ee80000300800 */
[----:B------:R-:W3:Y:S04]  /*267f0*/  LDL.LU R99, [R1+0x604] ;  /* 0x0006040001637983 */ /* 0x000ee80000300800 */
[----:B------:R-:W3:Y:S04]  /*26800*/  LDL.LU R98, [R1+0x600] ;  /* 0x0006000001627983 */ /* 0x000ee80000300800 */
[----:B------:R-:W3:Y:S04]  /*26810*/  LDL.LU R97, [R1+0x5fc] ;  /* 0x0005fc0001617983 */ /* 0x000ee80000300800 */
[----:B------:R-:W3:Y:S04]  /*26820*/  LDL.LU R96, [R1+0x5f8] ;  /* 0x0005f80001607983 */ /* 0x000ee80000300800 */
[----:B------:R-:W3:Y:S01]  /*26830*/  LDL.LU R94, [R1+0x5f4] ;  /* 0x0005f400015e7983 */ /* 0x000ee20000300800 */
[----:B------:R-:W-:Y:S01]  /*26840*/  @!P2 FMUL R112, R112, 16777216 ;  /* 0x4b8000007070a820 */ /* 0x000fe20000400000 */
[----:B------:R-:W-:Y:S01]  /*26850*/  LOP3.LUT P2, RZ, R7, 0x10, RZ, 0xc0, !PT ;  /* 0x0000001007ff7812 */ /* 0x000fe2000784c0ff */
[----:B------:R-:W-:Y:S01]  /*26860*/  @!P1 FMUL R107, R107, 16777216 ;  /* 0x4b8000006b6b9820 */ /* 0x000fe20000400000 */
[----:B------:R-:W-:-:S11]  /*26870*/  LOP3.LUT P1, RZ, R7, 0x8, RZ, 0xc0, !PT ;  /* 0x0000000807ff7812 */ /* 0x000fd6000782c0ff */
[----:B------:R-:W-:Y:S02]  /*26880*/  @!P2 FMUL R125, R125, 16777216 ;  /* 0x4b8000007d7da820 */ /* 0x000fe40000400000 */
[----:B------:R-:W-:Y:S02]  /*26890*/  @!P2 FMUL R78, R78, 16777216 ;  /* 0x4b8000004e4ea820 */ /* 0x000fe40000400000 */
[----:B------:R-:W-:Y:S02]  /*268a0*/  @!P2 FMUL R79, R79, 16777216 ;  /* 0x4b8000004f4fa820 */ /* 0x000fe40000400000 */
[----:B------:R-:W-:Y:S02]  /*268b0*/  @!P2 FMUL R80, R80, 16777216 ;  /* 0x4b8000005050a820 */ /* 0x000fe40000400000 */
[----:B------:R-:W-:Y:S02]  /*268c0*/  @!P2 FMUL R81, R81, 16777216 ;  /* 0x4b8000005151a820 */ /* 0x000fe40000400000 */
[----:B------:R-:W-:Y:S01]  /*268d0*/  @!P0 FMUL R113, R113, 16777216 ;  /* 0x4b80000071718820 */ /* 0x000fe20000400000 */
[----:B------:R-:W-:Y:S01]  /*268e0*/  LOP3.LUT P0, RZ, R7, 0x4, RZ, 0xc0, !PT ;  /* 0x0000000407ff7812 */ /* 0x000fe2000780c0ff */
[----:B------:R-:W-:-:S02]  /*268f0*/  @!P2 FMUL R82, R82, 16777216 ;  /* 0x4b8000005252a820 */ /* 0x000fc40000400000 */
[----:B------:R-:W-:Y:S02]  /*26900*/  @!P2 FMUL R83, R83, 16777216 ;  /* 0x4b8000005353a820 */ /* 0x000fe40000400000 */
[----:B------:R-:W-:Y:S02]  /*26910*/  @!P2 FMUL R84, R84, 16777216 ;  /* 0x4b8000005454a820 */ /* 0x000fe40000400000 */
[----:B------:R-:W-:Y:S02]  /*26920*/  @!P1 FMUL R11, R11, 16777216 ;  /* 0x4b8000000b0b9820 */ /* 0x000fe40000400000 */
[----:B------:R-:W-:Y:S02]  /*26930*/  @!P1 FMUL R10, R10, 16777216 ;  /* 0x4b8000000a0a9820 */ /* 0x000fe40000400000 */
[----:B------:R-:W-:Y:S02]  /*26940*/  @!P1 FMUL R9, R9, 16777216 ;  /* 0x4b80000009099820 */ /* 0x000fe40000400000 */
[----:B------:R-:W-:-:S02]  /*26950*/  @!P1 FMUL R95, R95, 16777216 ;  /* 0x4b8000005f5f9820 */ /* 0x000fc40000400000 */
        /* <DEDUP_REMOVED lines=14> */
[----:B------:R-:W-:Y:S01]  /*26a40*/  @!P0 FMUL R118, R118, 16777216 ;  /* 0x4b80000076768820 */ /* 0x000fe20000400000 */
[----:B------:R-:W-:Y:S01]  /*26a50*/  LOP3.LUT P0, RZ, R14, 0x4000, RZ, 0xc0, !PT ;  /* 0x000040000eff7812 */ /* 0x000fe2000780c0ff */
[----:B--2---:R-:W-:Y:S01]  /*26a60*/  @!P6 FMUL R115, R115, 16777216 ;  /* 0x4b8000007373e820 */ /* 0x004fe20000400000 */
[----:B------:R-:W-:-:S13]  /*26a70*/  LOP3.LUT P6, RZ, R7, 0x2, RZ, 0xc0, !PT ;  /* 0x0000000207ff7812 */ /* 0x000fda00078cc0ff */
        /* <DEDUP_REMOVED lines=8> */
[----:B------:R-:W-:Y:S01]  /*26b00*/  @!P6 FMUL R120, R120, 16777216 ;  /* 0x4b8000007878e820 */ /* 0x000fe20000400000 */
[C---:B------:R-:W-:Y:S02]  /*26b10*/  LOP3.LUT P6, RZ, R0.reuse, 0x800, RZ, 0xc0, !PT ;  /* 0x0000080000ff7812 */ /* 0x040fe400078cc0ff */
[----:B------:R-:W-:-:S11]  /*26b20*/  LOP3.LUT R0, R0, 0xf7ffffff, RZ, 0xc0, !PT ;  /* 0xf7ffffff00007812 */ /* 0x000fd600078ec0ff */
[----:B------:R-:W-:-:S04]  /*26b30*/  @P6 LOP3.LUT R0, R0, 0x8000000, RZ, 0xfc, !PT ;  /* 0x0800000000006812 */ /* 0x000fc800078efcff */
        /* <DEDUP_REMOVED lines=12> */
[----:B------:R-:W-:Y:S01]  /*26c00*/  LOP3.LUT P6, RZ, R0, 0x10000, RZ, 0xc0, !PT ;  /* 0x0001000000ff7812 */ /* 0x000fe200078cc0ff */
[----:B------:R-:W-:Y:S01]  /*26c10*/  @!P2 FMUL R117, R117, 16777216 ;  /* 0x4b8000007575a820 */ /* 0x000fe20000400000 */
[C---:B------:R-:W-:Y:S02]  /*26c20*/  LOP3.LUT P2, RZ, R14.reuse, 0x10000, RZ, 0xc0, !PT ;  /* 0x000100000eff7812 */ /* 0x040fe4000784c0ff */
[----:B------:R-:W-:-:S09]  /*26c30*/  LOP3.LUT R14, R14, 0xfffffffe, RZ, 0xc0, !PT ;  /* 0xfffffffe0e0e7812 */ /* 0x000fd200078ec0ff */
[----:B------:R-:W-:Y:S02]  /*26c40*/  @P6 LOP3.LUT R14, R14, 0x1, RZ, 0xfc, !PT ;  /* 0x000000010e0e6812 */ /* 0x000fe400078efcff */
[----:B------:R-:W-:Y:S02]  /*26c50*/  LOP3.LUT P6, RZ, R0, 0x20000, RZ, 0xc0, !PT ;  /* 0x0002000000ff7812 */ /* 0x000fe400078cc0ff */
[----:B------:R-:W-:-:S11]  /*26c60*/  LOP3.LUT R14, R14, 0xfffffffd, RZ, 0xc0, !PT ;  /* 0xfffffffd0e0e7812 */ /* 0x000fd600078ec0ff */
        /* <DEDUP_REMOVED lines=35> */
[----:B------:R-:W-:Y:S01]  /*26ea0*/  LOP3.LUT R14, R14, 0xffffdfff, RZ, 0xc0, !PT ;  /* 0xffffdfff0e0e7812 */ /* 0x000fe200078ec0ff */
[----:B----4-:R-:W-:-:S05]  /*26eb0*/  @!P5 FMUL R114, R114, 16777216 ;  /* 0x4b8000007272d820 */ /* 0x010fca0000400000 */
[----:B------:R-:W-:Y:S05]  /*26ec0*/  STL [R1+0xb6c], R114 ;  /* 0x000b6c7201007387 */ /* 0x000fea0000100800 */
[----:B------:R-:W-:Y:S02]  /*26ed0*/  @P6 LOP3.LUT R14, R14, 0x2000, RZ, 0xfc, !PT ;  /* 0x000020000e0e6812 */ /* 0x000fe400078efcff */
[----:B------:R-:W-:Y:S01]  /*26ee0*/  LOP3.LUT P6, RZ, R7, 0x8000000, RZ, 0xc0, !PT ;  /* 0x0800000007ff7812 */ /* 0x000fe200078cc0ff */
[----:B------:R-:W-:Y:S03]  /*26ef0*/  STL [R1+0xb64], R125 ;  /* 0x000b647d01007387 */ /* 0x000fe60000100800 */
[----:B---3--:R-:W-:Y:S01]  /*26f00*/  FSEL R2, R92, -INF , P6 ;  /* 0xff8000005c027808 */ /* 0x008fe20003000000 */
[----:B------:R-:W-:Y:S04]  /*26f10*/  STL [R1+0xb68], R78 ;  /* 0x000b684e01007387 */ /* 0x000fe80000100800 */
[----:B------:R-:W2:Y:S01]  /*26f20*/  LDL.LU R91, [R1+0x5f0] ;  /* 0x0005f000015b7983 */ /* 0x000ea20000300800 */
[----:B------:R-:W-:-:S03]  /*26f30*/  LOP3.LUT P6, RZ, R14, 0x2000, RZ, 0xc0, !PT ;  /* 0x000020000eff7812 */ /* 0x000fc600078cc0ff */
[----:B------:R0:W-:Y:S04]  /*26f40*/  STL [R1+0x610], R2 ;  /* 0x0006100201007387 */ /* 0x0001e80000100800 */
[----:B------:R-:W3:Y:S01]  /*26f50*/  LDL.LU R92, [R1+0x5ec] ;  /* 0x0005ec00015c7983 */ /* 0x000ee20000300800 */
[----:B------:R-:W-:Y:S01]  /*26f60*/  @!P0 FMUL R45, R45, 16777216 ;  /* 0x4b8000002d2d8820 */ /* 0x000fe20000400000 */
[----:B0-----:R-:W-:Y:S02]  /*26f70*/  FSEL R2, R93, -INF , P6 ;  /* 0xff8000005d027808 */ /* 0x001fe40003000000 */
[----:B------:R-:W4:Y:S01]  /*26f80*/  LDL.LU R93, [R1+0x5e8] ;  /* 0x0005e800015d7983 */ /* 0x000f220000300800 */
[----:B------:R-:W-:Y:S01]  /*26f90*/  @!P0 FMUL R44, R44, 16777216 ;  /* 0x4b8000002c2c8820 */ /* 0x000fe20000400000 */
[----:B------:R-:W-:Y:S01]  /*26fa0*/  LOP3.LUT P5, RZ, R7, 0x1, RZ, 0xc0, !PT ;  /* 0x0000000107ff7812 */ /* 0x000fe200078ac0ff */
[----:B------:R-:W-:Y:S01]  /*26fb0*/  @!P0 FMUL R43, R43, 16777216 ;  /* 0x4b8000002b2b8820 */ /* 0x000fe20000400000 */
[----:B------:R0:W-:Y:S01]  /*26fc0*/  STL [R1+0x60c], R2 ;  /* 0x00060c0201007387 */ /* 0x0001e20000100800 */
[----:B------:R-:W-:-:S02]  /*26fd0*/  @!P0 FMUL R42, R42, 16777216 ;  /* 0x4b8000002a2a8820 */ /* 0x000fc40000400000 */
[----:B------:R-:W-:Y:S02]  /*26fe0*/  @!P0 FMUL R41, R41, 16777216 ;  /* 0x4b80000029298820 */ /* 0x000fe40000400000 */
[----:B------:R-:W-:Y:S02]  /*26ff0*/  @!P0 FMUL R40, R40, 16777216 ;  /* 0x4b80000028288820 */ /* 0x000fe40000400000 */
[----:B------:R-:W-:Y:S02]  /*27000*/  @!P0 FMUL R39, R39, 16777216 ;  /* 0x4b80000027278820 */ /* 0x000fe40000400000 */
[----:B------:R-:W-:Y:S02]  /*27010*/  @!P0 FMUL R38, R38, 16777216 ;  /* 0x4b80000026268820 */ /* 0x000fe40000400000 */
[----:B------:R-:W-:Y:S01]  /*27020*/  @!P0 FMUL R122, R122, 16777216 ;  /* 0x4b8000007a7a8820 */ /* 0x000fe20000400000 */
[----:B------:R-:W-:Y:S02]  /*27030*/  LOP3.LUT P0, RZ, R7, 0x4000000, RZ, 0xc0, !PT ;  /* 0x0400000007ff7812 */ /* 0x000fe4000780c0ff */
[----:B------:R-:W4:Y:S01]  /*27040*/  LDL.LU R7, [R1+0x5e4] ;  /* 0x0005e40001077983 */ /* 0x000f220000300800 */
[----:B------:R-:W-:-:S03]  /*27050*/  LOP3.LUT P6, RZ, R14, 0x1000, RZ, 0xc0, !PT ;  /* 0x000010000eff7812 */ /* 0x000fc600078cc0ff */
[----:B------:R-:W4:Y:S01]  /*27060*/  LDL.LU R78, [R1+0x5e0] ;  /* 0x0005e000014e7983 */ /* 0x000f220000300800 */
[----:B0-----:R-:W-:Y:S02]  /*27070*/  FSEL R2, R100, -INF , P6 ;  /* 0xff80000064027808 */ /* 0x001fe40003000000 */
[----:B------:R-:W-:-:S03]  /*27080*/  LOP3.LUT P6, RZ, R14, 0x800, RZ, 0xc0, !PT ;  /* 0x000008000eff7812 */ /* 0x000fc600078cc0ff */
[----:B------:R0:W-:Y:S04]  /*27090*/  STL [R1+0x608], R2 ;  /* 0x0006080201007387 */ /* 0x0001e80000100800 */
[----:B------:R-:W4:Y:S04]  /*270a0*/  LDL.LU R125, [R1+0x5dc] ;  /* 0x0005dc00017d7983 */ /* 0x000f280000300800 */
[----:B------:R-:W4:Y:S01]  /*270b0*/  LDL.LU R114, [R1+0x5d8] ;  /* 0x0005d80001727983 */ /* 0x000f220000300800 */
[----:B0-----:R-:W-:Y:S02]  /*270c0*/  FSEL R2, R99, -INF , P6 ;  /* 0xff80000063027808 */ /* 0x001fe40003000000 */
[----:B------:R-:W-:-:S03]  /*270d0*/  LOP3.LUT P6, RZ, R14, 0x400, RZ, 0xc0, !PT ;  /* 0x000004000eff7812 */ /* 0x000fc600078cc0ff */
[----:B------:R0:W-:Y:S01]  /*270e0*/  STL [R1+0x604], R2 ;  /* 0x0006040201007387 */ /* 0x0001e20000100800 */
[----:B------:R-:W-:Y:S02]  /*270f0*/  FSEL R3, R98, -INF , P6 ;  /* 0xff80000062037808 */ /* 0x000fe40003000000 */
[----:B------:R-:W-:Y:S01]  /*27100*/  LOP3.LUT P6, RZ, R14, 0x200, RZ, 0xc0, !PT ;  /* 0x000002000eff7812 */ /* 0x000fe200078cc0ff */
[----:B0-----:R-:W4:Y:S04]  /*27110*/  LDL.LU R2, [R1+0x5d4] ;  /* 0x0005d40001027983 */ /* 0x001f280000300800 */
[----:B------:R-:W4:Y:S01]  /*27120*/  LDL.LU R105, [R1+0x5d0] ;  /* 0x0005d00001697983 */ /* 0x000f220000300800 */
[----:B------:R-:W-:-:S03]  /*27130*/  FSEL R97, R97, -INF , P6 ;  /* 0xff80000061617808 */ /* 0x000fc60003000000 */
[----:B------:R0:W-:Y:S01]  /*27140*/  STL [R1+0x600], R3 ;  /* 0x0006000301007387 */ /* 0x0001e20000100800 */
[----:B------:R-:W-:-:S03]  /*27150*/  LOP3.LUT P6, RZ, R14, 0x100, RZ, 0xc0, !PT ;  /* 0x000001000eff7812 */ /* 0x000fc600078cc0ff */
[----:B0-----:R-:W4:Y:S04]  /*27160*/  LDL.LU R3, [R1+0x5c8] ;  /* 0x0005c80001037983 */ /* 0x001f280000300800 */
[----:B------:R-:W4:Y:S04]  /*27170*/  LDL.LU R101, [R1+0x5c4] ;  /* 0x0005c40001657983 */ /* 0x000f280000300800 */
[----:B------:R0:W-:Y:S02]  /*27180*/  STL [R1+0x5fc], R97 ;  /* 0x0005fc6101007387 */ /* 0x0001e40000100800 */
[----:B0-----:R-:W-:-:S02]  /*27190*/  FSEL R97, R96, -INF , P6 ;  /* 0xff80000060617808 */ /* 0x001fc40003000000 */
[----:B------:R-:W-:Y:S01]  /*271a0*/  LOP3.LUT P6, RZ, R14, 0x80, RZ, 0xc0, !PT ;  /* 0x000000800eff7812 */ /* 0x000fe200078cc0ff */
[----:B------:R-:W4:Y:S03]  /*271b0*/  LDL.LU R96, [R1+0x5c0] ;  /* 0x0005c00001607983 */ /* 0x000f260000300800 */
[----:B------:R-:W-:Y:S01]  /*271c0*/  FSEL R94, R94, -INF , P6 ;  /* 0xff8000005e5e7808 */ /* 0x000fe20003000000 */
[----:B------:R0:W-:Y:S04]  /*271d0*/  STL [R1+0x5f8], R97 ;  /* 0x0005f86101007387 */ /* 0x0001e80000100800 */
[----:B------:R-:W4:Y:S04]  /*271e0*/  LDL.LU R100, [R1+0x5bc] ;  /* 0x0005bc0001647983 */ /* 0x000f280000300800 */
[----:B------:R-:W4:Y:S04]  /*271f0*/  LDL.LU R99, [R1+0x5b8] ;  /* 0x0005b80001637983 */ /* 0x000f280000300800 */
[----:B------:R1:W-:Y:S04]  /*27200*/  STL [R1+0x5f4], R94 ;  /* 0x0005f45e01007387 */ /* 0x0003e80000100800 */
[----:B------:R-:W4:Y:S04]  /*27210*/  LDL.LU R98, [R1+0x5b4] ;  /* 0x0005b40001627983 */ /* 0x000f280000300800 */
[----:B0-----:R-:W4:Y:S04]  /*27220*/  LDL.LU R97, [R1+0x5b0] ;  /* 0x0005b00001617983 */ /* 0x001f280000300800 */
[----:B-1----:R-:W4:Y:S01]  /*27230*/  LDL.LU R94, [R1+0x5ac] ;  /* 0x0005ac00015e7983 */ /* 0x002f220000300800 */
        /* <DEDUP_REMOVED lines=50> */
[----:B------:R-:W-:Y:S02]  /*27560*/  LOP3.LUT P1, RZ, R0, 0x40, RZ, 0xc0, !PT ;  /* 0x0000004000ff7812 */ /* 0x000fe4000782c0ff */
[----:B--2---:R-:W-:Y:S02]  /*27570*/  FSEL R91, R91, -INF , P6 ;  /* 0xff8000005b5b7808 */ /* 0x004fe40003000000 */
[----:B------:R-:W-:-:S04]  /*27580*/  LOP3.LUT P6, RZ, R14, 0x20, RZ, 0xc0, !PT ;  /* 0x000000200eff7812 */ /* 0x000fc800078cc0ff */
[----:B---3--:R-:W-:Y:S02]  /*27590*/  FSEL R92, R92, -INF , P6 ;  /* 0xff8000005c5c7808 */ /* 0x008fe40003000000 */
[C---:B------:R-:W-:Y:S01]  /*275a0*/  LOP3.LUT P6, RZ, R14.reuse, 0x10, RZ, 0xc0, !PT ;  /* 0x000000100eff7812 */ /* 0x040fe200078cc0ff */
[----:B------:R0:W-:Y:S03]  /*275b0*/  STL [R1+0x5f0], R91 ;  /* 0x0005f05b01007387 */ /* 0x0001e60000100800 */
[----:B----4-:R-:W-:Y:S02]  /*275c0*/  FSEL R93, R93, -INF , P6 ;  /* 0xff8000005d5d7808 */ /* 0x010fe40003000000 */
[----:B------:R-:W-:Y:S01]  /*275d0*/  LOP3.LUT P6, RZ, R14, 0x8, RZ, 0xc0, !PT ;  /* 0x000000080eff7812 */ /* 0x000fe200078cc0ff */
[----:B0-----:R-:W2:Y:S04]  /*275e0*/  LDL.LU R91, [R1+0xba0] ;  /* 0x000ba000015b7983 */ /* 0x001ea80000300800 */
[----:B------:R0:W-:Y:S01]  /*275f0*/  STL [R1+0x5ec], R92 ;  /* 0x0005ec5c01007387 */ /* 0x0001e20000100800 */
[----:B------:R-:W-:-:S03]  /*27600*/  FSEL R7, R7, -INF , P6 ;  /* 0xff80000007077808 */ /* 0x000fc60003000000 */
[----:B0-----:R-:W3:Y:S01]  /*27610*/  LDL.LU R92, [R1+0xb9c] ;  /* 0x000b9c00015c7983 */ /* 0x001ee20000300800 */
[----:B------:R-:W-:-:S03]  /*27620*/  LOP3.LUT P6, RZ, R14, 0x4, RZ, 0xc0, !PT ;  /* 0x000000040eff7812 */ /* 0x000fc600078cc0ff */
[----:B------:R0:W-:Y:S04]  /*27630*/  STL [R1+0x5e8], R93 ;  /* 0x0005e85d01007387 */ /* 0x0001e80000100800 */
[----:B0-----:R-:W4:Y:S04]  /*27640*/  LDL.LU R93, [R1+0xb98] ;  /* 0x000b9800015d7983 */ /* 0x001f280000300800 */
[----:B------:R0:W-:Y:S02]  /*27650*/  STL [R1+0x5e4], R7 ;  /* 0x0005e40701007387 */ /* 0x0001e40000100800 */
[----:B0-----:R-:W-:-:S02]  /*27660*/  FSEL R7, R78, -INF , P6 ;  /* 0xff8000004e077808 */ /* 0x001fc40003000000 */
[----:B------:R-:W-:-:S04]  /*27670*/  LOP3.LUT P6, RZ, R14, 0x2, RZ, 0xc0, !PT ;  /* 0x000000020eff7812 */ /* 0x000fc800078cc0ff */
[----:B------:R-:W-:Y:S02]  /*27680*/  FSEL R78, R125, -INF , P6 ;  /* 0xff8000007d4e7808 */ /* 0x000fe40003000000 */
[----:B------:R-:W-:Y:S01]  /*27690*/  LOP3.LUT P6, RZ, R14, 0x1, RZ, 0xc0, !PT ;  /* 0x000000010eff7812 */ /* 0x000fe200078cc0ff */
[----:B------:R0:W-:Y:S03]  /*276a0*/  STL [R1+0x5e0], R7 ;  /* 0x0005e00701007387 */ /* 0x0001e60000100800 */
[----:B0-----:R-:W-:Y:S02]  /*276b0*/  FSEL R7, R114, -INF , P6 ;  /* 0xff80000072077808 */ /* 0x001fe40003000000 */
[----:B------:R-:W-:Y:S01]  /*276c0*/  LOP3.LUT P6, RZ, R0, 0x80000000, RZ, 0xc0, !PT ;  /* 0x8000000000ff7812 */ /* 0x000fe200078cc0ff */
[----:B------:R-:W-:Y:S03]  /*276d0*/  STL [R1+0x5dc], R78 ;  /* 0x0005dc4e01007387 */ /* 0x000fe60000100800 */
[----:B------:R-:W-:-:S02]  /*276e0*/  FSEL R2, R2, -INF , P6 ;  /* 0xff80000002027808 */ /* 0x000fc40003000000 */
[C---:B------:R-:W-:Y:S01]  /*276f0*/  LOP3.LUT P6, RZ, R0.reuse, 0x40000000, RZ, 0xc0, !PT ;  /* 0x4000000000ff7812 */ /* 0x040fe200078cc0ff */
[----:B------:R0:W-:Y:S04]  /*27700*/  STL [R1+0x5d8], R7 ;  /* 0x0005d80701007387 */ /* 0x0001e80000100800 */
[----:B------:R1:W-:Y:S01]  /*27710*/  STL [R1+0x5d4], R2 ;  /* 0x0005d40201007387 */ /* 0x0003e20000100800 */
[----:B0-----:R-:W-:Y:S02]  /*27720*/  FSEL R7, R105, -INF , P6 ;  /* 0xff80000069077808 */ /* 0x001fe40003000000 */
[----:B------:R-:W-:-:S04]  /*27730*/  LOP3.LUT P6, RZ, R0, 0x20000000, RZ, 0xc0, !PT ;  /* 0x2000000000ff7812 */ /* 0x000fc800078cc0ff */
[----:B-1----:R-:W-:Y:S02]  /*27740*/  FSEL R2, R3, -INF , P6 ;  /* 0xff80000003027808 */ /* 0x002fe40003000000 */
[C---:B------:R-:W-:Y:S01]  /*27750*/  LOP3.LUT P6, RZ, R0.reuse, 0x10000000, RZ, 0xc0, !PT ;  /* 0x1000000000ff7812 */ /* 0x040fe200078cc0ff */
[----:B------:R-:W-:Y:S03]  /*27760*/  STL [R1+0x5d0], R7 ;  /* 0x0005d00701007387 */ /* 0x000fe60000100800 */
[----:B------:R-:W-:Y:S02]  /*27770*/  FSEL R3, R101, -INF , P6 ;  /* 0xff80000065037808 */ /* 0x000fe40003000000 */
[----:B------:R-:W-:Y:S01]  /*27780*/  LOP3.LUT P6, RZ, R0, 0x8000000, RZ, 0xc0, !PT ;  /* 0x0800000000ff7812 */ /* 0x000fe200078cc0ff */
[----:B------:R0:W-:Y:S04]  /*27790*/  STL [R1+0x5c8], R2 ;  /* 0x0005c80201007387 */ /* 0x0001e80000100800 */
[----:B------:R1:W-:Y:S01]  /*277a0*/  STL [R1+0x5c4], R3 ;  /* 0x0005c40301007387 */ /* 0x0003e20000100800 */
[----:B0-----:R-:W-:-:S03]  /*277b0*/  FSEL R2, R96, -INF , P6 ;  /* 0xff80000060027808 */ /* 0x001fc60003000000 */
[----:B------:R-:W2:Y:S01]  /*277c0*/  LDL.LU R96, [R1+0x578] ;  /* 0x0005780001607983 */ /* 0x000ea20000300800 */
[----:B-1----:R-:W-:-:S03]  /*277d0*/  FSEL R3, R100, -INF , P5 ;  /* 0xff80000064037808 */ /* 0x002fc60002800000 */
[----:B------:R0:W-:Y:S01]  /*277e0*/  STL [R1+0x5c0], R2 ;  /* 0x0005c00201007387 */ /* 0x0001e20000100800 */
[----:B------:R-:W-:-:S03]  /*277f0*/  FSEL R7, R98, -INF , P3 ;  /* 0xff80000062077808 */ /* 0x000fc60001800000 */
[----:B------:R1:W-:Y:S01]  /*27800*/  STL [R1+0x5bc], R3 ;  /* 0x0005bc0301007387 */ /* 0x0003e20000100800 */
[----:B0-----:R-:W-:Y:S02]  /*27810*/  FSEL R2, R99, -INF , P4 ;  /* 0xff80000063027808 */ /* 0x001fe40002000000 */
[----:B-1----:R-:W-:-:S03]  /*27820*/  FSEL R3, R97, -INF , P2 ;  /* 0xff80000061037808 */ /* 0x002fc60001000000 */
[----:B------:R0:W-:Y:S04]  /*27830*/  STL [R1+0x5b8], R2 ;  /* 0x0005b80201007387 */ /* 0x0001e80000100800 */
[----:B------:R-:W-:Y:S04]  /*27840*/  STL [R1+0x5b4], R7 ;  /* 0x0005b40701007387 */ /* 0x000fe80000100800 */
[----:B------:R-:W3:Y:S01]  /*27850*/  LDL.LU R125, [R1+0x588] ;  /* 0x00058800017d7983 */ /* 0x000ee20000300800 */
[----:B0-----:R-:W-:-:S03]  /*27860*/  FSEL R2, R94, -INF , P1 ;  /* 0xff8000005e027808 */ /* 0x001fc60000800000 */
[----:B------:R-:W-:Y:S04]  /*27870*/  STL [R1+0x5b0], R3 ;  /* 0x0005b00301007387 */ /* 0x000fe80000100800 */
[----:B------:R-:W4:Y:S04]  /*27880*/  LDL.LU R114, [R1+0x58c] ;  /* 0x00058c0001727983 */ /* 0x000f280000300800 */
[----:B------:R0:W-:Y:S04]  /*27890*/  STL [R1+0x5ac], R2 ;  /* 0x0005ac0201007387 */ /* 0x0001e80000100800 */
[----:B0-----:R-:W4:Y:S04]  /*278a0*/  LDL.LU R2, [R1+0x594] ;  /* 0x0005940001027983 */ /* 0x001f280000300800 */
[----:B------:R-:W4:Y:S04]  /*278b0*/  LDL.LU R105, [R1+0x598] ;  /* 0x0005980001697983 */ /* 0x000f280000300800 */
[----:B------:R-:W4:Y:S04]  /*278c0*/  LDL.LU R99, [R1+0x59c] ;  /* 0x00059c0001637983 */ /* 0x000f280000300800 */
[----:B------:R-:W4:Y:S04]  /*278d0*/  LDL.LU R97, [R1+0x5a0] ;  /* 0x0005a00001617983 */ /* 0x000f280000300800 */
[----:B------:R-:W4:Y:S04]  /*278e0*/  LDL.LU R94, [R1+0x5a8] ;  /* 0x0005a800015e7983 */ /* 0x000f280000300800 */
[----:B------:R-:W4:Y:S01]  /*278f0*/  LDL.LU R3, [R1+0x564] ;  /* 0x0005640001037983 */ /* 0x000f220000300800 */
[----:B------:R-:W0:Y:S01]  /*27900*/  MUFU.RCP R6, R6 ;  /* 0x0000000600067308 */ /* 0x000e220000001000 */
[----:B------:R-:W-:-:S02]  /*27910*/  FSEL R7, RZ, -23, P0 ;  /* 0xc1b80000ff077808 */ /* 0x000fc40000000000 */
[----:B------:R-:W4:Y:S01]  /*27920*/  LDL.LU R101, [R1+0x568] ;  /* 0x0005680001657983 */ /* 0x000f220000300800 */
[----:B------:R-:W-:-:S03]  /*27930*/  LOP3.LUT P6, RZ, R0, 0x4000000, RZ, 0xc0, !PT ;  /* 0x0400000000ff7812 */ /* 0x000fc600078cc0ff */
[----:B------:R-:W4:Y:S01]  /*27940*/  LDL.LU R100, [R1+0x56c] ;  /* 0x00056c0001647983 */ /* 0x000f220000300800 */
[----:B------:R-:W-:-:S03]  /*27950*/  LOP3.LUT P5, RZ, R0, 0x2000000, RZ, 0xc0, !PT ;  /* 0x0200000000ff7812 */ /* 0x000fc600078ac0ff */
[----:B------:R-:W4:Y:S01]  /*27960*/  LDL.LU R98, [R1+0x570] ;  /* 0x0005700001627983 */ /* 0x000f220000300800 */
[C---:B------:R-:W-:Y:S02]  /*27970*/  LOP3.LUT P2, RZ, R0.reuse, 0x20, RZ, 0xc0, !PT ;  /* 0x0000002000ff7812 */ /* 0x040fe4000784c0ff */
[----:B------:R-:W-:Y:S01]  /*27980*/  LOP3.LUT P3, RZ, R0, 0x10, RZ, 0xc0, !PT ;  /* 0x0000001000ff7812 */ /* 0x000fe2000786c0ff */
[----:B------:R1:W-:Y:S01]  /*27990*/  STL [R1+0xae8], R0 ;  /* 0x000ae80001007387 */ /* 0x0003e20000100800 */
[----:B0-----:R-:W-:Y:S01]  /*279a0*/  FMUL R18, R6, R18 ;  /* 0x0000001206127220 */ /* 0x001fe20000400000 */
[----:B------:R-:W0:Y:S01]  /*279b0*/  MUFU.RCP R5, R5 ;  /* 0x0000000500057308 */ /* 0x000e220000001000 */
[----:B--2---:R-:W-:Y:S02]  /*279c0*/  FSETP.NEU.AND P0, PT, R96, RZ, PT ;  /* 0x000000ff6000720b */ /* 0x004fe40003f0d000 */
[----:B------:R-:W2:Y:S04]  /*279d0*/  LDL.LU R96, [R1+0x574] ;  /* 0x0005740001607983 */ /* 0x000ea80000300800 */
[----:B-1----:R-:W2:Y:S04]  /*279e0*/  LDL.LU R0, [R1+0x57c] ;  /* 0x00057c0001007983 */ /* 0x002ea80000300800 */
[----:B------:R-:W2:Y:S01]  /*279f0*/  LDL.LU R78, [R1+0x584] ;  /* 0x00058400014e7983 */ /* 0x000ea20000300800 */
[----:B---3--:R-:W-:-:S05]  /*27a00*/  FMUL R14, R6, R125 ;  /* 0x0000007d060e7220 */ /* 0x008fca0000400000 */
[----:B------:R1:W-:Y:S01]  /*27a10*/  STL [R1+0x2b8], R14 ;  /* 0x0002b80e01007387 */ /* 0x0003e20000100800 */
[----:B----4-:R-:W-:-:S03]  /*27a20*/  FMUL R114, R6, R114 ;  /* 0x0000007206727220 */ /* 0x010fc60000400000 */
[----:B-1----:R-:W3:Y:S04]  /*27a30*/  LDL.LU R14, [R1+0x544] ;  /* 0x00054400010e7983 */ /* 0x002ee80000300800 */
[----:B------:R1:W-:Y:S01]  /*27a40*/  STL [R1+0x2ac], R114 ;  /* 0x0002ac7201007387 */ /* 0x0003e20000100800 */
[----:B------:R-:W-:-:S03]  /*27a50*/  FMUL R2, R6, R2 ;  /* 0x0000000206027220 */ /* 0x000fc60000400000 */
[----:B------:R-:W4:Y:S04]  /*27a60*/  LDL.LU R125, [R1+0x548] ;  /* 0x00054800017d7983 */ /* 0x000f280000300800 */
[----:B-1----:R-:W4:Y:S04]  /*27a70*/  LDL.LU R114, [R1+0x54c] ;  /* 0x00054c0001727983 */ /* 0x002f280000300800 */
[----:B------:R1:W-:Y:S01]  /*27a80*/  STL [R1+0xaf4], R18 ;  /* 0x000af41201007387 */ /* 0x0003e20000100800 */
[----:B------:R-:W-:-:S03]  /*27a90*/  FMUL R99, R6, R99 ;  /* 0x0000006306637220 */ /* 0x000fc60000400000 */
[----:B------:R0:W-:Y:S01]  /*27aa0*/  STL [R1+0x2a4], R2 ;  /* 0x0002a40201007387 */ /* 0x0001e20000100800 */
[C---:B------:R-:W-:Y:S02]  /*27ab0*/  FMUL R97, R6.reuse, R97 ;  /* 0x0000006106617220 */ /* 0x040fe40000400000 */
[C---:B-1----:R-:W-:Y:S01]  /*27ac0*/  FMUL R18, R6.reuse, R105 ;  /* 0x0000006906127220 */ /* 0x042fe20000400000 */
[----:B0-----:R-:W4:Y:S01]  /*27ad0*/  LDL.LU R2, [R1+0x550] ;  /* 0x0005500001027983 */ /* 0x001f220000300800 */
[----:B------:R-:W-:-:S03]  /*27ae0*/  FMUL R6, R6, R94 ;  /* 0x0000005e06067220 */ /* 0x000fc60000400000 */
[----:B------:R0:W-:Y:S04]  /*27af0*/  STL [R1+0x2b0], R18 ;  /* 0x0002b01201007387 */ /* 0x0001e80000100800 */
[----:B0-----:R-:W4:Y:S04]  /*27b00*/  LDL.LU R18, [R1+0x554] ;  /* 0x0005540001127983 */ /* 0x001f280000300800 */
[----:B------:R-:W4:Y:S04]  /*27b10*/  LDL.LU R105, [R1+0x558] ;  /* 0x0005580001697983 */ /* 0x000f280000300800 */
[----:B------:R0:W-:Y:S04]  /*27b20*/  STL [R1+0x2a0], R99 ;  /* 0x0002a06301007387 */ /* 0x0001e80000100800 */
[----:B0-----:R-:W4:Y:S04]  /*27b30*/  LDL.LU R99, [R1+0x55c] ;  /* 0x00055c0001637983 */ /* 0x001f280000300800 */
[----:B------:R0:W-:Y:S04]  /*27b40*/  STL [R1+0x2a8], R97 ;  /* 0x0002a86101007387 */ /* 0x0001e80000100800 */
[----:B0-----:R-:W4:Y:S04]  /*27b50*/  LDL.LU R97, [R1+0xb94] ;  /* 0x000b940001617983 */ /* 0x001f280000300800 */
[----:B------:R-:W4:Y:S04]  /*27b60*/  LDL.LU R94, [R1+0xb90] ;  /* 0x000b9000015e7983 */ /* 0x000f280000300800 */
[----:B------:R0:W-:Y:S04]  /*27b70*/  STL [R1+0x29c], R6 ;  /* 0x00029c0601007387 */ /* 0x0001e80000100800 */
[----:B0-----:R-:W4:Y:S01]  /*27b80*/  LDL.LU R6, [R1+0x580] ;  /* 0x0005800001067983 */ /* 0x001f220000300800 */
[----:B------:R-:W-:-:S05]  /*27b90*/  FMUL R3, R5, R3 ;  /* 0x0000000305037220 */ /* 0x000fca0000400000 */
[----:B------:R0:W-:Y:S04]  /*27ba0*/  STL [R1+0x238], R3 ;  /* 0x0002380301007387 */ /* 0x0001e80000100800 */
[----:B0-----:R-:W4:Y:S01]  /*27bb0*/  LDL.LU R3, [R1+0x560] ;  /* 0x0005600001037983 */ /* 0x001f220000300800 */
[C---:B------:R-:W-:Y:S01]  /*27bc0*/  FMUL R101, R5.reuse, R101 ;  /* 0x0000006505657220 */ /* 0x040fe20000400000 */
[----:B------:R-:W3:Y:S01]  /*27bd0*/  MUFU.RCP R4, R4 ;  /* 0x0000000400047308 */ /* 0x000ee20000001000 */
[----:B------:R-:W-:-:S03]  /*27be0*/  FMUL R100, R5, R100 ;  /* 0x0000006405647220 */ /* 0x000fc60000400000 */
[----:B------:R0:W-:Y:S04]  /*27bf0*/  STL [R1+0x230], R101 ;  /* 0x0002306501007387 */ /* 0x0001e80000100800 */
[----:B------:R1:W-:Y:S01]  /*27c00*/  STL [R1+0x234], R100 ;  /* 0x0002346401007387 */ /* 0x0003e20000100800 */
[----:B0-----:R-:W-:-:S03]  /*27c10*/  FMUL R101, R5, R98 ;  /* 0x0000006205657220 */ /* 0x001fc60000400000 */
[----:B-1----:R-:W4:Y:S04]  /*27c20*/  LDL.LU R100, [R1+0x524] ;  /* 0x0005240001647983 */ /* 0x002f280000300800 */
[----:B------:R-:W4:Y:S04]  /*27c30*/  LDL.LU R98, [R1+0x528] ;  /* 0x0005280001627983 */ /* 0x000f280000300800 */
[----:B------:R0:W-:Y:S04]  /*27c40*/  STL [R1+0x228], R101 ;  /* 0x0002286501007387 */ /* 0x0001e80000100800 */
[----:B0-----:R-:W4:Y:S01]  /*27c50*/  LDL.LU R101, [R1+0x52c] ;  /* 0x00052c0001657983 */ /* 0x001f220000300800 */
[----:B--2---:R-:W-:-:S02]  /*27c60*/  FMUL R96, R5, R96 ;  /* 0x0000006005607220 */ /* 0x004fc40000400000 */
[----:B------:R-:W-:-:S03]  /*27c70*/  FMUL R0, R5, R0 ;  /* 0x0000000005007220 */ /* 0x000fc60000400000 */
[----:B------:R0:W-:Y:S01]  /*27c80*/  STL [R1+0x22c], R96 ;  /* 0x00022c6001007387 */ /* 0x0001e20000100800 */
[----:B------:R-:W-:-:S03]  /*27c90*/  FMUL R78, R5, R78 ;  /* 0x0000004e054e7220 */ /* 0x000fc60000400000 */
[----:B0-----:R-:W2:Y:S04]  /*27ca0*/  LDL.LU R96, [R1+0xb8c] ;  /* 0x000b8c0001607983 */ /* 0x001ea80000300800 */
[----:B------:R0:W-:Y:S04]  /*27cb0*/  STL [R1+0x220], R0 ;  /* 0x0002200001007387 */ /* 0x0001e80000100800 */
[----:B0-----:R-:W2:Y:S01]  /*27cc0*/  LDL.LU R0, [R1+0x538] ;  /* 0x0005380001007983 */ /* 0x001ea20000300800 */
[C---:B---3--:R-:W-:Y:S02]  /*27cd0*/  FMUL R14, R4.reuse, R14 ;  /* 0x0000000e040e7220 */ /* 0x048fe40000400000 */
[----:B----4-:R-:W-:-:S02]  /*27ce0*/  FMUL R125, R4, R125 ;  /* 0x0000007d047d7220 */ /* 0x010fc40000400000 */
[C---:B------:R-:W-:Y:S02]  /*27cf0*/  FMUL R114, R4.reuse, R114 ;  /* 0x0000007204727220 */ /* 0x040fe40000400000 */
[C---:B------:R-:W-:Y:S02]  /*27d00*/  FMUL R2, R4.reuse, R2 ;  /* 0x0000000204027220 */ /* 0x040fe40000400000 */
[C---:B------:R-:W-:Y:S02]  /*27d10*/  FMUL R18, R4.reuse, R18 ;  /* 0x0000001204127220 */ /* 0x040fe40000400000 */
[C---:B------:R-:W-:Y:S02]  /*27d20*/  FMUL R105, R4.reuse, R105 ;  /* 0x0000006904697220 */ /* 0x040fe40000400000 */
[----:B------:R-:W-:Y:S02]  /*27d30*/  FMUL R6, R5, R6 ;  /* 0x0000000605067220 */ /* 0x000fe40000400000 */
[----:B------:R-:W3:Y:S04]  /*27d40*/  LDL.LU R5, [R1+0x534] ;  /* 0x0005340001057983 */ /* 0x000ee80000300800 */
[----:B------:R0:W-:Y:S04]  /*27d50*/  STL [R1+0x224], R6 ;  /* 0x0002240601007387 */ /* 0x0001e80000100800 */
[----:B0-----:R-:W4:Y:S04]  /*27d60*/  LDL.LU R6, [R1+0x53c] ;  /* 0x00053c0001067983 */ /* 0x001f280000300800 */
        /* <DEDUP_REMOVED lines=8> */
[----:B------:R0:W-:Y:S01]  /*27df0*/  STL [R1+0x288], R2 ;  /* 0x0002880201007387 */ /* 0x0001e20000100800 */
[----:B------:R-:W-:-:S03]  /*27e00*/  FMUL R3, R4, R3 ;  /* 0x0000000304037220 */ /* 0x000fc60000400000 */
[----:B0-----:R-:W4:Y:S04]  /*27e10*/  LDL.LU R2, [R1+0x510] ;  /* 0x0005100001027983 */ /* 0x001f280000300800 */
[----:B------:R0:W-:Y:S02]  /*27e20*/  STL [R1+0x28c], R18 ;  /* 0x00028c1201007387 */ /* 0x0001e40000100800 */
[----:B0-----:R-:W-:Y:S02]  /*27e30*/  FMUL R18, R4, R99 ;  /* 0x0000006304127220 */ /* 0x001fe40000400000 */
        /* <DEDUP_REMOVED lines=8> */
[----:B------:R-:W0:Y:S02]  /*27ec0*/  MUFU.RCP R94, R94 ;  /* 0x0000005e005e7308 */ /* 0x000e240000001000 */
[----:B0-----:R-:W-:-:S02]  /*27ed0*/  FMUL R100, R94, R100 ;  /* 0x000000645e647220 */ /* 0x001fc40000400000 */
[C---:B------:R-:W-:Y:S02]  /*27ee0*/  FMUL R98, R94.reuse, R98 ;  /* 0x000000625e627220 */ /* 0x040fe40000400000 */
[C---:B------:R-:W-:Y:S01]  /*27ef0*/  FMUL R101, R94.reuse, R101 ;  /* 0x000000655e657220 */ /* 0x040fe20000400000 */
[----:B------:R0:W-:Y:S01]  /*27f00*/  STL [R1+0x1fc], R100 ;  /* 0x0001fc6401007387 */ /* 0x0001e20000100800 */
[----:B--2---:R-:W1:Y:S03]  /*27f10*/  MUFU.RCP R96, R96 ;  /* 0x0000006000607308 */ /* 0x004e660000001000 */
[----:B0-----:R-:W2:Y:S04]  /*27f20*/  LDL.LU R100, [R1+0xb88] ;  /* 0x000b880001647983 */ /* 0x001ea80000300800 */
[----:B------:R0:W-:Y:S04]  /*27f30*/  STL [R1+0x1f4], R98 ;  /* 0x0001f46201007387 */ /* 0x0001e80000100800 */
[----:B0-----:R-:W2:Y:S01]  /*27f40*/  LDL.LU R98, [R1+0xb84] ;  /* 0x000b840001627983 */ /* 0x001ea20000300800 */
[----:B------:R-:W-:-:S03]  /*27f50*/  FMUL R0, R94, R0 ;  /* 0x000000005e007220 */ /* 0x000fc60000400000 */
[----:B------:R0:W-:Y:S04]  /*27f60*/  STL [R1+0x1f8], R101 ;  /* 0x0001f86501007387 */ /* 0x0001e80000100800 */
[----:B0-----:R-:W2:Y:S01]  /*27f70*/  LDL.LU R101, [R1+0x4e8] ;  /* 0x0004e80001657983 */ /* 0x001ea20000300800 */
[C---:B---3--:R-:W-:Y:S02]  /*27f80*/  FMUL R5, R94.reuse, R5 ;  /* 0x000000055e057220 */ /* 0x048fe40000400000 */
[C---:B----4-:R-:W-:Y:S02]  /*27f90*/  FMUL R6, R94.reuse, R6 ;  /* 0x000000065e067220 */ /* 0x050fe40000400000 */
[----:B------:R-:W-:Y:S02]  /*27fa0*/  FMUL R78, R94, R78 ;  /* 0x0000004e5e4e7220 */ /* 0x000fe40000400000 */
[----:B-1----:R-:W-:-:S02]  /*27fb0*/  FMUL R14, R96, R14 ;  /* 0x0000000e600e7220 */ /* 0x002fc40000400000 */
[C---:B------:R-:W-:Y:S02]  /*27fc0*/  FMUL R125, R96.reuse, R125 ;  /* 0x0000007d607d7220 */ /* 0x040fe40000400000 */
[C---:B------:R-:W-:Y:S02]  /*27fd0*/  FMUL R2, R96.reuse, R2 ;  /* 0x0000000260027220 */ /* 0x040fe40000400000 */
[----:B------:R-:W-:Y:S02]  /*27fe0*/  FMUL R99, R96, R99 ;  /* 0x0000006360637220 */ /* 0x000fe40000400000 */
[----:B------:R-:W-:-:S05]  /*27ff0*/  FMUL R4, R94, R4 ;  /* 0x000000045e047220 */ /* 0x000fca0000400000 */
[----:B------:R0:W-:Y:S04]  /*28000*/  STL [R1+0x1e8], R4 ;  /* 0x0001e80401007387 */ /* 0x0001e80000100800 */
[----:B0-----:R-:W3:Y:S04]  /*28010*/  LDL.LU R4, [R1+0x4f0] ;  /* 0x0004f00001047983 */ /* 0x001ee80000300800 */
[----:B------:R0:W-:Y:S04]  /*28020*/  STL [R1+0x1f0], R5 ;  /* 0x0001f00501007387 */ /* 0x0001e80000100800 */
[----:B0-----:R-:W4:Y:S04]  /*28030*/  LDL.LU R5, [R1+0x4f4] ;  /* 0x0004f40001057983 */ /* 0x001f280000300800 */
[----:B------:R0:W-:Y:S04]  /*28040*/  STL [R1+0x1e0], R0 ;  /* 0x0001e00001007387 */ /* 0x0001e80000100800 */
[----:B0-----:R-:W3:Y:S04]  /*28050*/  LDL.LU R0, [R1+0x4f8] ;  /* 0x0004f80001007983 */ /* 0x001ee80000300800 */
[----:B------:R0:W-:Y:S04]  /*28060*/  STL [R1+0x1e4], R6 ;  /* 0x0001e40601007387 */ /* 0x0001e80000100800 */
[----:B0-----:R-:W3:Y:S04]  /*28070*/  LDL.LU R6, [R1+0x4fc] ;  /* 0x0004fc0001067983 */ /* 0x001ee80000300800 */
[----:B------:R-:W3:Y:S04]  /*28080*/  LDL.LU R94, [R1+0x4ec] ;  /* 0x0004ec00015e7983 */ /* 0x000ee80000300800 */
[----:B------:R0:W-:Y:S01]  /*28090*/  STL [R1+0x1dc], R78 ;  /* 0x0001dc4e01007387 */ /* 0x0001e20000100800 */
[----:B------:R-:W-:-:S03]  /*280a0*/  FMUL R18, R96, R18 ;  /* 0x0000001260127220 */ /* 0x000fc60000400000 */
[----:B0-----:R-:W3:Y:S04]  /*280b0*/  LDL.LU R78, [R1+0x500] ;  /* 0x00050000014e7983 */ /* 0x001ee80000300800 */
[----:B------:R0:W-:Y:S02]  /*280c0*/  STL [R1+0x278], R14 ;  /* 0x0002780e01007387 */ /* 0x0001e40000100800 */
[C---:B0-----:R-:W-:Y:S02]  /*280d0*/  FMUL R14, R96.reuse, R114 ;  /* 0x00000072600e7220 */ /* 0x041fe40000400000 */
[----:B------:R-:W3:Y:S04]  /*280e0*/  LDL.LU R114, [R1+0x4c4] ;  /* 0x0004c40001727983 */ /* 0x000ee80000300800 */
[----:B------:R-:W-:Y:S04]  /*280f0*/  STL [R1+0x270], R125 ;  /* 0x0002707d01007387 */ /* 0x000fe80000100800 */
[----:B------:R0:W-:Y:S04]  /*28100*/  STL [R1+0x274], R14 ;  /* 0x0002740e01007387 */ /* 0x0001e80000100800 */
[----:B0-----:R-:W3:Y:S04]  /*28110*/  LDL.LU R14, [R1+0x4c8] ;  /* 0x0004c800010e7983 */ /* 0x001ee80000300800 */
[----:B------:R-:W3:Y:S04]  /*28120*/  LDL.LU R125, [R1+0x4cc] ;  /* 0x0004cc00017d7983 */ /* 0x000ee80000300800 */
[----:B------:R0:W-:Y:S01]  /*28130*/  STL [R1+0x268], R2 ;  /* 0x0002680201007387 */ /* 0x0001e20000100800 */
[----:B------:R-:W-:-:S03]  /*28140*/  FMUL R3, R96, R3 ;  /* 0x0000000360037220 */ /* 0x000fc60000400000 */
[----:B0-----:R-:W3:Y:S04]  /*28150*/  LDL.LU R2, [R1+0x4d0] ;  /* 0x0004d00001027983 */ /* 0x001ee80000300800 */
[----:B------:R0:W-:Y:S04]  /*28160*/  STL [R1+0x26c], R99 ;  /* 0x00026c6301007387 */ /* 0x0001e80000100800 */
[----:B0-----:R-:W3:Y:S04]  /*28170*/  LDL.LU R99, [R1+0xb80] ;  /* 0x000b800001637983 */ /* 0x001ee80000300800 */
[----:B------:R0:W-:Y:S02]  /*28180*/  STL [R1+0x260], R18 ;  /* 0x0002601201007387 */ /* 0x0001e40000100800 */
[----:B0-----:R-:W-:-:S02]  /*28190*/  FMUL R18, R96, R105 ;  /* 0x0000006960127220 */ /* 0x001fc40000400000 */
[----:B------:R-:W3:Y:S04]  /*281a0*/  LDL.LU R105, [R1+0x4d4] ;  /* 0x0004d40001697983 */ /* 0x000ee80000300800 */
[----:B------:R0:W-:Y:S04]  /*281b0*/  STL [R1+0xafc], R18 ;  /* 0x000afc1201007387 */ /* 0x0001e80000100800 */
[----:B------:R-:W3:Y:S01]  /*281c0*/  LDL.LU R96, [R1+0x4e4] ;  /* 0x0004e40001607983 */ /* 0x000ee20000300800 */
[----:B------:R-:W3:Y:S03]  /*281d0*/  MUFU.RCP R97, R97 ;  /* 0x0000006100617308 */ /* 0x000ee60000001000 */
[----:B0-----:R-:W4:Y:S04]  /*281e0*/  LDL.LU R18, [R1+0x4d8] ;  /* 0x0004d80001127983 */ /* 0x001f280000300800 */
[----:B------:R0:W-:Y:S04]  /*281f0*/  STL [R1+0x25c], R3 ;  /* 0x00025c0301007387 */ /* 0x0001e80000100800 */
[----:B0-----:R-:W4:Y:S01]  /*28200*/  LDL.LU R3, [R1+0x4dc] ;  /* 0x0004dc0001037983 */ /* 0x001f220000300800 */
[----:B--2---:R-:W0:Y:S01]  /*28210*/  MUFU.RCP R98, R98 ;  /* 0x0000006200627308 */ /* 0x004e220000001000 */
[----:B---3--:R-:W-:-:S05]  /*28220*/  FMUL R96, R97, R96 ;  /* 0x0000006061607220 */ /* 0x008fca0000400000 */
[----:B------:R1:W-:Y:S02]  /*28230*/  STL [R1+0x1d0], R96 ;  /* 0x0001d06001007387 */ /* 0x0003e40000100800 */
[C---:B-1----:R-:W-:Y:S02]  /*28240*/  FMUL R96, R97.reuse, R101 ;  /* 0x0000006561607220 */ /* 0x042fe40000400000 */
[----:B------:R-:W2:Y:S01]  /*28250*/  LDL.LU R101, [R1+0x4e0] ;  /* 0x0004e00001657983 */ /* 0x000ea20000300800 */
[----:B------:R-:W-:-:S03]  /*28260*/  FMUL R94, R97, R94 ;  /* 0x0000005e615e7220 */ /* 0x000fc60000400000 */
[----:B------:R1:W-:Y:S01]  /*28270*/  STL [R1+0x1c0], R96 ;  /* 0x0001c06001007387 */ /* 0x0003e20000100800 */
[----:B----4-:R-:W-:-:S03]  /*28280*/  FMUL R5, R97, R5 ;  /* 0x0000000561057220 */ /* 0x010fc60000400000 */
[----:B------:R3:W-:Y:S01]  /*28290*/  STL [R1+0x1c4], R94 ;  /* 0x0001c45e01007387 */ /* 0x0007e20000100800 */
[----:B-1----:R-:W-:-:S03]  /*282a0*/  FMUL R96, R97, R4 ;  /* 0x0000000461607220 */ /* 0x002fc60000400000 */
[----:B---3--:R-:W3:Y:S04]  /*282b0*/  LDL.LU R94, [R1+0x4a8] ;  /* 0x0004a800015e7983 */ /* 0x008ee80000300800 */
[----:B------:R-:W4:Y:S04]  /*282c0*/  LDL.LU R4, [R1+0x4ac] ;  /* 0x0004ac0001047983 */ /* 0x000f280000300800 */
[----:B------:R1:W-:Y:S01]  /*282d0*/  STL [R1+0x1b4], R96 ;  /* 0x0001b46001007387 */ /* 0x0003e20000100800 */
[C---:B------:R-:W-:Y:S02]  /*282e0*/  FMUL R78, R97.reuse, R78 ;  /* 0x0000004e614e7220 */ /* 0x040fe40000400000 */
[----:B-1----:R-:W-:-:S02]  /*282f0*/  FMUL R96, R97, R0 ;  /* 0x0000000061607220 */ /* 0x002fc40000400000 */
[----:B------:R-:W4:Y:S04]  /*28300*/  LDL.LU R0, [R1+0x4b0] ;  /* 0x0004b00001007983 */ /* 0x000f280000300800 */
[----:B------:R1:W-:Y:S04]  /*28310*/  STL [R1+0x1bc], R5 ;  /* 0x0001bc0501007387 */ /* 0x0003e80000100800 */
[----:B------:R0:W-:Y:S01]  /*28320*/  STL [R1+0x1a8], R96 ;  /* 0x0001a86001007387 */ /* 0x0001e20000100800 */
[----:B-1----:R-:W-:-:S03]  /*28330*/  FMUL R5, R97, R6 ;  /* 0x0000000661057220 */ /* 0x002fc60000400000 */
[----:B------:R-:W4:Y:S01]  /*28340*/  LDL.LU R6, [R1+0x4b4] ;  /* 0x0004b40001067983 */ /* 0x000f220000300800 */
[----:B0-----:R-:W-:-:S03]  /*28350*/  FMUL R96, R98, R114 ;  /* 0x0000007262607220 */ /* 0x001fc60000400000 */
[----:B------:R0:W-:Y:S04]  /*28360*/  STL [R1+0x1b0], R5 ;  /* 0x0001b00501007387 */ /* 0x0001e80000100800 */
[----:B------:R-:W4:Y:S04]  /*28370*/  LDL.LU R97, [R1+0x4a4] ;  /* 0x0004a40001617983 */ /* 0x000f280000300800 */
[----:B0-----:R-:W4:Y:S04]  /*28380*/  LDL.LU R5, [R1+0x4b8] ;  /* 0x0004b80001057983 */ /* 0x001f280000300800 */
[----:B------:R0:W-:Y:S01]  /*28390*/  STL [R1+0x1a0], R78 ;  /* 0x0001a04e01007387 */ /* 0x0001e20000100800 */
[----:B------:R-:W-:-:S03]  /*283a0*/  FMUL R2, R98, R2 ;  /* 0x0000000262027220 */ /* 0x000fc60000400000 */
[----:B0-----:R-:W4:Y:S04]  /*283b0*/  LDL.LU R78, [R1+0x4bc] ;  /* 0x0004bc00014e7983 */ /* 0x001f280000300800 */
[----:B------:R-:W4:Y:S04]  /*283c0*/  LDL.LU R114, [R1+0x4c0] ;  /* 0x0004c00001727983 */ /* 0x000f280000300800 */
[----:B------:R0:W-:Y:S01]  /*283d0*/  STL [R1+0x258], R96 ;  /* 0x0002586001007387 */ /* 0x0001e20000100800 */
[C---:B------:R-:W-:Y:S02]  /*283e0*/  FMUL R105, R98.reuse, R105 ;  /* 0x0000006962697220 */ /* 0x040fe40000400000 */
[----:B0-----:R-:W-:-:S02]  /*283f0*/  FMUL R96, R98, R14 ;  /* 0x0000000e62607220 */ /* 0x001fc40000400000 */
[----:B------:R-:W-:-:S03]  /*28400*/  FMUL R14, R98, R125 ;  /* 0x0000007d620e7220 */ /* 0x000fc60000400000 */
[----:B------:R0:W-:Y:S01]  /*28410*/  STL [R1+0x250], R96 ;  /* 0x0002506001007387 */ /* 0x0001e20000100800 */
[----:B------:R-:W-:-:S03]  /*28420*/  FMUL R18, R98, R18 ;  /* 0x0000001262127220 */ /* 0x000fc60000400000 */
[----:B0-----:R-:W4:Y:S04]  /*28430*/  LDL.LU R96, [R1+0x48c] ;  /* 0x00048c0001607983 */ /* 0x001f280000300800 */
[----:B------:R0:W-:Y:S04]  /*28440*/  STL [R1+0x254], R14 ;  /* 0x0002540e01007387 */ /* 0x0001e80000100800 */
[----:B0-----:R-:W4:Y:S04]  /*28450*/  LDL.LU R14, [R1+0x490] ;  /* 0x00049000010e7983 */ /* 0x001f280000300800 */
[----:B------:R0:W-:Y:S04]  /*28460*/  STL [R1+0x248], R2 ;  /* 0x0002480201007387 */ /* 0x0001e80000100800 */
[----:B------:R-:W4:Y:S04]  /*28470*/  LDL.LU R125, [R1+0x494] ;  /* 0x00049400017d7983 */ /* 0x000f280000300800 */
[----:B0-----:R-:W4:Y:S04]  /*28480*/  LDL.LU R2, [R1+0x498] ;  /* 0x0004980001027983 */ /* 0x001f280000300800 */
[----:B------:R0:W-:Y:S04]  /*28490*/  STL [R1+0x24c], R105 ;  /* 0x00024c6901007387 */ /* 0x0001e80000100800 */
[----:B0-----:R-:W4:Y:S04]  /*284a0*/  LDL.LU R105, [R1+0x49c] ;  /* 0x00049c0001697983 */ /* 0x001f280000300800 */
[----:B------:R0:W-:Y:S02]  /*284b0*/  STL [R1+0x240], R18 ;  /* 0x0002401201007387 */ /* 0x0001e40000100800 */
[----:B0-----:R-:W-:-:S02]  /*284c0*/  FMUL R18, R98, R3 ;  /* 0x0000000362127220 */ /* 0x001fc40000400000 */
[----:B------:R-:W4:Y:S04]  /*284d0*/  LDL.LU R3, [R1+0x4a0] ;  /* 0x0004a00001037983 */ /* 0x000f280000300800 */
[----:B------:R0:W-:Y:S04]  /*284e0*/  STL [R1+0xb00], R18 ;  /* 0x000b001201007387 */ /* 0x0001e80000100800 */
[----:B0-----:R-:W4:Y:S01]  /*284f0*/  LDL.LU R18, [R1+0x488] ;  /* 0x0004880001127983 */ /* 0x001f220000300800 */
[----:B--2---:R-:W-:-:S03]  /*28500*/  FMUL R98, R98, R101 ;  /* 0x0000006562627220 */ /* 0x004fc60000400000 */
[----:B------:R-:W2:Y:S04]  /*28510*/  LDL.LU R101, [R1+0xb7c] ;  /* 0x000b7c0001657983 */ /* 0x000ea80000300800 */
[----:B------:R0:W-:Y:S04]  /*28520*/  STL [R1+0x23c], R98 ;  /* 0x00023c6201007387 */ /* 0x0001e80000100800 */
[----:B0-----:R-:W2:Y:S01]  /*28530*/  LDL.LU R98, [R1+0x484] ;  /* 0x0004840001627983 */ /* 0x001ea20000300800 */
[----:B------:R-:W3:Y:S08]  /*28540*/  MUFU.RCP R99, R99 ;  /* 0x0000006300637308 */ /* 0x000ef00000001000 */
[----:B------:R-:W0:Y:S01]  /*28550*/  MUFU.RCP R100, R100 ;  /* 0x0000006400647308 */ /* 0x000e220000001000 */
[----:B---3--:R-:W-:-:S02]  /*28560*/  FMUL R94, R99, R94 ;  /* 0x0000005e635e7220 */ /* 0x008fc40000400000 */
[C---:B----4-:R-:W-:Y:S02]  /*28570*/  FMUL R4, R99.reuse, R4 ;  /* 0x0000000463047220 */ /* 0x050fe40000400000 */
[----:B------:R-:W-:-:S05]  /*28580*/  FMUL R97, R99, R97 ;  /* 0x0000006163617220 */ /* 0x000fca0000400000 */
[----:B------:R1:W-:Y:S01]  /*28590*/  STL [R1+0x198], R97 ;  /* 0x0001986101007387 */ /* 0x0003e20000100800 */
[----:B------:R-:W-:-:S03]  /*285a0*/  FMUL R6, R99, R6 ;  /* 0x0000000663067220 */ /* 0x000fc60000400000 */
[----:B-1----:R-:W3:Y:S04]  /*285b0*/  LDL.LU R97, [R1+0x3e4] ;  /* 0x0003e40001617983 */ /* 0x002ee80000300800 */
[----:B------:R1:W-:Y:S01]  /*285c0*/  STL [R1+0x18c], R94 ;  /* 0x00018c5e01007387 */ /* 0x0003e20000100800 */
[----:B------:R-:W-:-:S03]  /*285d0*/  FMUL R5, R99, R5 ;  /* 0x0000000563057220 */ /* 0x000fc60000400000 */
[----:B-1----:R-:W4:Y:S04]  /*285e0*/  LDL.LU R94, [R1+0x3e8] ;  /* 0x0003e800015e7983 */ /* 0x002f280000300800 */
[----:B------:R1:W-:Y:S01]  /*285f0*/  STL [R1+0x190], R4 ;  /* 0x0001900401007387 */ /* 0x0003e20000100800 */
[C---:B------:R-:W-:Y:S02]  /*28600*/  FMUL R78, R99.reuse, R78 ;  /* 0x0000004e634e7220 */ /* 0x040fe40000400000 */
[C---:B-1----:R-:W-:Y:S02]  /*28610*/  FMUL R4, R99.reuse, R0 ;  /* 0x0000000063047220 */ /* 0x042fe40000400000 */
[----:B------:R-:W4:Y:S04]  /*28620*/  LDL.LU R0, [R1+0x3ec] ;  /* 0x0003ec0001007983 */ /* 0x000f280000300800 */
[----:B------:R1:W-:Y:S01]  /*28630*/  STL [R1+0x17c], R4 ;  /* 0x00017c0401007387 */ /* 0x0003e20000100800 */
[----:B------:R-:W-:-:S03]  /*28640*/  FMUL R99, R99, R114 ;  /* 0x0000007263637220 */ /* 0x000fc60000400000 */
[----:B-1----:R-:W4:Y:S04]  /*28650*/  LDL.LU R4, [R1+0x3f0] ;  /* 0x0003f00001047983 */ /* 0x002f280000300800 */
[----:B------:R1:W-:Y:S01]  /*28660*/  STL [R1+0x188], R6 ;  /* 0x0001880601007387 */ /* 0x0003e20000100800 */
[----:B0-----:R-:W-:-:S03]  /*28670*/  FMUL R96, R100, R96 ;  /* 0x0000006064607220 */ /* 0x001fc60000400000 */
[----:B-1----:R-:W4:Y:S04]  /*28680*/  LDL.LU R6, [R1+0x3f4] ;  /* 0x0003f40001067983 */ /* 0x002f280000300800 */
[----:B------:R0:W-:Y:S04]  /*28690*/  STL [R1+0x174], R5 ;  /* 0x0001740501007387 */ /* 0x0001e80000100800 */
[----:B0-----:R-:W4:Y:S04]  /*286a0*/  LDL.LU R5, [R1+0x3f8] ;  /* 0x0003f80001057983 */ /* 0x001f280000300800 */
[----:B------:R0:W-:Y:S01]  /*286b0*/  STL [R1+0x178], R78 ;  /* 0x0001784e01007387 */ /* 0x0001e20000100800 */
[----:B------:R-:W-:-:S03]  /*286c0*/  FMUL R2, R100, R2 ;  /* 0x0000000264027220 */ /* 0x000fc60000400000 */
[----:B0-----:R-:W4:Y:S04]  /*286d0*/  LDL.LU R78, [R1+0x3fc] ;  /* 0x0003fc00014e7983 */ /* 0x001f280000300800 */
[----:B------:R-:W4:Y:S04]  /*286e0*/  LDL.LU R114, [R1+0x400] ;  /* 0x0004000001727983 */ /* 0x000f280000300800 */
[----:B------:R2:W-:Y:S01]  /*286f0*/  STL [R1+0x16c], R99 ;  /* 0x00016c6301007387 */ /* 0x0005e20000100800 */
[C---:B------:R-:W-:Y:S02]  /*28700*/  FMUL R3, R100.reuse, R3 ;  /* 0x0000000364037220 */ /* 0x040fe40000400000 */
[----:B--2---:R-:W-:-:S02]  /*28710*/  FMUL R99, R100, R98 ;  /* 0x0000006264637220 */ /* 0x004fc40000400000 */
[C---:B------:R-:W-:Y:S02]  /*28720*/  FMUL R98, R100.reuse, R18 ;  /* 0x0000001264627220 */ /* 0x040fe40000400000 */
[C---:B------:R-:W-:Y:S01]  /*28730*/  FMUL R18, R100.reuse, R14 ;  /* 0x0000000e64127220 */ /* 0x040fe20000400000 */
[----:B------:R-:W-:Y:S01]  /*28740*/  STL [R1+0x218], R99 ;  /* 0x0002186301007387 */ /* 0x000fe20000100800 */
[----:B------:R-:W-:-:S03]  /*28750*/  FMUL R14, R100, R125 ;  /* 0x0000007d640e7220 */ /* 0x000fc60000400000 */
[----:B------:R-:W-:Y:S04]  /*28760*/  STL [R1+0x210], R98 ;  /* 0x0002106201007387 */ /* 0x000fe80000100800 */
[----:B------:R-:W-:Y:S04]  /*28770*/  STL [R1+0x214], R96 ;  /* 0x0002146001007387 */ /* 0x000fe80000100800 */
[----:B------:R0:W-:Y:S04]  /*28780*/  STL [R1+0x208], R18 ;  /* 0x0002081201007387 */ /* 0x0001e80000100800 */
[----:B------:R-:W2:Y:S04]  /*28790*/  LDL.LU R125, [R1+0x398] ;  /* 0x00039800017d7983 */ /* 0x000ea80000300800 */
[----:B------:R1:W-:Y:S01]  /*287a0*/  STL [R1+0x20c], R14 ;  /* 0x00020c0e01007387 */ /* 0x0003e20000100800 */
[----:B0-----:R-:W-:-:S03]  /*287b0*/  FMUL R18, R100, R105 ;  /* 0x0000006964127220 */ /* 0x001fc60000400000 */
[----:B------:R0:W-:Y:S04]  /*287c0*/  STL [R1+0x200], R2 ;  /* 0x0002000201007387 */ /* 0x0001e80000100800 */
[----:B------:R-:W2:Y:S04]  /*287d0*/  LDL.LU R96, [R1+0x39c] ;  /* 0x00039c0001607983 */ /* 0x000ea80000300800 */
[----:B-1----:R-:W2:Y:S04]  /*287e0*/  LDL.LU R14, [R1+0x3a0] ;  /* 0x0003a000010e7983 */ /* 0x002ea80000300800 */
[----:B------:R-:W-:Y:S04]  /*287f0*/  STL [R1+0xb04], R18 ;  /* 0x000b041201007387 */ /* 0x000fe80000100800 */
[----:B0-----:R-:W2:Y:S04]  /*28800*/  LDL.LU R2, [R1+0x3a4] ;  /* 0x0003a40001027983 */ /* 0x001ea80000300800 */
[----:B------:R-:W2:Y:S04]  /*28810*/  LDL.LU R105, [R1+0x3a8] ;  /* 0x0003a80001697983 */ /* 0x000ea80000300800 */
[----:B------:R0:W-:Y:S04]  /*28820*/  STL [R1+0x1ec], R3 ;  /* 0x0001ec0301007387 */ /* 0x0001e80000100800 */
[----:B0-----:R-:W2:Y:S04]  /*28830*/  LDL.LU R3, [R1+0x3ac] ;  /* 0x0003ac0001037983 */ /* 0x001ea80000300800 */
[----:B------:R-:W2:Y:S01]  /*28840*/  LDL.LU R18, [R1+0x3d8] ;  /* 0x0003d80001127983 */ /* 0x000ea20000300800 */
[----:B------:R-:W3:Y:S02]  /*28850*/  MUFU.RCP R101, R101 ;  /* 0x0000006500657308 */ /* 0x000ee40000001000 */
[----:B---3--:R-:W-:-:S02]  /*28860*/  FMUL R97, R101, R97 ;  /* 0x0000006165617220 */ /* 0x008fc40000400000 */
[C---:B----4-:R-:W-:Y:S02]  /*28870*/  FMUL R98, R101.reuse, R94 ;  /* 0x0000005e65627220 */ /* 0x050fe40000400000 */
[----:B------:R-:W3:Y:S04]  /*28880*/  LDL.LU R94, [R1+0x3e0] ;  /* 0x0003e000015e7983 */ /* 0x000ee80000300800 */
[----:B------:R0:W-:Y:S01]  /*28890*/  STL [R1+0x158], R97 ;  /* 0x0001586101007387 */ /* 0x0001e20000100800 */
[----:B------:R-:W2:Y:S03]  /*288a0*/  MUFU.RCP R102, R102 ;  /* 0x0000006600667308 */ /* 0x000ea60000001000 */
[----:B------:R1:W-:Y:S01]  /*288b0*/  STL [R1+0x150], R98 ;  /* 0x0001506201007387 */ /* 0x0003e20000100800 */
[----:B0-----:R-:W-:-:S03]  /*288c0*/  FMUL R97, R101, R0 ;  /* 0x0000000065617220 */ /* 0x001fc60000400000 */
[----:B------:R-:W4:Y:S01]  /*288d0*/  LDL.LU R0, [R1+0x378] ;  /* 0x0003780001007983 */ /* 0x000f220000300800 */
[----:B-1----:R-:W-:-:S03]  /*288e0*/  FMUL R98, R101, R4 ;  /* 0x0000000465627220 */ /* 0x002fc60000400000 */
[----:B------:R0:W-:Y:S04]  /*288f0*/  STL [R1+0x154], R97 ;  /* 0x0001546101007387 */ /* 0x0001e80000100800 */
[----:B------:R-:W3:Y:S04]  /*28900*/  LDL.LU R4, [R1+0x37c] ;  /* 0x00037c0001047983 */ /* 0x000ee80000300800 */
[----:B------:R1:W-:Y:S01]  /*28910*/  STL [R1+0x148], R98 ;  /* 0x0001486201007387 */ /* 0x0003e20000100800 */
[----:B0-----:R-:W-:-:S03]  /*28920*/  FMUL R97, R101, R6 ;  /* 0x0000000665617220 */ /* 0x001fc60000400000 */
[----:B------:R-:W3:Y:S04]  /*28930*/  LDL.LU R6, [R1+0x380] ;  /* 0x0003800001067983 */ /* 0x000ee80000300800 */
[----:B------:R0:W-:Y:S01]  /*28940*/  STL [R1+0x14c], R97 ;  /* 0x00014c6101007387 */ /* 0x0001e20000100800 */
[----:B-1----:R-:W-:-:S03]  /*28950*/  FMUL R98, R101, R5 ;  /* 0x0000000565627220 */ /* 0x002fc60000400000 */
[----:B------:R-:W4:Y:S04]  /*28960*/  LDL.LU R5, [R1+0x384] ;  /* 0x0003840001057983 */ /* 0x000f280000300800 */
[----:B------:R1:W-:Y:S01]  /*28970*/  STL [R1+0x140], R98 ;  /* 0x0001406201007387 */ /* 0x0003e20000100800 */
[C---:B0-----:R-:W-:Y:S02]  /*28980*/  FMUL R97, R101.reuse, R78 ;  /* 0x0000004e65617220 */ /* 0x041fe40000400000 */
[----:B------:R-:W-:Y:S02]  /*28990*/  FMUL R78, R101, R114 ;  /* 0x00000072654e7220 */ /* 0x000fe40000400000 */
[----:B------:R-:W4:Y:S04]  /*289a0*/  LDL.LU R101, [R1+0x38c] ;  /* 0x00038c0001657983 */ /* 0x000f280000300800 */
[----:B------:R0:W-:Y:S04]  /*289b0*/  STL [R1+0x144], R97 ;  /* 0x0001446101007387 */ /* 0x0001e80000100800 */
[----:B------:R-:W4:Y:S04]  /*289c0*/  LDL.LU R100, [R1+0x390] ;  /* 0x0003900001647983 */ /* 0x000f280000300800 */
[----:B------:R0:W-:Y:S04]  /*289d0*/  STL [R1+0x134], R78 ;  /* 0x0001344e01007387 */ /* 0x0001e80000100800 */
[----:B------:R-:W4:Y:S04]  /*289e0*/  LDL.LU R99, [R1+0x394] ;  /* 0x0003940001637983 */ /* 0x000f280000300800 */
[----:B-1----:R-:W4:Y:S04]  /*289f0*/  LDL.LU R98, [R1+0x358] ;  /* 0x0003580001627983 */ /* 0x002f280000300800 */
[----:B0-----:R-:W4:Y:S04]  /*28a00*/  LDL.LU R97, [R1+0x35c] ;  /* 0x00035c0001617983 */ /* 0x001f280000300800 */
[----:B------:R-:W4:Y:S04]  /*28a10*/  LDL.LU R114, [R1+0x360] ;  /* 0x0003600001727983 */ /* 0x000f280000300800 */
[----:B------:R-:W4:Y:S01]  /*28a20*/  LDL.LU R78, [R1+0x364] ;  /* 0x00036400014e7983 */ /* 0x000f220000300800 */
[----:B--2---:R-:W-:-:S05]  /*28a30*/  FMUL R125, R102, R125 ;  /* 0x0000007d667d7220 */ /* 0x004fca0000400000 */
[----:B------:R0:W-:Y:S01]  /*28a40*/  STL [R1+0x1d8], R125 ;  /* 0x0001d87d01007387 */ /* 0x0001e20000100800 */
[----:B------:R-:W-:-:S03]  /*28a50*/  FMUL R96, R102, R96 ;  /* 0x0000006066607220 */ /* 0x000fc60000400000 */
[----:B0-----:R-:W2:Y:S01]  /*28a60*/  LDL.LU R125, [R1+0x368] ;  /* 0x00036800017d7983 */ /* 0x001ea20000300800 */
[----:B------:R-:W-:-:S03]  /*28a70*/  FMUL R14, R102, R14 ;  /* 0x0000000e660e7220 */ /* 0x000fc60000400000 */
[----:B------:R0:W-:Y:S01]  /*28a80*/  STL [R1+0x1cc], R96 ;  /* 0x0001cc6001007387 */ /* 0x0001e20000100800 */
[C---:B------:R-:W-:Y:S02]  /*28a90*/  FMUL R2, R102.reuse, R2 ;  /* 0x0000000266027220 */ /* 0x040fe40000400000 */
[C---:B------:R-:W-:Y:S01]  /*28aa0*/  FMUL R105, R102.reuse, R105 ;  /* 0x0000006966697220 */ /* 0x040fe20000400000 */
[----:B0-----:R-:W2:Y:S04]  /*28ab0*/  LDL.LU R96, [R1+0x36c] ;  /* 0x00036c0001607983 */ /* 0x001ea80000300800 */
[----:B------:R0:W-:Y:S01]  /*28ac0*/  STL [R1+0x1d4], R14 ;  /* 0x0001d40e01007387 */ /* 0x0001e20000100800 */
[----:B------:R-:W-:-:S03]  /*28ad0*/  FMUL R3, R102, R3 ;  /* 0x0000000366037220 */ /* 0x000fc60000400000 */
[----:B0-----:R-:W2:Y:S01]  /*28ae0*/  LDL.LU R14, [R1+0x370] ;  /* 0x00037000010e7983 */ /* 0x001ea20000300800 */
[----:B------:R-:W-:-:S03]  /*28af0*/  FMUL R18, R102, R18 ;  /* 0x0000001266127220 */ /* 0x000fc60000400000 */
[----:B------:R0:W-:Y:S04]  /*28b00*/  STL [R1+0x1b8], R2 ;  /* 0x0001b80201007387 */ /* 0x0001e80000100800 */
[----:B0-----:R-:W2:Y:S04]  /*28b10*/  LDL.LU R2, [R1+0xb78] ;  /* 0x000b780001027983 */ /* 0x001ea80000300800 */
[----:B------:R0:W-:Y:S04]  /*28b20*/  STL [R1+0x1c8], R105 ;  /* 0x0001c86901007387 */ /* 0x0001e80000100800 */
[----:B0-----:R-:W2:Y:S04]  /*28b30*/  LDL.LU R105, [R1+0xb74] ;  /* 0x000b740001697983 */ /* 0x001ea80000300800 */
[----:B------:R0:W-:Y:S04]  /*28b40*/  STL [R1+0x1a4], R3 ;  /* 0x0001a40301007387 */ /* 0x0001e80000100800 */
[----:B0-----:R-:W2:Y:S04]  /*28b50*/  LDL.LU R3, [R1+0xb70] ;  /* 0x000b700001037983 */ /* 0x001ea80000300800 */
[----:B------:R0:W-:Y:S04]  /*28b60*/  STL [R1+0xb08], R18 ;  /* 0x000b081201007387 */ /* 0x0001e80000100800 */
[----:B0-----:R-:W2:Y:S01]  /*28b70*/  LDL.LU R18, [R1+0x388] ;  /* 0x0003880001127983 */ /* 0x001ea20000300800 */
[----:B------:R-:W4:Y:S01]  /*28b80*/  MUFU.RCP R103, R103 ;  /* 0x0000006700677308 */ /* 0x000f220000001000 */
[----:B---3--:R-:W-:-:S05]  /*28b90*/  FMUL R94, R102, R94 ;  /* 0x0000005e665e7220 */ /* 0x008fca0000400000 */
[----:B------:R0:W-:Y:S01]  /*28ba0*/  STL [R1+0x19c], R94 ;  /* 0x00019c5e01007387 */ /* 0x0001e20000100800 */
[----:B----4-:R-:W-:-:S03]  /*28bb0*/  FMUL R102, R103, R0 ;  /* 0x0000000067667220 */ /* 0x010fc60000400000 */
[----:B0-----:R-:W3:Y:S04]  /*28bc0*/  LDL.LU R94, [R1+0x314] ;  /* 0x00031400015e7983 */ /* 0x001ee80000300800 */
[----:B------:R-:W4:Y:S04]  /*28bd0*/  LDL.LU R0, [R1+0x318] ;  /* 0x0003180001007983 */ /* 0x000f280000300800 */
[----:B------:R0:W-:Y:S01]  /*28be0*/  STL [R1+0x120], R102 ;  /* 0x0001206601007387 */ /* 0x0001e20000100800 */
[----:B------:R-:W1:Y:S01]  /*28bf0*/  MUFU.RCP R104, R104 ;  /* 0x0000006800687308 */ /* 0x000e620000001000 */
[----:B0-----:R-:W-:-:S02]  /*28c00*/  FMUL R102, R103, R4 ;  /* 0x0000000467667220 */ /* 0x001fc40000400000 */
[C---:B------:R-:W-:Y:S02]  /*28c10*/  FMUL R4, R103.reuse, R6 ;  /* 0x0000000667047220 */ /* 0x040fe40000400000 */
[----:B------:R-:W3:Y:S04]  /*28c20*/  LDL.LU R6, [R1+0x31c] ;  /* 0x00031c0001067983 */ /* 0x000ee80000300800 */
[----:B------:R0:W-:Y:S04]  /*28c30*/  STL [R1+0x118], R102 ;  /* 0x0001186601007387 */ /* 0x0001e80000100800 */
[----:B------:R1:W-:Y:S01]  /*28c40*/  STL [R1+0x11c], R4 ;  /* 0x00011c0401007387 */ /* 0x0003e20000100800 */
[----:B0-----:R-:W-:-:S03]  /*28c50*/  FMUL R102, R103, R5 ;  /* 0x0000000567667220 */ /* 0x001fc60000400000 */
[----:B-1----:R-:W3:Y:S04]  /*28c60*/  LDL.LU R4, [R1+0x330] ;  /* 0x0003300001047983 */ /* 0x002ee80000300800 */
[----:B------:R-:W3:Y:S01]  /*28c70*/  LDL.LU R5, [R1+0x338] ;  /* 0x0003380001057983 */ /* 0x000ee20000300800 */
[C---:B------:R-:W-:Y:S02]  /*28c80*/  FMUL R101, R103.reuse, R101 ;  /* 0x0000006567657220 */ /* 0x040fe40000400000 */
[C---:B------:R-:W-:Y:S01]  /*28c90*/  FMUL R100, R103.reuse, R100 ;  /* 0x0000006467647220 */ /* 0x040fe20000400000 */
[----:B------:R-:W-:Y:S01]  /*28ca0*/  STL [R1+0x110], R102 ;  /* 0x0001106601007387 */ /* 0x000fe20000100800 */
[----:B------:R-:W-:Y:S02]  /*28cb0*/  FMUL R98, R104, R98 ;  /* 0x0000006268627220 */ /* 0x000fe40000400000 */
[----:B--2---:R-:W-:-:S05]  /*28cc0*/  FMUL R18, R103, R18 ;  /* 0x0000001267127220 */ /* 0x004fca0000400000 */
[----:B------:R0:W-:Y:S04]  /*28cd0*/  STL [R1+0x114], R18 ;  /* 0x0001141201007387 */ /* 0x0001e80000100800 */
[----:B------:R-:W-:Y:S01]  /*28ce0*/  STL [R1+0x108], R101 ;  /* 0x0001086501007387 */ /* 0x000fe20000100800 */
[----:B0-----:R-:W-:-:S03]  /*28cf0*/  FMUL R18, R103, R99 ;  /* 0x0000006367127220 */ /* 0x001fc60000400000 */
[----:B------:R-:W-:Y:S04]  /*28d00*/  STL [R1+0x10c], R100 ;  /* 0x00010c6401007387 */ /* 0x000fe80000100800 */
[----:B------:R0:W-:Y:S04]  /*28d10*/  STL [R1+0x104], R18 ;  /* 0x0001041201007387 */ /* 0x0001e80000100800 */
[----:B------:R-:W-:Y:S01]  /*28d20*/  STL [R1+0x194], R98 ;  /* 0x0001946201007387 */ /* 0x000fe20000100800 */
[----:B0-----:R-:W-:-:S03]  /*28d30*/  FMUL R18, R104, R114 ;  /* 0x0000007268127220 */ /* 0x001fc60000400000 */
[----:B------:R-:W2:Y:S01]  /*28d40*/  LDL.LU R114, [R1+0x33c] ;  /* 0x00033c0001727983 */ /* 0x000ea20000300800 */
[----:B------:R-:W-:-:S05]  /*28d50*/  FMUL R97, R104, R97 ;  /* 0x0000006168617220 */ /* 0x000fca0000400000 */
[----:B------:R0:W-:Y:S04]  /*28d60*/  STL [R1+0x180], R97 ;  /* 0x0001806101007387 */ /* 0x0001e80000100800 */
[----:B------:R1:W-:Y:S01]  /*28d70*/  STL [R1+0x184], R18 ;  /* 0x0001841201007387 */ /* 0x0003e20000100800 */
[----:B0-----:R-:W-:-:S03]  /*28d80*/  FMUL R97, R104, R78 ;  /* 0x0000004e68617220 */ /* 0x001fc60000400000 */
[----:B------:R-:W2:Y:S01]  /*28d90*/  LDL.LU R78, [R1+0x348] ;  /* 0x00034800014e7983 */ /* 0x000ea20000300800 */
[----:B-1----:R-:W-:-:S03]  /*28da0*/  FMUL R18, R104, R125 ;  /* 0x0000007d68127220 */ /* 0x002fc60000400000 */
[----:B------:R-:W-:Y:S01]  /*28db0*/  STL [R1+0x168], R97 ;  /* 0x0001686101007387 */ /* 0x000fe20000100800 */
[----:B------:R-:W-:-:S03]  /*28dc0*/  FMUL R96, R104, R96 ;  /* 0x0000006068607220 */ /* 0x000fc60000400000 */
[----:B------:R-:W2:Y:S01]  /*28dd0*/  LDL.LU R125, [R1+0x34c] ;  /* 0x00034c00017d7983 */ /* 0x000ea20000300800 */
[----:B------:R-:W3:Y:S03]  /*28de0*/  MUFU.RCP R105, R105 ;  /* 0x0000006900697308 */ /* 0x000ee60000001000 */
[----:B------:R0:W-:Y:S01]  /*28df0*/  STL [R1+0x170], R18 ;  /* 0x0001701201007387 */ /* 0x0001e20000100800 */
[C---:B------:R-:W-:Y:S02]  /*28e00*/  FMUL R3, R104.reuse, R3 ;  /* 0x0000000368037220 */ /* 0x040fe40000400000 */
[----:B0-----:R-:W-:-:S05]  /*28e10*/  FMUL R18, R104, R14 ;  /* 0x0000000e68127220 */ /* 0x001fca0000400000 */
[----:B------:R0:W-:Y:S04]  /*28e20*/  STL [R1+0xb14], R18 ;  /* 0x000b141201007387 */ /* 0x0001e80000100800 */
[----:B------:R-:W-:Y:S04]  /*28e30*/  STL [R1+0x160], R96 ;  /* 0x0001606001007387 */ /* 0x000fe80000100800 */
[----:B------:R-:W2:Y:S04]  /*28e40*/  LDL.LU R104, [R1+0xc8] ;  /* 0x0000c80001687983 */ /* 0x000ea80000300800 */
[----:B0-----:R-:W2:Y:S04]  /*28e50*/  LDL.LU R18, [R1+0xcc] ;  /* 0x0000cc0001127983 */ /* 0x001ea80000300800 */
[----:B------:R-:W2:Y:S01]  /*28e60*/  LDL.LU R103, [R1+0xd0] ;  /* 0x0000d00001677983 */ /* 0x000ea20000300800 */
[----:B---3--:R-:W-:-:S03]  /*28e70*/  FMUL R94, R105, R94 ;  /* 0x0000005e695e7220 */ /* 0x008fc60000400000 */
[----:B------:R-:W3:Y:S04]  /*28e80*/  LDL.LU R14, [R1+0xd4] ;  /* 0x0000d400010e7983 */ /* 0x000ee80000300800 */
[----:B------:R4:W-:Y:S04]  /*28e90*/  STL [R1+0xb18], R3 ;  /* 0x000b180301007387 */ /* 0x0009e80000100800 */
[----:B------:R-:W3:Y:S04]  /*28ea0*/  LDL.LU R102, [R1+0xdc] ;  /* 0x0000dc0001667983 */ /* 0x000ee80000300800 */
[----:B------:R-:W-:Y:S01]  /*28eb0*/  STL [R1+0x100], R94 ;  /* 0x0001005e01007387 */ /* 0x000fe20000100800 */
[----:B----4-:R-:W-:-:S03]  /*28ec0*/  FMUL R3, R105, R0 ;  /* 0x0000000069037220 */ /* 0x010fc60000400000 */
[----:B------:R-:W4:Y:S04]  /*28ed0*/  LDL.LU R0, [R1+0xf8] ;  /* 0x0000f80001007983 */ /* 0x000f280000300800 */
[----:B------:R0:W-:Y:S01]  /*28ee0*/  STL [R1+0xf4], R3 ;  /* 0x0000f40301007387 */ /* 0x0001e20000100800 */
[C---:B------:R-:W-:Y:S02]  /*28ef0*/  FMUL R4, R105.reuse, R4 ;  /* 0x0000000469047220 */ /* 0x040fe40000400000 */
[C---:B0-----:R-:W-:Y:S02]  /*28f00*/  FMUL R3, R105.reuse, R6 ;  /* 0x0000000669037220 */ /* 0x041fe40000400000 */
[----:B------:R-:W3:Y:S04]  /*28f10*/  LDL.LU R6, [R1+0x310] ;  /* 0x0003100001067983 */ /* 0x000ee80000300800 */
[----:B------:R0:W-:Y:S04]  /*28f20*/  STL [R1+0xfc], R3 ;  /* 0x0000fc0301007387 */ /* 0x0001e80000100800 */
[----:B------:R-:W3:Y:S04]  /*28f30*/  LDL.LU R101, [R1+0xa8] ;  /* 0x0000a80001657983 */ /* 0x000ee80000300800 */
[----:B------:R1:W-:Y:S01]  /*28f40*/  STL [R1+0xec], R4 ;  /* 0x0000ec0401007387 */ /* 0x0003e20000100800 */
[----:B0-----:R-:W-:-:S03]  /*28f50*/  FMUL R3, R105, R5 ;  /* 0x0000000569037220 */ /* 0x001fc60000400000 */
[----:B------:R-:W3:Y:S04]  /*28f60*/  LDL.LU R100, [R1+0xac] ;  /* 0x0000ac0001647983 */ /* 0x000ee80000300800 */
[----:B------:R2:W-:Y:S04]  /*28f70*/  STL [R1+0xf0], R3 ;  /* 0x0000f00301007387 */ /* 0x0005e80000100800 */
[----:B------:R-:W3:Y:S04]  /*28f80*/  LDL.LU R99, [R1+0xb0] ;  /* 0x0000b00001637983 */ /* 0x000ee80000300800 */
[----:B------:R-:W3:Y:S04]  /*28f90*/  LDL.LU R98, [R1+0xb4] ;  /* 0x0000b40001627983 */ /* 0x000ee80000300800 */
[----:B------:R-:W3:Y:S04]  /*28fa0*/  LDL.LU R97, [R1+0xb8] ;  /* 0x0000b80001617983 */ /* 0x000ee80000300800 */
[----:B------:R-:W3:Y:S04]  /*28fb0*/  LDL.LU R96, [R1+0xbc] ;  /* 0x0000bc0001607983 */ /* 0x000ee80000300800 */
[----:B------:R-:W3:Y:S04]  /*28fc0*/  LDL.LU R94, [R1+0xc0] ;  /* 0x0000c000015e7983 */ /* 0x000ee80000300800 */
[----:B-1----:R-:W3:Y:S04]  /*28fd0*/  LDL.LU R4, [R1+0xc4] ;  /* 0x0000c40001047983 */ /* 0x002ee80000300800 */
[----:B------:R-:W3:Y:S01]  /*28fe0*/  LDL.LU R5, [R1+0x88] ;  /* 0x0000880001057983 */ /* 0x000ee20000300800 */
[----:B--2---:R-:W-:-:S03]  /*28ff0*/  FMUL R3, R105, R114 ;  /* 0x0000007269037220 */ /* 0x004fc60000400000 */
[----:B------:R-:W2:Y:S01]  /*29000*/  LDL.LU R114, [R1+0x8c] ;  /* 0x00008c0001727983 */ /* 0x000ea20000300800 */
[----:B------:R-:W0:Y:S03]  /*29010*/  MUFU.RCP R106, R106 ;  /* 0x0000006a006a7308 */ /* 0x000e260000001000 */
[----:B------:R1:W-:Y:S01]  /*29020*/  STL [R1+0xe4], R3 ;  /* 0x0000e40301007387 */ /* 0x0003e20000100800 */
[----:B------:R-:W-:-:S05]  /*29030*/  FMUL R78, R105, R78 ;  /* 0x0000004e694e7220 */ /* 0x000fca0000400000 */
[----:B------:R0:W-:Y:S01]  /*29040*/  STL [R1+0xe8], R78 ;  /* 0x0000e84e01007387 */ /* 0x0001e20000100800 */
[----:B-1----:R-:W-:-:S03]  /*29050*/  FMUL R3, R105, R125 ;  /* 0x0000007d69037220 */ /* 0x002fc60000400000 */
[----:B0-----:R-:W2:Y:S04]  /*29060*/  LDL.LU R78, [R1+0x90] ;  /* 0x00009000014e7983 */ /* 0x001ea80000300800 */
[----:B------:R-:W2:Y:S04]  /*29070*/  LDL.LU R125, [R1+0x94] ;  /* 0x00009400017d7983 */ /* 0x000ea80000300800 */
[----:B------:R0:W-:Y:S01]  /*29080*/  STL [R1+0xe0], R3 ;  /* 0x0000e00301007387 */ /* 0x0001e20000100800 */
[----:B------:R-:W1:Y:S01]  /*29090*/  MUFU.RCP R112, R112 ;  /* 0x0000007000707308 */ /* 0x000e620000001000 */
[----:B0-----:R-:W-:-:S05]  /*290a0*/  FMUL R3, R106, R104 ;  /* 0x000000686a037220 */ /* 0x001fca0000400000 */
[----:B------:R0:W-:Y:S01]  /*290b0*/  STL [R1+0xb1c], R3 ;  /* 0x000b1c0301007387 */ /* 0x0001e20000100800 */
[C---:B------:R-:W-:Y:S02]  /*290c0*/  FMUL R2, R106.reuse, R2 ;  /* 0x000000026a027220 */ /* 0x040fe40000400000 */
[C---:B0-----:R-:W-:Y:S02]  /*290d0*/  FMUL R3, R106.reuse, R18 ;  /* 0x000000126a037220 */ /* 0x041fe40000400000 */
[----:B------:R-:W-:-:S05]  /*290e0*/  FMUL R18, R106, R103 ;  /* 0x000000676a127220 */ /* 0x000fca0000400000 */
[----:B------:R-:W-:Y:S04]  /*290f0*/  STL [R1+0xb20], R18 ;  /* 0x000b201201007387 */ /* 0x000fe80000100800 */
[----:B------:R3:W-:Y:S01]  /*29100*/  STL [R1+0x138], R3 ;  /* 0x0001380301007387 */ /* 0x0007e20000100800 */
[C---:B----4-:R-:W-:Y:S02]  /*29110*/  FMUL R0, R106.reuse, R0 ;  /* 0x000000006a007220 */ /* 0x050fe40000400000 */
[C---:B---3--:R-:W-:Y:S02]  /*29120*/  FMUL R3, R106.reuse, R14 ;  /* 0x0000000e6a037220 */ /* 0x048fe40000400000 */
[----:B------:R-:W3:Y:S04]  /*29130*/  LDL.LU R14, [R1+0x98] ;  /* 0x00009800010e7983 */ /* 0x000ee80000300800 */
[----:B------:R-:W-:Y:S04]  /*29140*/  STL [R1+0x12c], R3 ;  /* 0x00012c0301007387 */ /* 0x000fe80000100800 */
[----:B------:R0:W-:Y:S04]  /*29150*/  STL [R1+0xb24], R2 ;  /* 0x000b240201007387 */ /* 0x0001e80000100800 */
[----:B------:R4:W-:Y:S01]  /*29160*/  STL [R1+0xb28], R0 ;  /* 0x000b280001007387 */ /* 0x0009e20000100800 */
[----:B0-----:R-:W-:-:S02]  /*29170*/  FMUL R2, R106, R102 ;  /* 0x000000666a027220 */ /* 0x001fc40000400000 */
[----:B----4-:R-:W-:-:S03]  /*29180*/  FMUL R0, R106, R6 ;  /* 0x000000066a007220 */ /* 0x010fc60000400000 */
[----:B------:R1:W-:Y:S01]  /*29190*/  STL [R1+0x124], R2 ;  /* 0x0001240201007387 */ /* 0x0003e20000100800 */
[----:B------:R-:W0:Y:S03]  /*291a0*/  MUFU.RCP R107, R107 ;  /* 0x0000006b006b7308 */ /* 0x000e260000001000 */
[----:B------:R-:W4:Y:S04]  /*291b0*/  LDL.LU R6, [R1+0x9c] ;  /* 0x00009c0001067983 */ /* 0x000f280000300800 */
[----:B------:R0:W-:Y:S01]  /*291c0*/  STL [R1+0xdc], R0 ;  /* 0x0000dc0001007387 */ /* 0x0001e20000100800 */
[C---:B-1----:R-:W-:Y:S02]  /*291d0*/  FMUL R2, R112.reuse, R101 ;  /* 0x0000006570027220 */ /* 0x042fe40000400000 */
[----:B------:R-:W-:-:S03]  /*291e0*/  FMUL R3, R112, R99 ;  /* 0x0000006370037220 */ /* 0x000fc60000400000 */
[----:B------:R1:W-:Y:S01]  /*291f0*/  STL [R1+0xd0], R2 ;  /* 0x0000d00201007387 */ /* 0x0003e20000100800 */
[----:B0-----:R-:W-:-:S05]  /*29200*/  FMUL R0, R112, R100 ;  /* 0x0000006470007220 */ /* 0x001fca0000400000 */
[----:B------:R0:W-:Y:S01]  /*29210*/  STL [R1+0xc8], R0 ;  /* 0x0000c80001007387 */ /* 0x0001e20000100800 */
[----:B-1----:R-:W-:-:S03]  /*29220*/  FMUL R2, R112, R98 ;  /* 0x0000006270027220 */ /* 0x002fc60000400000 */
[----:B------:R1:W-:Y:S01]  /*29230*/  STL [R1+0xcc], R3 ;  /* 0x0000cc0301007387 */ /* 0x0003e20000100800 */
[----:B0-----:R-:W-:-:S03]  /*29240*/  FMUL R0, R112, R97 ;  /* 0x0000006170007220 */ /* 0x001fc60000400000 */
[----:B------:R0:W-:Y:S01]  /*29250*/  STL [R1+0xb4], R2 ;  /* 0x0000b40201007387 */ /* 0x0001e20000100800 */
[----:B-1----:R-:W-:-:S03]  /*29260*/  FMUL R3, R112, R96 ;  /* 0x0000006070037220 */ /* 0x002fc60000400000 */
[----:B------:R1:W-:Y:S01]  /*29270*/  STL [R1+0xb8], R0 ;  /* 0x0000b80001007387 */ /* 0x0003e20000100800 */
[----:B0-----:R-:W-:-:S03]  /*29280*/  FMUL R2, R112, R94 ;  /* 0x0000005e70027220 */ /* 0x001fc60000400000 */
[----:B------:R-:W-:Y:S01]  /*29290*/  STL [R1+0xac], R3 ;  /* 0x0000ac0301007387 */ /* 0x000fe20000100800 */
[----:B-1----:R-:W-:-:S03]  /*292a0*/  FMUL R0, R112, R4 ;  /* 0x0000000470007220 */ /* 0x002fc60000400000 */
[----:B------:R0:W-:Y:S04]  /*292b0*/  STL [R1+0xb0], R2 ;  /* 0x0000b00201007387 */ /* 0x0001e80000100800 */
[----:B------:R2:W-:Y:S01]  /*292c0*/  STL [R1+0xa8], R0 ;  /* 0x0000a80001007387 */ /* 0x0005e20000100800 */
[C---:B0-----:R-:W-:Y:S02]  /*292d0*/  FMUL R2, R107.reuse, R5 ;  /* 0x000000056b027220 */ /* 0x041fe40000400000 */
[C---:B--2---:R-:W-:Y:S02]  /*292e0*/  FMUL R0, R107.reuse, R114 ;  /* 0x000000726b007220 */ /* 0x044fe40000400000 */
[----:B------:R-:W2:Y:S04]  /*292f0*/  LDL.LU R114, [R1+0xa0] ;  /* 0x0000a00001727983 */ /* 0x000ea80000300800 */
[----:B------:R-:W-:Y:S04]  /*29300*/  STL [R1+0xd8], R2 ;  /* 0x0000d80201007387 */ /* 0x000fe80000100800 */
[----:B------:R-:W2:Y:S04]  /*29310*/  LDL.LU R3, [R1+0xa4] ;  /* 0x0000a40001037983 */ /* 0x000ea80000300800 */
[----:B------:R0:W-:Y:S02]  /*29320*/  STL [R1+0xb2c], R0 ;  /* 0x000b2c0001007387 */ /* 0x0001e40000100800 */
[----:B0-----:R-:W-:-:S02]  /*29330*/  FMUL R0, R107, R78 ;  /* 0x0000004e6b007220 */ /* 0x001fc40000400000 */
[----:B------:R-:W2:Y:S01]  /*29340*/  LDL.LU R78, [R1+0x68] ;  /* 0x00006800014e7983 */ /* 0x000ea20000300800 */
[----:B------:R-:W-:-:S03]  /*29350*/  FMUL R2, R107, R125 ;  /* 0x0000007d6b027220 */ /* 0x000fc60000400000 */
[----:B------:R0:W-:Y:S04]  /*29360*/  STL [R1+0xc4], R0 ;  /* 0x0000c40001007387 */ /* 0x0001e80000100800 */
[----:B------:R-:W2:Y:S04]  /*29370*/  LDL.LU R125, [R1+0x6c] ;  /* 0x00006c00017d7983 */ /* 0x000ea80000300800 */
[----:B0-----:R-:W2:Y:S04]  /*29380*/  LDL.LU R0, [R1+0x80] ;  /* 0x0000800001007983 */ /* 0x001ea80000300800 */
[----:B------:R-:W2:Y:S04]  /*29390*/  LDL.LU R112, [R1+0x84] ;  /* 0x0000840001707983 */ /* 0x000ea80000300800 */
[----:B------:R0:W-:Y:S04]  /*293a0*/  STL [R1+0xb30], R2 ;  /* 0x000b300201007387 */ /* 0x0001e80000100800 */
[----:B0-----:R-:W2:Y:S04]  /*293b0*/  LDL.LU R2, [R1+0x7c] ;  /* 0x00007c0001027983 */ /* 0x001ea80000300800 */
[----:B------:R-:W2:Y:S04]  /*293c0*/  LDL.LU R106, [R1+0x48] ;  /* 0x00004800016a7983 */ /* 0x000ea80000300800 */
[----:B------:R-:W2:Y:S01]  /*293d0*/  LDL.LU R105, [R1+0x4c] ;  /* 0x00004c0001697983 */ /* 0x000ea20000300800 */
[----:B---3--:R-:W-:-:S05]  /*293e0*/  FMUL R4, R107, R14 ;  /* 0x0000000e6b047220 */ /* 0x008fca0000400000 */
[----:B------:R0:W-:Y:S04]  /*293f0*/  STL [R1+0xbc], R4 ;  /* 0x0000bc0401007387 */ /* 0x0001e80000100800 */
[----:B------:R-:W3:Y:S04]  /*29400*/  LDL.LU R104, [R1+0x50] ;  /* 0x0000500001687983 */ /* 0x000ee80000300800 */
[----:B------:R-:W3:Y:S04]  /*29410*/  LDL.LU R103, [R1+0x54] ;  /* 0x0000540001677983 */ /* 0x000ee80000300800 */
[----:B------:R-:W3:Y:S04]  /*29420*/  LDL.LU R102, [R1+0x58] ;  /* 0x0000580001667983 */ /* 0x000ee80000300800 */
[----:B------:R-:W3:Y:S04]  /*29430*/  LDL.LU R14, [R1+0x5c] ;  /* 0x00005c00010e7983 */ /* 0x000ee80000300800 */
[----:B------:R-:W3:Y:S04]  /*29440*/  LDL.LU R101, [R1+0x60] ;  /* 0x0000600001657983 */ /* 0x000ee80000300800 */
[----:B------:R-:W3:Y:S01]  /*29450*/  LDL.LU R100, [R1+0x64] ;  /* 0x0000640001647983 */ /* 0x000ee20000300800 */
[----:B----4-:R-:W-:-:S03]  /*29460*/  FMUL R18, R107, R6 ;  /* 0x000000066b127220 */ /* 0x010fc60000400000 */
[----:B------:R-:W4:Y:S04]  /*29470*/  LDL.LU R99, [R1+0x28] ;  /* 0x0000280001637983 */ /* 0x000f280000300800 */
[----:B------:R-:W3:Y:S04]  /*29480*/  LDL.LU R98, [R1+0x2c] ;  /* 0x00002c0001627983 */ /* 0x000ee80000300800 */
[----:B------:R-:W3:Y:S04]  /*29490*/  LDL.LU R97, [R1+0x30] ;  /* 0x0000300001617983 */ /* 0x000ee80000300800 */
[----:B------:R-:W3:Y:S04]  /*294a0*/  LDL.LU R96, [R1+0x34] ;  /* 0x0000340001607983 */ /* 0x000ee80000300800 */
[----:B------:R-:W3:Y:S04]  /*294b0*/  LDL.LU R94, [R1+0x38] ;  /* 0x00003800015e7983 */ /* 0x000ee80000300800 */
[----:B0-----:R-:W3:Y:S04]  /*294c0*/  LDL.LU R4, [R1+0x3c] ;  /* 0x00003c0001047983 */ /* 0x001ee80000300800 */
[----:B------:R-:W3:Y:S04]  /*294d0*/  LDL.LU R5, [R1+0x40] ;  /* 0x0000400001057983 */ /* 0x000ee80000300800 */
[----:B------:R-:W3:Y:S04]  /*294e0*/  LDL.LU R6, [R1+0x44] ;  /* 0x0000440001067983 */ /* 0x000ee80000300800 */
[----:B------:R0:W-:Y:S04]  /*294f0*/  STL [R1+0xb34], R18 ;  /* 0x000b341201007387 */ /* 0x0001e80000100800 */
[----:B0-----:R-:W3:Y:S01]  /*29500*/  LDL.LU R18, [R1+0x78] ;  /* 0x0000780001127983 */ /* 0x001ee20000300800 */
[----:B--2---:R-:W-:-:S05]  /*29510*/  FMUL R114, R107, R114 ;  /* 0x000000726b727220 */ /* 0x004fca0000400000 */
[----:B------:R0:W-:Y:S01]  /*29520*/  STL [R1+0x98], R114 ;  /* 0x0000987201007387 */ /* 0x0001e20000100800 */
[----:B------:R-:W-:-:S03]  /*29530*/  FMUL R3, R107, R3 ;  /* 0x000000036b037220 */ /* 0x000fc60000400000 */
[----:B0-----:R-:W2:Y:S04]  /*29540*/  LDL.LU R114, [R1+0xb6c] ;  /* 0x000b6c0001727983 */ /* 0x001ea80000300800 */
[----:B------:R-:W2:Y:S04]  /*29550*/  LDL.LU R107, [R1+0x74] ;  /* 0x00007400016b7983 */ /* 0x000ea80000300800 */
[----:B------:R0:W-:Y:S04]  /*29560*/  STL [R1+0xb38], R3 ;  /* 0x000b380301007387 */ /* 0x0001e80000100800 */
[----:B0-----:R-:W3:Y:S01]  /*29570*/  LDL.LU R3, [R1+0x70] ;  /* 0x0000700001037983 */ /* 0x001ee20000300800 */
[----:B------:R-:W0:Y:S08]  /*29580*/  MUFU.RCP R113, R113 ;  /* 0x0000007100717308 */ /* 0x000e300000001000 */
[----:B------:R-:W1:Y:S01]  /*29590*/  MUFU.RCP R115, R115 ;  /* 0x0000007300737308 */ /* 0x000e620000001000 */
[----:B0-----:R-:W-:-:S02]  /*295a0*/  FMUL R78, R113, R78 ;  /* 0x0000004e714e7220 */ /* 0x001fc40000400000 */
[----:B------:R-:W-:-:S03]  /*295b0*/  FMUL R125, R113, R125 ;  /* 0x0000007d717d7220 */ /* 0x000fc60000400000 */
[----:B------:R0:W-:Y:S01]  /*295c0*/  STL [R1+0x90], R78 ;  /* 0x0000904e01007387 */ /* 0x0001e20000100800 */
[----:B------:R-:W-:-:S03]  /*295d0*/  FMUL R0, R113, R0 ;  /* 0x0000000071007220 */ /* 0x000fc60000400000 */
[----:B0-----:R-:W4:Y:S04]  /*295e0*/  LDL.LU R78, [R1+0xb68] ;  /* 0x000b6800014e7983 */ /* 0x001f280000300800 */
[----:B------:R0:W-:Y:S01]  /*295f0*/  STL [R1+0x88], R125 ;  /* 0x0000887d01007387 */ /* 0x0001e20000100800 */
[----:B------:R-:W-:-:S03]  /*29600*/  FMUL R2, R113, R2 ;  /* 0x0000000271027220 */ /* 0x000fc60000400000 */
[----:B0-----:R-:W4:Y:S01]  /*29610*/  LDL.LU R125, [R1+0xb64] ;  /* 0x000b6400017d7983 */ /* 0x001f220000300800 */
[C---:B--2---:R-:W-:Y:S02]  /*29620*/  FMUL R107, R113.reuse, R107 ;  /* 0x0000006b716b7220 */ /* 0x044fe40000400000 */
[----:B---3--:R-:W-:-:S05]  /*29630*/  FMUL R3, R113, R3 ;  /* 0x0000000371037220 */ /* 0x008fca0000400000 */
[----:B------:R0:W-:Y:S04]  /*29640*/  STL [R1+0x8c], R3 ;  /* 0x00008c0301007387 */ /* 0x0001e80000100800 */
[----:B------:R-:W-:Y:S01]  /*29650*/  STL [R1+0x70], R107 ;  /* 0x0000706b01007387 */ /* 0x000fe20000100800 */
[----:B0-----:R-:W-:-:S05]  /*29660*/  FMUL R3, R113, R18 ;  /* 0x0000001271037220 */ /* 0x001fca0000400000 */
[----:B------:R1:W-:Y:S04]  /*29670*/  STL [R1+0x74], R3 ;  /* 0x0000740301007387 */ /* 0x0003e80000100800 */
[----:B------:R0:W-:Y:S01]  /*29680*/  STL [R1+0x68], R2 ;  /* 0x0000680201007387 */ /* 0x0001e20000100800 */
[----:B-1----:R-:W-:-:S03]  /*29690*/  FMUL R3, R115, R106 ;  /* 0x0000006a73037220 */ /* 0x002fc60000400000 */
[----:B------:R1:W-:Y:S01]  /*296a0*/  STL [R1+0x6c], R0 ;  /* 0x00006c0001007387 */ /* 0x0003e20000100800 */
[----:B0-----:R-:W-:-:S03]  /*296b0*/  FMUL R2, R115, R105 ;  /* 0x0000006973027220 */ /* 0x001fc60000400000 */
[----:B------:R0:W-:Y:S01]  /*296c0*/  STL [R1+0x84], R3 ;  /* 0x0000840301007387 */ /* 0x0001e20000100800 */
[----:B-1----:R-:W-:-:S03]  /*296d0*/  FMUL R0, R115, R104 ;  /* 0x0000006873007220 */ /* 0x002fc60000400000 */
[----:B------:R-:W-:Y:S01]  /*296e0*/  STL [R1+0x80], R2 ;  /* 0x0000800201007387 */ /* 0x000fe20000100800 */
[----:B0-----:R-:W-:-:S03]  /*296f0*/  FMUL R3, R115, R103 ;  /* 0x0000006773037220 */ /* 0x001fc60000400000 */
[----:B------:R0:W-:Y:S04]  /*29700*/  STL [R1+0x7c], R0 ;  /* 0x00007c0001007387 */ /* 0x0001e80000100800 */
[----:B------:R-:W-:Y:S01]  /*29710*/  STL [R1+0x78], R3 ;  /* 0x0000780301007387 */ /* 0x000fe20000100800 */
[----:B0-----:R-:W-:-:S03]  /*29720*/  FMUL R0, R115, R14 ;  /* 0x0000000e73007220 */ /* 0x001fc60000400000 */
[----:B------:R-:W2:Y:S01]  /*29730*/  LDL R14, [R1+0x5cc] ;  /* 0x0005cc00010e7983 */ /* 0x000ea20000100800 */
[----:B------:R-:W0:Y:S01]  /*29740*/  MUFU.RCP R114, R114 ;  /* 0x0000007200727308 */ /* 0x000e220000001000 */
[----:B------:R-:W-:-:S07]  /*29750*/  FMUL R2, R115, R102 ;  /* 0x0000006673027220 */ /* 0x000fce0000400000 */
[----:B------:R-:W4:Y:S01]  /*29760*/  MUFU.RCP R117, R117 ;  /* 0x0000007500757308 */ /* 0x000f220000001000 */
[----:B------:R1:W-:Y:S04]  /*29770*/  STL [R1+0x54], R2 ;  /* 0x0000540201007387 */ /* 0x0003e80000100800 */
[----:B------:R3:W-:Y:S01]  /*29780*/  STL [R1+0x50], R0 ;  /* 0x0000500001007387 */ /* 0x0007e20000100800 */
[C---:B0-----:R-:W-:Y:S02]  /*29790*/  FMUL R102, R114.reuse, R97 ;  /* 0x0000006172667220 */ /* 0x041fe40000400000 */
[----:B------:R-:W-:Y:S02]  /*297a0*/  FMUL R97, R114, R4 ;  /* 0x0000000472617220 */ /* 0x000fe40000400000 */
[----:B-1----:R-:W-:-:S02]  /*297b0*/  FMUL R2, R115, R101 ;  /* 0x0000006573027220 */ /* 0x002fc40000400000 */
[----:B---3--:R-:W-:Y:S01]  /*297c0*/  FMUL R0, R115, R100 ;  /* 0x0000006473007220 */ /* 0x008fe20000400000 */
[----:B------:R-:W0:Y:S02]  /*297d0*/  MUFU.RCP R118, R118 ;  /* 0x0000007600767308 */ /* 0x000e240000001000 */
[----:B------:R1:W-:Y:S01]  /*297e0*/  STL [R1+0x4c], R2 ;  /* 0x00004c0201007387 */ /* 0x0003e20000100800 */
[C---:B------:R-:W-:Y:S02]  /*297f0*/  FMUL R101, R114.reuse, R98 ;  /* 0x0000006272657220 */ /* 0x040fe40000400000 */
[----:B------:R-:W-:Y:S01]  /*29800*/  FMUL R98, R114, R5 ;  /* 0x0000000572627220 */ /* 0x000fe20000400000 */
[----:B------:R3:W-:Y:S01]  /*29810*/  STL [R1+0x48], R0 ;  /* 0x0000480001007387 */ /* 0x0007e20000100800 */
[----:B----4-:R-:W-:-:S03]  /*29820*/  FMUL R18, R117, R125 ;  /* 0x0000007d75127220 */ /* 0x010fc60000400000 */
[----:B------:R-:W4:Y:S01]  /*29830*/  LDL.LU R125, [R1+0xb60] ;  /* 0x000b6000017d7983 */ /* 0x000f220000300800 */
[C---:B------:R-:W-:Y:S02]  /*29840*/  FMUL R3, R117.reuse, R80 ;  /* 0x0000005075037220 */ /* 0x040fe40000400000 */
[C---:B-1----:R-:W-:Y:S02]  /*29850*/  FMUL R2, R117.reuse, R79 ;  /* 0x0000004f75027220 */ /* 0x042fe40000400000 */
[C---:B---3--:R-:W-:Y:S02]  /*29860*/  FMUL R0, R117.reuse, R78 ;  /* 0x0000004e75007220 */ /* 0x048fe40000400000 */
[----:B------:R-:W3:Y:S04]  /*29870*/  LDL.LU R78, [R1+0xb5c] ;  /* 0x000b5c00014e7983 */ /* 0x000ee80000300800 */
[----:B------:R-:W3:Y:S04]  /*29880*/  LDL.LU R79, [R1+0xb58] ;  /* 0x000b5800014f7983 */ /* 0x000ee80000300800 */
[----:B------:R1:W-:Y:S04]  /*29890*/  STL [R1+0x2c], R0 ;  /* 0x00002c0001007387 */ /* 0x0003e80000100800 */
[----:B------:R-:W3:Y:S01]  /*298a0*/  LDL.LU R80, [R1+0xb54] ;  /* 0x000b540001507983 */ /* 0x000ee20000300800 */
[----:B------:R-:W-:-:S02]  /*298b0*/  FMUL R115, R117, R83 ;  /* 0x0000005375737220 */ /* 0x000fc40000400000 */
[----:B-1----:R-:W-:Y:S02]  /*298c0*/  FMUL R0, R117, R81 ;  /* 0x0000005175007220 */ /* 0x002fe40000400000 */
[----:B------:R-:W3:Y:S01]  /*298d0*/  LDL.LU R81, [R1+0xb50] ;  /* 0x000b500001517983 */ /* 0x000ee20000300800 */
[----:B0-----:R-:W-:-:S03]  /*298e0*/  FMUL R106, R118, R19 ;  /* 0x00000013766a7220 */ /* 0x001fc60000400000 */
[----:B------:R0:W-:Y:S01]  /*298f0*/  STL [R1+0x10], R3 ;  /* 0x0000100301007387 */ /* 0x0001e20000100800 */
[C---:B------:R-:W-:Y:S02]  /*29900*/  FMUL R103, R114.reuse, R99 ;  /* 0x0000006372677220 */ /* 0x040fe40000400000 */
[C---:B------:R-:W-:Y:S02]  /*29910*/  FMUL R99, R114.reuse, R96 ;  /* 0x0000006072637220 */ /* 0x040fe40000400000 */
[----:B------:R-:W-:Y:S02]  /*29920*/  FMUL R100, R114, R94 ;  /* 0x0000005e72647220 */ /* 0x000fe40000400000 */
[C---:B0-----:R-:W-:Y:S02]  /*29930*/  FMUL R3, R117.reuse, R82 ;  /* 0x0000005275037220 */ /* 0x041fe40000400000 */
[----:B------:R-:W3:Y:S01]  /*29940*/  LDL.LU R82, [R1+0xb4c] ;  /* 0x000b4c0001527983 */ /* 0x000ee20000300800 */
[----:B------:R-:W-:-:S03]  /*29950*/  FMUL R117, R117, R84 ;  /* 0x0000005475757220 */ /* 0x000fc60000400000 */
[----:B------:R-:W3:Y:S01]  /*29960*/  LDL.LU R83, [R1+0xb48] ;  /* 0x000b480001537983 */ /* 0x000ee20000300800 */
[----:B------:R-:W-:-:S03]  /*29970*/  FMUL R114, R114, R6 ;  /* 0x0000000672727220 */ /* 0x000fc60000400000 */
[----:B------:R-:W3:Y:S01]  /*29980*/  LDL.LU R84, [R1+0xb44] ;  /* 0x000b440001547983 */ /* 0x000ee20000300800 */
[----:B------:R-:W-:Y:S01]  /*29990*/  MUFU.RCP R6, R8 ;  /* 0x0000000800067308 */ /* 0x000fe20000001000 */
[----:B--2---:R-:W-:-:S04]  /*299a0*/  IADD3 R4, R14, -0x3f3504f3, RZ ;  /* 0xc0cafb0d0e047810 */ /* 0x004fc80007ffe0ff */
[----:B------:R-:W-:-:S04]  /*299b0*/  LOP3.LUT R4, R4, 0xff800000, RZ, 0xc0, !PT ;  /* 0xff80000004047812 */ /* 0x000fc800078ec0ff */
[----:B------:R-:W0:Y:S02]  /*299c0*/  I2F R5, R4 ;  /* 0x0000000400057306 */ /* 0x000e240000201400 */
[----:B0-----:R-:W-:-:S06]  /*299d0*/  FFMA.FTZ R19, R5, 1.1920928955078125e-07, R7 ;  /* 0x3400000005137823 */ /* 0x001fcc0000010007 */
[----:B------:R0:W-:Y:S02]  /*299e0*/  MUFU.RCP R5, R85 ;  /* 0x0000005500057308 */ /* 0x0001e40000001000 */
[----:B0-----:R-:W2:Y:S04]  /*299f0*/  LDL.LU R85, [R1+0xb40] ;  /* 0x000b400001557983 */ /* 0x001ea80000300800 */
[----:B------:R-:W2:Y:S02]  /*29a00*/  LDL.LU R8, [R1+0xb3c] ;  /* 0x000b3c0001087983 */ /* 0x000ea40000300800 */
[----:B------:R-:W0:Y:S01]  /*29a10*/  MUFU.RCP R123, R123 ;  /* 0x0000007b007b7308 */ /* 0x000e220000001000 */
[----:B------:R-:W-:-:S07]  /*29a20*/  @!P6 FMUL R124, R124, 16777216 ;  /* 0x4b8000007c7ce820 */ /* 0x000fce0000400000 */
[----:B------:R-:W1:Y:S08]  /*29a30*/  MUFU.RCP R121, R121 ;  /* 0x0000007900797308 */ /* 0x000e700000001000 */
[----:B------:R-:W0:Y:S01]  /*29a40*/  MUFU.RCP R122, R122 ;  /* 0x0000007a007a7308 */ /* 0x000e220000001000 */
[----:B------:R-:W-:-:S07]  /*29a50*/  FMUL R113, R113, R112 ;  /* 0x0000007071717220 */ /* 0x000fce0000400000 */
[----:B------:R-:W0:Y:S01]  /*29a60*/  MUFU.RCP R119, R119 ;  /* 0x0000007700777308 */ /* 0x000e220000001000 */
[----:B----4-:R-:W-:-:S07]  /*29a70*/  @!P5 FMUL R125, R125, 16777216 ;  /* 0x4b8000007d7dd820 */ /* 0x010fce0000400000 */
[----:B------:R-:W4:Y:S01]  /*29a80*/  MUFU.RCP R120, R120 ;  /* 0x0000007800787308 */ /* 0x000f220000001000 */
[----:B------:R-:W-:-:S07]  /*29a90*/  FMUL R112, R118, R21 ;  /* 0x0000001576707220 */ /* 0x000fce0000400000 */
[----:B------:R-:W0:Y:S01]  /*29aa0*/  MUFU.RCP R116, R116 ;  /* 0x0000007400747308 */ /* 0x000e220000001000 */
[----:B------:R-:W-:-:S07]  /*29ab0*/  FMUL R107, R118, R20 ;  /* 0x00000014766b7220 */ /* 0x000fce0000400000 */
[----:B------:R-:W1:Y:S01]  /*29ac0*/  MUFU.RCP R124, R124 ;  /* 0x0000007c007c7308 */ /* 0x000e620000001000 */
[C---:B------:R-:W-:Y:S02]  /*29ad0*/  FMUL R105, R118.reuse, R17 ;  /* 0x0000001176697220 */ /* 0x040fe40000400000 */
[C---:B------:R-:W-:Y:S01]  /*29ae0*/  FMUL R104, R118.reuse, R16 ;  /* 0x0000001076687220 */ /* 0x040fe20000400000 */
[----:B------:R-:W2:Y:S01]  /*29af0*/  LDL.LU R17, [R1+0xb4] ;  /* 0x0000b40001117983 */ /* 0x000ea20000300800 */
[C---:B------:R-:W-:Y:S02]  /*29b00*/  FMUL R21, R118.reuse, R15 ;  /* 0x0000000f76157220 */ /* 0x040fe40000400000 */
[C---:B------:R-:W-:Y:S01]  /*29b10*/  FMUL R20, R118.reuse, R13 ;  /* 0x0000000d76147220 */ /* 0x040fe20000400000 */
[----:B------:R-:W2:Y:S01]  /*29b20*/  LDL.LU R16, [R1+0xa8] ;  /* 0x0000a80001107983 */ /* 0x000ea20000300800 */
[----:B------:R-:W-:Y:S02]  /*29b30*/  FMUL R118, R118, R12 ;  /* 0x0000000c76767220 */ /* 0x000fe40000400000 */
[----:B0-----:R-:W-:-:S02]  /*29b40*/  FMUL R13, R123, R58 ;  /* 0x0000003a7b0d7220 */ /* 0x001fc40000400000 */
[C---:B------:R-:W-:Y:S02]  /*29b50*/  FMUL R61, R123.reuse, R61 ;  /* 0x0000003d7b3d7220 */ /* 0x040fe40000400000 */
[C---:B------:R-:W-:Y:S02]  /*29b60*/  FMUL R60, R123.reuse, R60 ;  /* 0x0000003c7b3c7220 */ /* 0x040fe40000400000 */
[C---:B------:R-:W-:Y:S02]  /*29b70*/  FMUL R59, R123.reuse, R59 ;  /* 0x0000003b7b3b7220 */ /* 0x040fe40000400000 */
[C---:B------:R-:W-:Y:S02]  /*29b80*/  FMUL R57, R123.reuse, R57 ;  /* 0x000000397b397220 */ /* 0x040fe40000400000 */
[C---:B------:R-:W-:Y:S02]  /*29b90*/  FMUL R12, R123.reuse, R56 ;  /* 0x000000387b0c7220 */ /* 0x040fe40000400000 */
[----:B------:R-:W-:-:S02]  /*29ba0*/  FMUL R58, R123, R55 ;  /* 0x000000377b3a7220 */ /* 0x000fc40000400000 */
[----:B------:R-:W-:Y:S01]  /*29bb0*/  FMUL R54, R123, R54 ;  /* 0x000000367b367220 */ /* 0x000fe20000400000 */
[----:B------:R-:W0:Y:S01]  /*29bc0*/  MUFU.RCP R125, R125 ;  /* 0x0000007d007d7308 */ /* 0x000e220000001000 */
[----:B------:R-:W2:Y:S01]  /*29bd0*/  LDL.LU R123, [R1+0x118] ;  /* 0x00011800017b7983 */ /* 0x000ea20000300800 */
[C---:B-1----:R-:W-:Y:S02]  /*29be0*/  FMUL R53, R121.reuse, R53 ;  /* 0x0000003579357220 */ /* 0x042fe40000400000 */
[C---:B------:R-:W-:Y:S01]  /*29bf0*/  FMUL R52, R121.reuse, R52 ;  /* 0x0000003479347220 */ /* 0x040fe20000400000 */
[----:B------:R-:W2:Y:S01]  /*29c00*/  LDL.LU R55, [R1+0x110] ;  /* 0x0001100001377983 */ /* 0x000ea20000300800 */
[C---:B------:R-:W-:Y:S02]  /*29c10*/  FMUL R51, R121.reuse, R51 ;  /* 0x0000003379337220 */ /* 0x040fe40000400000 */
[C---:B------:R-:W-:Y:S01]  /*29c20*/  FMUL R50, R121.reuse, R50 ;  /* 0x0000003279327220 */ /* 0x040fe20000400000 */
[----:B------:R-:W2:Y:S01]  /*29c30*/  LDL.LU R56, [R1+0x108] ;  /* 0x0001080001387983 */ /* 0x000ea20000300800 */
[----:B------:R-:W-:-:S02]  /*29c40*/  FMUL R49, R121, R49 ;  /* 0x0000003179317220 */ /* 0x000fc40000400000 */
[C---:B------:R-:W-:Y:S02]  /*29c50*/  FMUL R48, R121.reuse, R48 ;  /* 0x0000003079307220 */ /* 0x040fe40000400000 */
[C---:B------:R-:W-:Y:S02]  /*29c60*/  FMUL R47, R121.reuse, R47 ;  /* 0x0000002f792f7220 */ /* 0x040fe40000400000 */
[----:B------:R-:W-:Y:S02]  /*29c70*/  FMUL R46, R121, R46 ;  /* 0x0000002e792e7220 */ /* 0x000fe40000400000 */
[----:B------:R-:W-:Y:S01]  /*29c80*/  @!P6 FMUL R93, R93, 16777216 ;  /* 0x4b8000005d5de820 */ /* 0x000fe20000400000 */
[----:B------:R-:W2:Y:S01]  /*29c90*/  LDL.LU R121, [R1+0x104] ;  /* 0x0001040001797983 */ /* 0x000ea20000300800 */
[----:B------:R-:W-:Y:S02]  /*29ca0*/  @!P6 FMUL R92, R92, 16777216 ;  /* 0x4b8000005c5ce820 */ /* 0x000fe40000400000 */
[----:B------:R-:W-:-:S02]  /*29cb0*/  @!P6 FMUL R91, R91, 16777216 ;  /* 0x4b8000005b5be820 */ /* 0x000fc40000400000 */
[----:B------:R-:W-:Y:S02]  /*29cc0*/  @!P6 FMUL R90, R90, 16777216 ;  /* 0x4b8000005a5ae820 */ /* 0x000fe40000400000 */
[----:B------:R-:W-:Y:S02]  /*29cd0*/  @!P6 FMUL R89, R89, 16777216 ;  /* 0x4b8000005959e820 */ /* 0x000fe40000400000 */
[----:B------:R-:W-:Y:S02]  /*29ce0*/  @!P6 FMUL R87, R87, 16777216 ;  /* 0x4b8000005757e820 */ /* 0x000fe40000400000 */
[C---:B------:R-:W-:Y:S02]  /*29cf0*/  FMUL R45, R122.reuse, R45 ;  /* 0x0000002d7a2d7220 */ /* 0x040fe40000400000 */
[C---:B------:R-:W-:Y:S02]  /*29d00*/  FMUL R44, R122.reuse, R44 ;  /* 0x0000002c7a2c7220 */ /* 0x040fe40000400000 */
[----:B------:R-:W-:-:S02]  /*29d10*/  FMUL R43, R122, R43 ;  /* 0x0000002b7a2b7220 */ /* 0x000fc40000400000 */
[C---:B------:R-:W-:Y:S02]  /*29d20*/  FMUL R42, R122.reuse, R42 ;  /* 0x0000002a7a2a7220 */ /* 0x040fe40000400000 */
[C---:B------:R-:W-:Y:S02]  /*29d30*/  FMUL R41, R122.reuse, R41 ;  /* 0x000000297a297220 */ /* 0x040fe40000400000 */
[C---:B------:R-:W-:Y:S02]  /*29d40*/  FMUL R40, R122.reuse, R40 ;  /* 0x000000287a287220 */ /* 0x040fe40000400000 */
[C---:B------:R-:W-:Y:S02]  /*29d50*/  FMUL R39, R122.reuse, R39 ;  /* 0x000000277a277220 */ /* 0x040fe40000400000 */
[----:B------:R-:W-:Y:S02]  /*29d60*/  FMUL R38, R122, R38 ;  /* 0x000000267a267220 */ /* 0x000fe40000400000 */
[----:B------:R-:W-:Y:S01]  /*29d70*/  @!P6 FMUL R88, R88, 16777216 ;  /* 0x4b8000005858e820 */ /* 0x000fe20000400000 */
[----:B------:R-:W2:Y:S01]  /*29d80*/  LDL.LU R122, [R1+0x120] ;  /* 0x00012000017a7983 */ /* 0x000ea20000300800 */
[----:B------:R-:W-:-:S02]  /*29d90*/  @!P6 FMUL R86, R86, 16777216 ;  /* 0x4b8000005656e820 */ /* 0x000fc40000400000 */
[C---:B------:R-:W-:Y:S02]  /*29da0*/  FMUL R37, R119.reuse, R37 ;  /* 0x0000002577257220 */ /* 0x040fe40000400000 */
[C---:B------:R-:W-:Y:S02]  /*29db0*/  FMUL R36, R119.reuse, R36 ;  /* 0x0000002477247220 */ /* 0x040fe40000400000 */
[C---:B------:R-:W-:Y:S02]  /*29dc0*/  FMUL R35, R119.reuse, R35 ;  /* 0x0000002377237220 */ /* 0x040fe40000400000 */
[C---:B------:R-:W-:Y:S02]  /*29dd0*/  FMUL R34, R119.reuse, R34 ;  /* 0x0000002277227220 */ /* 0x040fe40000400000 */
[C---:B------:R-:W-:Y:S02]  /*29de0*/  FMUL R33, R119.reuse, R33 ;  /* 0x0000002177217220 */ /* 0x040fe40000400000 */
[----:B------:R-:W-:-:S02]  /*29df0*/  FMUL R32, R119, R32 ;  /* 0x0000002077207220 */ /* 0x000fc40000400000 */
[C---:B------:R-:W-:Y:S02]  /*29e00*/  FMUL R31, R119.reuse, R31 ;  /* 0x0000001f771f7220 */ /* 0x040fe40000400000 */
[----:B------:R-:W-:Y:S02]  /*29e10*/  FMUL R30, R119, R30 ;  /* 0x0000001e771e7220 */ /* 0x000fe40000400000 */
[C---:B----4-:R-:W-:Y:S01]  /*29e20*/  FMUL R29, R120.reuse, R29 ;  /* 0x0000001d781d7220 */ /* 0x050fe20000400000 */
[----:B------:R-:W4:Y:S01]  /*29e30*/  LDL.LU R119, [R1+0x11c] ;  /* 0x00011c0001777983 */ /* 0x000f220000300800 */
[C---:B------:R-:W-:Y:S02]  /*29e40*/  FMUL R28, R120.reuse, R28 ;  /* 0x0000001c781c7220 */ /* 0x040fe40000400000 */
[C---:B------:R-:W-:Y:S02]  /*29e50*/  FMUL R27, R120.reuse, R27 ;  /* 0x0000001b781b7220 */ /* 0x040fe40000400000 */
[----:B------:R-:W-:-:S02]  /*29e60*/  FMUL R26, R120, R26 ;  /* 0x0000001a781a7220 */ /* 0x000fc40000400000 */
[C---:B------:R-:W-:Y:S02]  /*29e70*/  FMUL R25, R120.reuse, R25 ;  /* 0x0000001978197220 */ /* 0x040fe40000400000 */
[C---:B------:R-:W-:Y:S02]  /*29e80*/  FMUL R24, R120.reuse, R24 ;  /* 0x0000001878187220 */ /* 0x040fe40000400000 */
[C---:B------:R-:W-:Y:S02]  /*29e90*/  FMUL R23, R120.reuse, R23 ;  /* 0x0000001778177220 */ /* 0x040fe40000400000 */
[----:B------:R-:W-:Y:S02]  /*29ea0*/  FMUL R22, R120, R22 ;  /* 0x0000001678167220 */ /* 0x000fe40000400000 */
[C---:B------:R-:W-:Y:S01]  /*29eb0*/  FMUL R96, R116.reuse, R11 ;  /* 0x0000000b74607220 */ /* 0x040fe20000400000 */
[----:B------:R-:W4:Y:S01]  /*29ec0*/  LDL.LU R120, [R1+0x114] ;  /* 0x0001140001787983 */ /* 0x000f220000300800 */
[----:B------:R-:W-:-:S02]  /*29ed0*/  FMUL R94, R116, R10 ;  /* 0x0000000a745e7220 */ /* 0x000fc40000400000 */
[C---:B------:R-:W-:Y:S02]  /*29ee0*/  FMUL R9, R116.reuse, R9 ;  /* 0x0000000974097220 */ /* 0x040fe40000400000 */
[C---:B------:R-:W-:Y:S02]  /*29ef0*/  FMUL R95, R116.reuse, R95 ;  /* 0x0000005f745f7220 */ /* 0x040fe40000400000 */
[C---:B------:R-:W-:Y:S02]  /*29f00*/  FMUL R108, R116.reuse, R108 ;  /* 0x0000006c746c7220 */ /* 0x040fe40000400000 */
[C---:B------:R-:W-:Y:S02]  /*29f10*/  FMUL R109, R116.reuse, R109 ;  /* 0x0000006d746d7220 */ /* 0x040fe40000400000 */
[C---:B------:R-:W-:Y:S02]  /*29f20*/  FMUL R110, R116.reuse, R110 ;  /* 0x0000006e746e7220 */ /* 0x040fe40000400000 */
[----:B------:R-:W-:-:S02]  /*29f30*/  FMUL R111, R116, R111 ;  /* 0x0000006f746f7220 */ /* 0x000fc40000400000 */
[C---:B------:R-:W-:Y:S01]  /*29f40*/  FMUL R69, R5.reuse, R69 ;  /* 0x0000004505457220 */ /* 0x040fe20000400000 */
[----:B------:R-:W4:Y:S01]  /*29f50*/  LDL.LU R116, [R1+0x10c] ;  /* 0x00010c0001747983 */ /* 0x000f220000300800 */
[C---:B------:R-:W-:Y:S02]  /*29f60*/  FMUL R68, R5.reuse, R68 ;  /* 0x0000004405447220 */ /* 0x040fe40000400000 */
[C---:B------:R-:W-:Y:S02]  /*29f70*/  FMUL R67, R5.reuse, R67 ;  /* 0x0000004305437220 */ /* 0x040fe40000400000 */
[C---:B------:R-:W-:Y:S02]  /*29f80*/  FMUL R66, R5.reuse, R66 ;  /* 0x0000004205427220 */ /* 0x040fe40000400000 */
[C---:B------:R-:W-:Y:S02]  /*29f90*/  FMUL R65, R5.reuse, R65 ;  /* 0x0000004105417220 */ /* 0x040fe40000400000 */
[----:B------:R-:W-:-:S02]  /*29fa0*/  FMUL R64, R5, R64 ;  /* 0x0000004005407220 */ /* 0x000fc40000400000 */
[C---:B------:R-:W-:Y:S02]  /*29fb0*/  FMUL R63, R5.reuse, R63 ;  /* 0x0000003f053f7220 */ /* 0x040fe40000400000 */
[----:B------:R-:W-:Y:S02]  /*29fc0*/  FMUL R5, R5, R62 ;  /* 0x0000003e05057220 */ /* 0x000fe40000400000 */
[C---:B------:R-:W-:Y:S01]  /*29fd0*/  FMUL R11, R124.reuse, R93 ;  /* 0x0000005d7c0b7220 */ /* 0x040fe20000400000 */
[----:B------:R-:W4:Y:S01]  /*29fe0*/  LDL.LU R62, [R1+0xe8] ;  /* 0x0000e800013e7983 */ /* 0x000f220000300800 */
[C---:B------:R-:W-:Y:S02]  /*29ff0*/  FMUL R7, R124.reuse, R92 ;  /* 0x0000005c7c077220 */ /* 0x040fe40000400000 */
[C---:B------:R-:W-:Y:S01]  /*2a000*/  FMUL R91, R124.reuse, R91 ;  /* 0x0000005b7c5b7220 */ /* 0x040fe20000400000 */
[----:B------:R-:W4:Y:S01]  /*2a010*/  LDL.LU R93, [R1+0xf0] ;  /* 0x0000f000015d7983 */ /* 0x000f220000300800 */
[----:B------:R-:W-:-:S02]  /*2a020*/  FMUL R90, R124, R90 ;  /* 0x0000005a7c5a7220 */ /* 0x000fc40000400000 */
[C---:B------:R-:W-:Y:S01]  /*2a030*/  FMUL R10, R124.reuse, R89 ;  /* 0x000000597c0a7220 */ /* 0x040fe20000400000 */
[----:B------:R-:W4:Y:S01]  /*2a040*/  LDL.LU R92, [R1+0xfc] ;  /* 0x0000fc00015c7983 */ /* 0x000f220000300800 */
[C---:B------:R-:W-:Y:S02]  /*2a050*/  FMUL R87, R124.reuse, R87 ;  /* 0x000000577c577220 */ /* 0x040fe40000400000 */
[C---:B------:R-:W-:Y:S01]  /*2a060*/  FMUL R88, R124.reuse, R88 ;  /* 0x000000587c587220 */ /* 0x040fe20000400000 */
[----:B------:R-:W4:Y:S01]  /*2a070*/  LDL.LU R89, [R1+0x100] ;  /* 0x0001000001597983 */ /* 0x000f220000300800 */
[----:B------:R-:W-:Y:S01]  /*2a080*/  FMUL R86, R124, R86 ;  /* 0x000000567c567220 */ /* 0x000fe20000400000 */
[----:B------:R-:W-:Y:S01]  /*2a090*/  F2FP.PACK_AB R7, R7, R90 ;  /* 0x0000005a0707723e */ /* 0x000fe200000000ff */
[C---:B------:R-:W-:Y:S01]  /*2a0a0*/  FMUL R77, R6.reuse, R77 ;  /* 0x0000004d064d7220 */ /* 0x040fe20000400000 */
[----:B------:R-:W4:Y:S01]  /*2a0b0*/  LDL.LU R124, [R1+0xe0] ;  /* 0x0000e000017c7983 */ /* 0x000f220000300800 */
[C---:B------:R-:W-:Y:S01]  /*2a0c0*/  FMUL R76, R6.reuse, R76 ;  /* 0x0000004c064c7220 */ /* 0x040fe20000400000 */
[----:B------:R-:W-:Y:S01]  /*2a0d0*/  F2FP.PACK_AB R11, R11, R91 ;  /* 0x0000005b0b0b723e */ /* 0x000fe200000000ff */
[----:B------:R-:W-:Y:S01]  /*2a0e0*/  FMUL R75, R6, R75 ;  /* 0x0000004b064b7220 */ /* 0x000fe20000400000 */
[----:B------:R-:W-:Y:S01]  /*2a0f0*/  F2FP.PACK_AB R10, R10, R87 ;  /* 0x000000570a0a723e */ /* 0x000fe200000000ff */
[C---:B------:R-:W-:Y:S01]  /*2a100*/  FMUL R74, R6.reuse, R74 ;  /* 0x0000004a064a7220 */ /* 0x040fe20000400000 */
[----:B------:R-:W4:Y:S01]  /*2a110*/  LDL.LU R90, [R1+0xe4] ;  /* 0x0000e400015a7983 */ /* 0x000f220000300800 */
[----:B------:R-:W-:-:S02]  /*2a120*/  FMUL R73, R6, R73 ;  /* 0x0000004906497220 */ /* 0x000fc40000400000 */
[C---:B------:R-:W-:Y:S02]  /*2a130*/  FMUL R72, R6.reuse, R72 ;  /* 0x0000004806487220 */ /* 0x040fe40000400000 */
[C---:B------:R-:W-:Y:S02]  /*2a140*/  FMUL R71, R6.reuse, R71 ;  /* 0x0000004706477220 */ /* 0x040fe40000400000 */
[----:B------:R-:W-:Y:S01]  /*2a150*/  FMUL R70, R6, R70 ;  /* 0x0000004606467220 */ /* 0x000fe20000400000 */
[----:B------:R-:W-:Y:S01]  /*2a160*/  F2FP.PACK_AB R6, R88, R86 ;  /* 0x000000565806723e */ /* 0x000fe200000000ff */
[----:B---3--:R-:W-:Y:S01]  /*2a170*/  @!P5 FMUL R84, R84, 16777216 ;  /* 0x4b8000005454d820 */ /* 0x008fe20000400000 */
[----:B------:R-:W3:Y:S01]  /*2a180*/  LDL.LU R86, [R1+0xf4] ;  /* 0x0000f40001567983 */ /* 0x000ee20000300800 */
[----:B------:R-:W-:Y:S02]  /*2a190*/  @!P5 FMUL R83, R83, 16777216 ;  /* 0x4b8000005353d820 */ /* 0x000fe40000400000 */
[----:B------:R-:W-:Y:S01]  /*2a1a0*/  @!P5 FMUL R82, R82, 16777216 ;  /* 0x4b8000005252d820 */ /* 0x000fe20000400000 */
[----:B------:R-:W3:Y:S01]  /*2a1b0*/  LDL.LU R88, [R1+0xec] ;  /* 0x0000ec0001587983 */ /* 0x000ee20000300800 */
[----:B------:R-:W-:-:S02]  /*2a1c0*/  @!P5 FMUL R81, R81, 16777216 ;  /* 0x4b8000005151d820 */ /* 0x000fc40000400000 */
[----:B------:R-:W-:Y:S01]  /*2a1d0*/  @!P5 FMUL R80, R80, 16777216 ;  /* 0x4b8000005050d820 */ /* 0x000fe20000400000 */
[----:B------:R-:W3:Y:S01]  /*2a1e0*/  LDL.LU R91, [R1+0xb0] ;  /* 0x0000b000015b7983 */ /* 0x000ee20000300800 */
[----:B------:R-:W-:Y:S02]  /*2a1f0*/  @!P5 FMUL R79, R79, 16777216 ;  /* 0x4b8000004f4fd820 */ /* 0x000fe40000400000 */
[----:B------:R-:W-:Y:S01]  /*2a200*/  @!P5 FMUL R78, R78, 16777216 ;  /* 0x4b8000004e4ed820 */ /* 0x000fe20000400000 */
[----:B------:R-:W3:Y:S01]  /*2a210*/  LDL.LU R87, [R1+0xb8] ;  /* 0x0000b80001577983 */ /* 0x000ee20000300800 */
[C---:B0-----:R-:W-:Y:S02]  /*2a220*/  FMUL R84, R125.reuse, R84 ;  /* 0x000000547d547220 */ /* 0x041fe40000400000 */
[C---:B------:R-:W-:Y:S02]  /*2a230*/  FMUL R83, R125.reuse, R83 ;  /* 0x000000537d537220 */ /* 0x040fe40000400000 */
[----:B------:R-:W-:-:S02]  /*2a240*/  FMUL R82, R125, R82 ;  /* 0x000000527d527220 */ /* 0x000fc40000400000 */
[C---:B------:R-:W-:Y:S02]  /*2a250*/  FMUL R81, R125.reuse, R81 ;  /* 0x000000517d517220 */ /* 0x040fe40000400000 */
[C---:B------:R-:W-:Y:S02]  /*2a260*/  FMUL R80, R125.reuse, R80 ;  /* 0x000000507d507220 */ /* 0x040fe40000400000 */
[C---:B------:R-:W-:Y:S02]  /*2a270*/  FMUL R79, R125.reuse, R79 ;  /* 0x0000004f7d4f7220 */ /* 0x040fe40000400000 */
[----:B------:R-:W-:Y:S01]  /*2a280*/  FMUL R78, R125, R78 ;  /* 0x0000004e7d4e7220 */ /* 0x000fe20000400000 */
[----:B------:R-:W-:Y:S02]  /*2a290*/  F2FP.PACK_AB R13, R60, R13 ;  /* 0x0000000d3c0d723e */ /* 0x000fe400000000ff */
[----:B------:R-:W-:Y:S01]  /*2a2a0*/  F2FP.PACK_AB R12, R12, R54 ;  /* 0x000000360c0c723e */ /* 0x000fe200000000ff */
[----:B--2---:R-:W-:-:S04]  /*2a2b0*/  @!P5 FMUL R85, R85, 16777216 ;  /* 0x4b8000005555d820 */ /* 0x004fc80000400000 */
[----:B------:R-:W-:Y:S01]  /*2a2c0*/  FMUL R85, R125, R85 ;  /* 0x000000557d557220 */ /* 0x000fe20000400000 */
[----:B------:R0:W-:Y:S04]  /*2a2d0*/  STS.64 [R8+0x800], R10 ;  /* 0x0008000a08007388 */ /* 0x0001e80000000a00 */
[----:B------:R-:W2:Y:S04]  /*2a2e0*/  LDL.LU R125, [R1+0xcc] ;  /* 0x0000cc00017d7983 */ /* 0x000ea80000300800 */
[----:B------:R1:W-:Y:S01]  /*2a2f0*/  STS.64 [R8], R6 ;  /* 0x0000000608007388 */ /* 0x0003e20000000a00 */
[----:B0-----:R-:W-:-:S03]  /*2a300*/  F2FP.PACK_AB R11, R76, R74 ;  /* 0x0000004a4c0b723e */ /* 0x001fc600000000ff */
[----:B------:R-:W2:Y:S01]  /*2a310*/  LDL.LU R74, [R1+0xac] ;  /* 0x0000ac00014a7983 */ /* 0x000ea20000300800 */
[----:B------:R-:W-:-:S03]  /*2a320*/  F2FP.PACK_AB R10, R72, R70 ;  /* 0x00000046480a723e */ /* 0x000fc600000000ff */
[----:B------:R-:W2:Y:S01]  /*2a330*/  LDL.LU R76, [R1+0xd0] ;  /* 0x0000d000014c7983 */ /* 0x000ea20000300800 */
[----:B-1----:R-:W-:-:S03]  /*2a340*/  F2FP.PACK_AB R7, R77, R75 ;  /* 0x0000004b4d07723e */ /* 0x002fc600000000ff */
[----:B------:R-:W2:Y:S01]  /*2a350*/  LDL.LU R70, [R1+0x6c] ;  /* 0x00006c0001467983 */ /* 0x000ea20000300800 */
[----:B------:R-:W-:-:S03]  /*2a360*/  F2FP.PACK_AB R6, R73, R71 ;  /* 0x000000474906723e */ /* 0x000fc600000000ff */
[----:B------:R-:W2:Y:S04]  /*2a370*/  LDL.LU R72, [R1+0xc8] ;  /* 0x0000c80001487983 */ /* 0x000ea80000300800 */
[----:B------:R-:W2:Y:S04]  /*2a380*/  LDL.LU R75, [R1+0x8c] ;  /* 0x00008c00014b7983 */ /* 0x000ea80000300800 */
[----:B------:R-:W2:Y:S04]  /*2a390*/  LDL.LU R77, [R1+0x74] ;  /* 0x00007400014d7983 */ /* 0x000ea80000300800 */
[----:B------:R-:W2:Y:S04]  /*2a3a0*/  LDL.LU R71, [R1+0x68] ;  /* 0x0000680001477983 */ /* 0x000ea80000300800 */
[----:B------:R-:W2:Y:S04]  /*2a3b0*/  LDL.LU R73, [R1+0x90] ;  /* 0x0000900001497983 */ /* 0x000ea80000300800 */
[----:B------:R-:W2:Y:S04]  /*2a3c0*/  LDL.LU R60, [R1+0x70] ;  /* 0x00007000013c7983 */ /* 0x000ea80000300800 */
[----:B------:R-:W2:Y:S01]  /*2a3d0*/  LDL.LU R54, [R1+0x88] ;  /* 0x0000880001367983 */ /* 0x000ea20000300800 */
[----:B------:R-:W-:-:S02]  /*2a3e0*/  F2FP.PACK_AB R59, R61, R59 ;  /* 0x0000003b3d3b723e */ /* 0x000fc400000000ff */
[----:B------:R-:W-:Y:S01]  /*2a3f0*/  F2FP.PACK_AB R58, R57, R58 ;  /* 0x0000003a393a723e */ /* 0x000fe200000000ff */
[----:B------:R0:W-:Y:S01]  /*2a400*/  STS.64 [R8+0x880], R6 ;  /* 0x0008800608007388 */ /* 0x0001e20000000a00 */
[----:B------:R-:W-:Y:S02]  /*2a410*/  F2FP.PACK_AB R15, R44, R42 ;  /* 0x0000002a2c0f723e */ /* 0x000fe400000000ff */
[----:B------:R-:W-:Y:S01]  /*2a420*/  F2FP.PACK_AB R42, R41, R39 ;  /* 0x00000027292a723e */ /* 0x000fe200000000ff */
[----:B------:R1:W-:Y:S01]  /*2a430*/  STS.64 [R8+0x80], R10 ;  /* 0x0000800a08007388 */ /* 0x0003e20000000a00 */
[----:B------:R-:W-:-:S03]  /*2a440*/  F2FP.PACK_AB R43, R45, R43 ;  /* 0x0000002b2d2b723e */ /* 0x000fc600000000ff */
[----:B------:R1:W-:Y:S01]  /*2a450*/  STS.64 [R8+0x100], R12 ;  /* 0x0001000c08007388 */ /* 0x0003e20000000a00 */
[----:B0-----:R-:W-:-:S03]  /*2a460*/  F2FP.PACK_AB R7, R28, R26 ;  /* 0x0000001a1c07723e */ /* 0x001fc600000000ff */
[----:B------:R-:W2:Y:S01]  /*2a470*/  LDL.LU R28, [R1+0x150] ;  /* 0x00015000011c7983 */ /* 0x000ea20000300800 */
[----:B-1----:R-:W-:Y:S02]  /*2a480*/  F2FP.PACK_AB R11, R94, R95 ;  /* 0x0000005f5e0b723e */ /* 0x002fe400000000ff */
[----:B------:R-:W-:Y:S01]  /*2a490*/  F2FP.PACK_AB R10, R109, R111 ;  /* 0x0000006f6d0a723e */ /* 0x000fe200000000ff */
[----:B------:R-:W2:Y:S01]  /*2a4a0*/  LDL.LU R39, [R1+0x148] ;  /* 0x0001480001277983 */ /* 0x000ea20000300800 */
[----:B------:R-:W-:-:S03]  /*2a4b0*/  F2FP.PACK_AB R13, R96, R9 ;  /* 0x00000009600d723e */ /* 0x000fc600000000ff */
[----:B------:R-:W2:Y:S01]  /*2a4c0*/  LDL.LU R41, [R1+0x140] ;  /* 0x0001400001297983 */ /* 0x000ea20000300800 */
[----:B------:R-:W-:-:S03]  /*2a4d0*/  F2FP.PACK_AB R12, R108, R110 ;  /* 0x0000006e6c0c723e */ /* 0x000fc600000000ff */
[----:B------:R0:W-:Y:S01]  /*2a4e0*/  STS.64 [R8+0x900], R58 ;  /* 0x0009003a08007388 */ /* 0x0001e20000000a00 */
[----:B------:R-:W-:-:S03]  /*2a4f0*/  F2FP.PACK_AB R14, R40, R38 ;  /* 0x00000026280e723e */ /* 0x000fc600000000ff */
[----:B------:R-:W2:Y:S01]  /*2a500*/  LDL.LU R45, [R1+0x134] ;  /* 0x00013400012d7983 */ /* 0x000ea20000300800 */
[----:B------:R-:W-:-:S03]  /*2a510*/  F2FP.PACK_AB R6, R24, R22 ;  /* 0x000000161806723e */ /* 0x000fc600000000ff */
[----:B------:R1:W-:Y:S04]  /*2a520*/  STS.64 [R8+0x280], R10 ;  /* 0x0002800a08007388 */ /* 0x0003e80000000a00 */
[----:B0-----:R-:W2:Y:S04]  /*2a530*/  LDL.LU R58, [R1+0x158] ;  /* 0x00015800013a7983 */ /* 0x001ea80000300800 */
[----:B------:R-:W2:Y:S01]  /*2a540*/  LDL.LU R59, [R1+0x154] ;  /* 0x00015400013b7983 */ /* 0x000ea20000300800 */
[----:B-1----:R-:W-:-:S03]  /*2a550*/  F2FP.PACK_AB R11, R103, R102 ;  /* 0x00000066670b723e */ /* 0x002fc600000000ff */
[----:B------:R-:W2:Y:S01]  /*2a560*/  LDL.LU R38, [R1+0x14c] ;  /* 0x00014c0001267983 */ /* 0x000ea20000300800 */
[----:B------:R-:W-:-:S03]  /*2a570*/  F2FP.PACK_AB R10, R100, R98 ;  /* 0x00000062640a723e */ /* 0x000fc600000000ff */
[----:B------:R-:W2:Y:S04]  /*2a580*/  LDL.LU R40, [R1+0x144] ;  /* 0x0001440001287983 */ /* 0x000ea80000300800 */
[----:B------:R-:W2:Y:S04]  /*2a590*/  LDL.LU R44, [R1+0x18c] ;  /* 0x00018c00012c7983 */ /* 0x000ea80000300800 */
[----:B------:R-:W-:Y:S04]  /*2a5a0*/  STS.64 [R8+0xa80], R12 ;  /* 0x000a800c08007388 */ /* 0x000fe80000000a00 */
[----:B------:R-:W2:Y:S04]  /*2a5b0*/  LDL.LU R57, [R1+0x17c] ;  /* 0x00017c0001397983 */ /* 0x000ea80000300800 */
[----:B------:R-:W2:Y:S04]  /*2a5c0*/  LDL.LU R61, [R1+0x174] ;  /* 0x00017400013d7983 */ /* 0x000ea80000300800 */
[----:B------:R-:W-:Y:S04]  /*2a5d0*/  STS.64 [R8+0xb00], R10 ;  /* 0x000b000a08007388 */ /* 0x000fe80000000a00 */
[----:B------:R-:W-:Y:S04]  /*2a5e0*/  STS.64 [R8+0x180], R14 ;  /* 0x0001800e08007388 */ /* 0x000fe80000000a00 */
[----:B------:R0:W-:Y:S02]  /*2a5f0*/  STS.64 [R8+0x200], R6 ;  /* 0x0002000608007388 */ /* 0x0001e40000000a00 */
[----:B0-----:R-:W-:-:S02]  /*2a600*/  F2FP.PACK_AB R7, R101, R99 ;  /* 0x000000636507723e */ /* 0x001fc400000000ff */
[----:B------:R-:W-:-:S05]  /*2a610*/  F2FP.PACK_AB R6, R97, R114 ;  /* 0x000000726106723e */ /* 0x000fca00000000ff */
[----:B------:R0:W-:Y:S01]  /*2a620*/  STS.64 [R8+0x300], R6 ;  /* 0x0003000608007388 */ /* 0x0001e20000000a00 */
[----:B----4-:R-:W-:Y:S02]  /*2a630*/  F2FP.PACK_AB R10, R90, R124 ;  /* 0x0000007c5a0a723e */ /* 0x010fe400000000ff */
[----:B---3--:R-:W-:Y:S02]  /*2a640*/  F2FP.PACK_AB R11, R86, R88 ;  /* 0x00000058560b723e */ /* 0x008fe400000000ff */
[----:B0-----:R-:W-:Y:S02]  /*2a650*/  F2FP.PACK_AB R6, R87, R91 ;  /* 0x0000005b5706723e */ /* 0x001fe400000000ff */
[----:B--2---:R-:W-:Y:S02]  /*2a660*/  F2FP.PACK_AB R16, R74, R16 ;  /* 0x000000104a10723e */ /* 0x004fe400000000ff */
[----:B------:R-:W-:Y:S02]  /*2a670*/  F2FP.PACK_AB R7, R76, R125 ;  /* 0x0000007d4c07723e */ /* 0x000fe400000000ff */
[----:B------:R-:W-:-:S02]  /*2a680*/  F2FP.PACK_AB R17, R72, R17 ;  /* 0x000000114811723e */ /* 0x000fc400000000ff */
[----:B------:R-:W-:Y:S02]  /*2a690*/  F2FP.PACK_AB R14, R77, R70 ;  /* 0x000000464d0e723e */ /* 0x000fe400000000ff */
[----:B------:R-:W-:Y:S02]  /*2a6a0*/  F2FP.PACK_AB R12, R71, R113 ;  /* 0x00000071470c723e */ /* 0x000fe400000000ff */
[----:B------:R-:W-:Y:S02]  /*2a6b0*/  F2FP.PACK_AB R15, R73, R75 ;  /* 0x0000004b490f723e */ /* 0x000fe400000000ff */
[----:B------:R-:W-:Y:S02]  /*2a6c0*/  F2FP.PACK_AB R13, R54, R60 ;  /* 0x0000003c360d723e */ /* 0x000fe400000000ff */
[----:B------:R-:W2:Y:S04]  /*2a6d0*/  LDL.LU R54, [R1+0x16c] ;  /* 0x00016c0001367983 */ /* 0x000ea80000300800 */
[----:B------:R-:W3:Y:S04]  /*2a6e0*/  LDL.LU R60, [R1+0x198] ;  /* 0x00019800013c7983 */ /* 0x000ee80000300800 */
[----:B------:R-:W3:Y:S04]  /*2a6f0*/  LDL.LU R88, [R1+0x190] ;  /* 0x0001900001587983 */ /* 0x000ee80000300800 */
[----:B------:R-:W4:Y:S04]  /*2a700*/  LDL.LU R71, [R1+0x188] ;  /* 0x0001880001477983 */ /* 0x000f280000300800 */
[----:B------:R-:W4:Y:S04]  /*2a710*/  LDL.LU R73, [R1+0x178] ;  /* 0x0001780001497983 */ /* 0x000f280000300800 */
[----:B------:R-:W2:Y:S04]  /*2a720*/  LDL.LU R75, [R1+0x1c0] ;  /* 0x0001c000014b7983 */ /* 0x000ea80000300800 */
        /* <DEDUP_REMOVED lines=9> */
[----:B------:R0:W-:Y:S04]  /*2a7c0*/  STS.64 [R8+0x380], R12 ;  /* 0x0003800c08007388 */ /* 0x0001e80000000a00 */
[----:B------:R-:W4:Y:S04]  /*2a7d0*/  LDL.LU R90, [R1+0x1e0] ;  /* 0x0001e000015a7983 */ /* 0x000f280000300800 */
[----:B------:R-:W4:Y:S01]  /*2a7e0*/  LDL.LU R124, [R1+0x1dc] ;  /* 0x0001dc00017c7983 */ /* 0x000f220000300800 */
[----:B0-----:R-:W-:-:S03]  /*2a7f0*/  F2FP.PACK_AB R13, R89, R92 ;  /* 0x0000005c590d723e */ /* 0x001fc600000000ff */
[----:B------:R-:W4:Y:S01]  /*2a800*/  LDL.LU R89, [R1+0x1fc] ;  /* 0x0001fc0001597983 */ /* 0x000f220000300800 */
[----:B------:R-:W-:-:S03]  /*2a810*/  F2FP.PACK_AB R12, R93, R62 ;  /* 0x0000003e5d0c723e */ /* 0x000fc600000000ff */
        /* <DEDUP_REMOVED lines=15> */
[----:B------:R-:W4:Y:S04]  /*2a910*/  LDL.LU R120, [R1+0x22c] ;  /* 0x00022c0001787983 */ /* 0x000f280000300800 */
[----:B------:R-:W4:Y:S04]  /*2a920*/  LDL.LU R116, [R1+0x224] ;  /* 0x0002240001747983 */ /* 0x000f280000300800 */
[----:B------:R3:W-:Y:S04]  /*2a930*/  STS.64 [R8+0x500], R14 ;  /* 0x0005000e08007388 */ /* 0x0007e80000000a00 */
[----:B------:R2:W-:Y:S01]  /*2a940*/  STS.64 [R8+0xd00], R16 ;  /* 0x000d001008007388 */ /* 0x0005e20000000a00 */
[----:B---3--:R-:W-:-:S03]  /*2a950*/  F2FP.PACK_AB R15, R60, R88 ;  /* 0x000000583c0f723e */ /* 0x008fc600000000ff */
[----:B------:R-:W3:Y:S01]  /*2a960*/  LDL R88, [R1+0x5cc] ;  /* 0x0005cc0001587983 */ /* 0x000ee20000100800 */
[----:B--2---:R-:W-:Y:S02]  /*2a970*/  F2FP.PACK_AB R17, R75, R77 ;  /* 0x0000004d4b11723e */ /* 0x004fe400000000ff */
[----:B----4-:R-:W-:-:S05]  /*2a980*/  F2FP.PACK_AB R16, R70, R72 ;  /* 0x000000484610723e */ /* 0x010fca00000000ff */
[----:B------:R0:W-:Y:S02]  /*2a990*/  STS.64 [R8+0x680], R16 ;  /* 0x0006801008007388 */ /* 0x0001e40000000a00 */
[----:B0-----:R-:W-:Y:S02]  /*2a9a0*/  F2FP.PACK_AB R16, R120, R116 ;  /* 0x000000747810723e */ /* 0x001fe400000000ff */
[----:B------:R-:W2:Y:S04]  /*2a9b0*/  LDL.LU R120, [R1+0x2c] ;  /* 0x00002c0001787983 */ /* 0x000ea80000300800 */
[----:B------:R-:W2:Y:S04]  /*2a9c0*/  LDL.LU R116, [R1+0x10] ;  /* 0x0000100001747983 */ /* 0x000ea80000300800 */
[----:B------:R0:W-:Y:S04]  /*2a9d0*/  STS.64 [R8+0x480], R10 ;  /* 0x0004800a08007388 */ /* 0x0001e80000000a00 */
[----:B------:R1:W-:Y:S01]  /*2a9e0*/  STS.64 [R8+0xc00], R6 ;  /* 0x000c000608007388 */ /* 0x0003e20000000a00 */
[----:B------:R-:W-:-:S02]  /*2a9f0*/  F2FP.PACK_AB R14, R71, R73 ;  /* 0x00000049470e723e */ /* 0x000fc400000000ff */
[----:B0-----:R-:W-:Y:S02]  /*2aa00*/  F2FP.PACK_AB R11, R58, R59 ;  /* 0x0000003b3a0b723e */ /* 0x001fe400000000ff */
[----:B------:R-:W-:Y:S02]  /*2aa10*/  F2FP.PACK_AB R10, R38, R40 ;  /* 0x00000028260a723e */ /* 0x000fe400000000ff */
[----:B-1----:R-:W-:Y:S02]  /*2aa20*/  F2FP.PACK_AB R7, R28, R39 ;  /* 0x000000271c07723e */ /* 0x002fe400000000ff */
[----:B------:R-:W-:Y:S01]  /*2aa30*/  F2FP.PACK_AB R6, R41, R45 ;  /* 0x0000002d2906723e */ /* 0x000fe200000000ff */
[----:B------:R0:W-:Y:S04]  /*2aa40*/  STS.64 [R8+0xc80], R12 ;  /* 0x000c800c08007388 */ /* 0x0001e80000000a00 */
[----:B------:R1:W-:Y:S04]  /*2aa50*/  STS.64 [R8+0xd80], R10 ;  /* 0x000d800a08007388 */ /* 0x0003e80000000a00 */
[----:B------:R4:W-:Y:S01]  /*2aa60*/  STS.64 [R8+0x580], R6 ;  /* 0x0005800608007388 */ /* 0x0009e20000000a00 */
[----:B0-----:R-:W-:-:S02]  /*2aa70*/  F2FP.PACK_AB R13, R44, R57 ;  /* 0x000000392c0d723e */ /* 0x001fc400000000ff */
[----:B------:R-:W-:Y:S02]  /*2aa80*/  F2FP.PACK_AB R12, R61, R54 ;  /* 0x000000363d0c723e */ /* 0x000fe400000000ff */
[----:B-1----:R-:W-:Y:S02]  /*2aa90*/  F2FP.PACK_AB R11, R91, R86 ;  /* 0x000000565b0b723e */ /* 0x002fe400000000ff */
[----:B------:R-:W-:Y:S02]  /*2aaa0*/  F2FP.PACK_AB R10, R90, R124 ;  /* 0x0000007c5a0a723e */ /* 0x000fe400000000ff */
[----:B----4-:R-:W-:Y:S02]  /*2aab0*/  F2FP.PACK_AB R7, R74, R76 ;  /* 0x0000004c4a07723e */ /* 0x010fe400000000ff */
[----:B------:R-:W-:Y:S01]  /*2aac0*/  F2FP.PACK_AB R6, R125, R87 ;  /* 0x000000577d06723e */ /* 0x000fe200000000ff */
[----:B------:R0:W-:Y:S01]  /*2aad0*/  STS.64 [R8+0x600], R12 ;  /* 0x0006000c08007388 */ /* 0x0001e20000000a00 */
[----:B------:R-:W-:-:S02]  /*2aae0*/  F2FP.PACK_AB R27, R29, R27 ;  /* 0x0000001b1d1b723e */ /* 0x000fc400000000ff */
[----:B------:R-:W-:Y:S01]  /*2aaf0*/  F2FP.PACK_AB R26, R25, R23 ;  /* 0x00000017191a723e */ /* 0x000fe200000000ff */
[----:B------:R1:W-:Y:S01]  /*2ab00*/  STS.64 [R8+0xe00], R14 ;  /* 0x000e000e08007388 */ /* 0x0003e20000000a00 */
[----:B------:R-:W-:-:S03]  /*2ab10*/  F2FP.PACK_AB R17, R122, R119 ;  /* 0x000000777a11723e */ /* 0x000fc600000000ff */
[----:B------:R4:W-:Y:S01]  /*2ab20*/  STS.64 [R8+0x700], R10 ;  /* 0x0007000a08007388 */ /* 0x0009e20000000a00 */
[----:B------:R-:W-:Y:S02]  /*2ab30*/  MOV R119, 0x3dc6b27f ;  /* 0x3dc6b27f00777802 */ /* 0x000fe40000000f00 */
[----:B0-----:R-:W-:Y:S01]  /*2ab40*/  F2FP.PACK_AB R13, R89, R92 ;  /* 0x0000005c590d723e */ /* 0x001fe200000000ff */
[----:B------:R0:W-:Y:S01]  /*2ab50*/  STS.64 [R8+0xe80], R6 ;  /* 0x000e800608007388 */ /* 0x0001e20000000a00 */
[----:B------:R-:W-:Y:S02]  /*2ab60*/  F2FP.PACK_AB R12, R93, R62 ;  /* 0x0000003e5d0c723e */ /* 0x000fe400000000ff */
[----:B-1----:R-:W-:Y:S01]  /*2ab70*/  F2FP.PACK_AB R15, R123, R55 ;  /* 0x000000377b0f723e */ /* 0x002fe200000000ff */
[----:B------:R-:W-:Y:S01]  /*2ab80*/  STS.64 [R8+0x980], R42 ;  /* 0x0009802a08007388 */ /* 0x000fe20000000a00 */
[----:B------:R-:W-:Y:S02]  /*2ab90*/  F2FP.PACK_AB R14, R56, R121 ;  /* 0x00000079380e723e */ /* 0x000fe400000000ff */
[----:B----4-:R-:W-:Y:S01]  /*2aba0*/  LOP3.LUT R10, R8, 0x10, RZ, 0x3c, !PT ;  /* 0x00000010080a7812 */ /* 0x010fe200078e3cff */
[----:B------:R-:W-:Y:S01]  /*2abb0*/  STS.64 [R8+0xa00], R26 ;  /* 0x000a001a08007388 */ /* 0x000fe20000000a00 */
[----:B0-----:R-:W-:-:S03]  /*2abc0*/  F2FP.PACK_AB R7, R84, R82 ;  /* 0x000000525407723e */ /* 0x001fc600000000ff */
[----:B------:R-:W4:Y:S01]  /*2abd0*/  LDL.LU R87, [R1+0x80] ;  /* 0x0000800001577983 */ /* 0x000f220000300800 */
[----:B------:R-:W-:Y:S02]  /*2abe0*/  F2FP.PACK_AB R6, R80, R78 ;  /* 0x0000004e5006723e */ /* 0x000fe400000000ff */
[----:B------:R-:W-:Y:S01]  /*2abf0*/  F2FP.PACK_AB R9, R68, R66 ;  /* 0x000000424409723e */ /* 0x000fe200000000ff */
[----:B------:R-:W-:Y:S04]  /*2ac00*/  STS.64 [R8+0xf00], R12 ;  /* 0x000f000c08007388 */ /* 0x000fe80000000a00 */
[----:B------:R-:W-:Y:S04]  /*2ac10*/  STS.64 [R8+0x780], R14 ;  /* 0x0007800e08007388 */ /* 0x000fe80000000a00 */
[----:B------:R0:W-:Y:S04]  /*2ac20*/  STS.64 [R8+0xf80], R16 ;  /* 0x000f801008007388 */ /* 0x0001e80000000a00 */
[----:B------:R1:W-:Y:S04]  /*2ac30*/  STS.64 [R10+0x20000], R6 ;  /* 0x020000060a007388 */ /* 0x0003e80000000a00 */
[----:B------:R-:W4:Y:S01]  /*2ac40*/  LDL.LU R91, [R1+0x78] ;  /* 0x00007800015b7983 */ /* 0x000f220000300800 */
[----:B0-----:R-:W-:-:S03]  /*2ac50*/  F2FP.PACK_AB R8, R64, R5 ;  /* 0x000000054008723e */ /* 0x001fc600000000ff */
[----:B------:R-:W4:Y:S01]  /*2ac60*/  LDL.LU R90, [R1+0x50] ;  /* 0x00005000015a7983 */ /* 0x000f220000300800 */
[----:B------:R-:W-:-:S03]  /*2ac70*/  F2FP.PACK_AB R5, R52, R50 ;  /* 0x000000323405723e */ /* 0x000fc600000000ff */
[----:B------:R0:W-:Y:S01]  /*2ac80*/  STS.64 [R10+0x20080], R8 ;  /* 0x020080080a007388 */ /* 0x0001e20000000a00 */
[----:B-1----:R-:W-:-:S03]  /*2ac90*/  F2FP.PACK_AB R7, R36, R34 ;  /* 0x000000222407723e */ /* 0x002fc600000000ff */
[----:B------:R-:W4:Y:S04]  /*2aca0*/  LDL.LU R124, [R1+0x48] ;  /* 0x00004800017c7983 */ /* 0x000f280000300800 */
[----:B------:R-:W4:Y:S04]  /*2acb0*/  LDL.LU R123, [R1+0x84] ;  /* 0x00008400017b7983 */ /* 0x000f280000300800 */
[----:B------:R-:W4:Y:S04]  /*2acc0*/  LDL.LU R55, [R1+0x7c] ;  /* 0x00007c0001377983 */ /* 0x000f280000300800 */
[----:B------:R-:W4:Y:S04]  /*2acd0*/  LDL.LU R121, [R1+0x54] ;  /* 0x0000540001797983 */ /* 0x000f280000300800 */
[----:B------:R-:W4:Y:S01]  /*2ace0*/  LDL.LU R122, [R1+0x4c] ;  /* 0x00004c00017a7983 */ /* 0x000f220000300800 */
[----:B---3--:R-:W-:-:S04]  /*2acf0*/  IMAD.IADD R11, R88, 0x1, -R4 ;  /* 0x00000001580b7824 */ /* 0x008fc800078e0a04 */
[----:B------:R-:W-:-:S04]  /*2ad00*/  FADD R11, R11, -1 ;  /* 0xbf8000000b0b7421 */ /* 0x000fc80000000000 */
[----:B------:R-:W-:Y:S01]  /*2ad10*/  FFMA.FTZ R6, R11, R119, -0.16845393180847167969 ;  /* 0xbe2c7f300b067423 */ /* 0x000fe20000010077 */
[----:B------:R-:W-:-:S03]  /*2ad20*/  F2FP.PACK_AB R4, R48, R46 ;  /* 0x0000002e3004723e */ /* 0x000fc600000000ff */
[----:B0-----:R-:W-:Y:S01]  /*2ad30*/  FFMA.FTZ R8, R11, R6, 0.1716887056827545166 ;  /* 0x3e2fcf2a0b087423 */ /* 0x001fe20000010006 */
[----:B------:R-:W-:Y:S01]  /*2ad40*/  F2FP.PACK_AB R6, R32, R30 ;  /* 0x0000001e2006723e */ /* 0x000fe200000000ff */
[----:B------:R0:W-:Y:S04]  /*2ad50*/  STS.64 [R10+0x20100], R4 ;  /* 0x020100040a007388 */ /* 0x0001e80000000a00 */
[----:B------:R1:W-:Y:S01]  /*2ad60*/  STS.64 [R10+0x20180], R6 ;  /* 0x020180060a007388 */ /* 0x0003e20000000a00 */
[----:B0-----:R-:W-:-:S03]  /*2ad70*/  F2FP.PACK_AB R4, R3, R117 ;  /* 0x000000750304723e */ /* 0x001fc600000000ff */
[----:B------:R-:W3:Y:S01]  /*2ad80*/  LDL.LU R3, [R1+0xb38] ;  /* 0x000b380001037983 */ /* 0x000ee20000300800 */
[----:B-1----:R-:W-:-:S03]  /*2ad90*/  F2FP.PACK_AB R7, R18, R2 ;  /* 0x000000021207723e */ /* 0x002fc600000000ff */
[----:B------:R-:W3:Y:S04]  /*2ada0*/  LDL.LU R18, [R1+0xb34] ;  /* 0x000b340001127983 */ /* 0x000ee80000300800 */
[----:B------:R-:W4:Y:S04]  /*2adb0*/  LDL.LU R2, [R1+0xb30] ;  /* 0x000b300001027983 */ /* 0x000f280000300800 */
[----:B------:R-:W4:Y:S04]  /*2adc0*/  LDL.LU R86, [R1+0xd8] ;  /* 0x0000d80001567983 */ /* 0x000f280000300800 */
[----:B------:R-:W4:Y:S04]  /*2add0*/  LDL.LU R89, [R1+0xc4] ;  /* 0x0000c40001597983 */ /* 0x000f280000300800 */
[----:B------:R-:W4:Y:S04]  /*2ade0*/  LDL.LU R92, [R1+0xbc] ;  /* 0x0000bc00015c7983 */ /* 0x000f280000300800 */
[----:B------:R-:W4:Y:S01]  /*2adf0*/  LDL.LU R93, [R1+0x98] ;  /* 0x00009800015d7983 */ /* 0x000f220000300800 */
[----:B------:R-:W-:-:S03]  /*2ae00*/  F2FP.PACK_AB R6, R0, R115 ;  /* 0x000000730006723e */ /* 0x000fc600000000ff */
[----:B------:R-:W4:Y:S04]  /*2ae10*/  LDL.LU R62, [R1+0x138] ;  /* 0x00013800013e7983 */ /* 0x000f280000300800 */
[----:B------:R-:W4:Y:S01]  /*2ae20*/  LDL.LU R56, [R1+0x12c] ;  /* 0x00012c0001387983 */ /* 0x000f220000300800 */
[----:B--2---:R-:W-:-:S03]  /*2ae30*/  F2FP.PACK_AB R5, R120, R116 ;  /* 0x000000747805723e */ /* 0x004fc600000000ff */
[----:B------:R-:W2:Y:S04]  /*2ae40*/  LDL.LU R120, [R1+0x124] ;  /* 0x0001240001787983 */ /* 0x000ea80000300800 */
[----:B------:R-:W2:Y:S04]  /*2ae50*/  LDL.LU R116, [R1+0xdc] ;  /* 0x0000dc0001747983 */ /* 0x000ea80000300800 */
[----:B------:R-:W4:Y:S01]  /*2ae60*/  LDL.LU R0, [R1+0xb2c] ;  /* 0x000b2c0001007983 */ /* 0x000f220000300800 */
[----:B------:R-:W-:-:S04]  /*2ae70*/  FFMA.FTZ R8, R11, R8, -0.17900948226451873779 ;  /* 0xbe374e430b087423 */ /* 0x000fc80000010008 */
[----:B------:R-:W-:-:S04]  /*2ae80*/  FFMA.FTZ R8, R11, R8, 0.20512372255325317383 ;  /* 0x3e520bf40b087423 */ /* 0x000fc80000010008 */
[----:B------:R-:W-:-:S04]  /*2ae90*/  FFMA.FTZ R8, R11, R8, -0.24046532809734344482 ;  /* 0xbe763c8b0b087423 */ /* 0x000fc80000010008 */
[----:B------:R-:W-:-:S04]  /*2aea0*/  FFMA.FTZ R8, R11, R8, 0.28857114911079406738 ;  /* 0x3e93bf990b087423 */ /* 0x000fc80000010008 */
[----:B------:R-:W-:-:S04]  /*2aeb0*/  FFMA.FTZ R8, R11, R8, -0.36067417263984680176 ;  /* 0xbeb8aa490b087423 */ /* 0x000fc80000010008 */
[----:B------:R-:W-:-:S04]  /*2aec0*/  FFMA.FTZ R8, R11, R8, 0.48089820146560668945 ;  /* 0x3ef6384a0b087423 */ /* 0x000fc80000010008 */
[----:B------:R-:W-:-:S04]  /*2aed0*/  FFMA.FTZ R8, R11, R8, -0.72134751081466674805 ;  /* 0xbf38aa3b0b087423 */ /* 0x000fc80000010008 */
[----:B------:R-:W-:Y:S01]  /*2aee0*/  FMUL R12, R11, R8 ;  /* 0x000000080b0c7220 */ /* 0x000fe20000400000 */
[----:B---3--:R-:W-:Y:S02]  /*2aef0*/  F2FP.PACK_AB R8, R18, R3 ;  /* 0x000000031208723e */ /* 0x008fe400000000ff */
[----:B----4-:R-:W-:Y:S02]  /*2af00*/  F2FP.PACK_AB R9, R0, R2 ;  /* 0x000000020009723e */ /* 0x010fe400000000ff */
[----:B------:R-:W3:Y:S04]  /*2af10*/  LDL.LU R0, [R1+0xb28] ;  /* 0x000b280001007983 */ /* 0x000ee80000300800 */
[----:B------:R-:W3:Y:S04]  /*2af20*/  LDL.LU R2, [R1+0xb24] ;  /* 0x000b240001027983 */ /* 0x000ee80000300800 */
[----:B------:R-:W4:Y:S04]  /*2af30*/  LDL.LU R18, [R1+0xb20] ;  /* 0x000b200001127983 */ /* 0x000f280000300800 */
[----:B------:R-:W4:Y:S04]  /*2af40*/  LDL.LU R3, [R1+0xb1c] ;  /* 0x000b1c0001037983 */ /* 0x000f280000300800 */
[----:B------:R0:W-:Y:S04]  /*2af50*/  STS.64 [R10+0x20280], R4 ;  /* 0x020280040a007388 */ /* 0x0001e80000000a00 */
[----:B------:R1:W-:Y:S01]  /*2af60*/  STS.64 [R10+0x20a80], R6 ;  /* 0x020a80060a007388 */ /* 0x0003e20000000a00 */
[----:B0-----:R-:W-:-:S03]  /*2af70*/  F2FP.PACK_AB R4, R90, R124 ;  /* 0x0000007c5a04723e */ /* 0x001fc600000000ff */
[----:B------:R-:W2:Y:S01]  /*2af80*/  LDL.LU R90, [R1+0x180] ;  /* 0x00018000015a7983 */ /* 0x000ea20000300800 */
[----:B-1----:R-:W-:-:S03]  /*2af90*/  F2FP.PACK_AB R7, R123, R55 ;  /* 0x000000377b07723e */ /* 0x002fc600000000ff */
[----:B------:R-:W2:Y:S01]  /*2afa0*/  LDL.LU R124, [R1+0x168] ;  /* 0x00016800017c7983 */ /* 0x000ea20000300800 */
[----:B------:R-:W-:-:S03]  /*2afb0*/  F2FP.PACK_AB R6, R121, R122 ;  /* 0x0000007a7906723e */ /* 0x000fc600000000ff */
[----:B------:R-:W2:Y:S04]  /*2afc0*/  LDL.LU R123, [R1+0x160] ;  /* 0x00016000017b7983 */ /* 0x000ea80000300800 */
[----:B------:R-:W2:Y:S04]  /*2afd0*/  LDL.LU R55, [R1+0x194] ;  /* 0x0001940001377983 */ /* 0x000ea80000300800 */
[----:B------:R-:W2:Y:S04]  /*2afe0*/  LDL.LU R121, [R1+0x184] ;  /* 0x0001840001797983 */ /* 0x000ea80000300800 */
[----:B------:R4:W-:Y:S04]  /*2aff0*/  STS.64 [R10+0x20380], R8 ;  /* 0x020380080a007388 */ /* 0x0009e80000000a00 */
[----:B------:R-:W2:Y:S01]  /*2b000*/  LDL.LU R122, [R1+0x170] ;  /* 0x00017000017a7983 */ /* 0x000ea20000300800 */
[----:B----4-:R-:W-:-:S03]  /*2b010*/  F2FP.PACK_AB R9, R3, R18 ;  /* 0x000000120309723e */ /* 0x010fc600000000ff */
[----:B------:R-:W4:Y:S04]  /*2b020*/  LDL.LU R3, [R1+0xb18] ;  /* 0x000b180001037983 */ /* 0x000f280000300800 */
[----:B------:R-:W4:Y:S01]  /*2b030*/  LDL.LU R18, [R1+0xb14] ;  /* 0x000b140001127983 */ /* 0x000f220000300800 */
[----:B---3--:R-:W-:-:S03]  /*2b040*/  F2FP.PACK_AB R8, R2, R0 ;  /* 0x000000000208723e */ /* 0x008fc600000000ff */
[----:B------:R-:W0:Y:S01]  /*2b050*/  S2R R0, SR_TID.X ;  /* 0x0000000000007919 */ /* 0x000e220000002100 */
[----:B------:R-:W-:Y:S02]  /*2b060*/  ISETP.GE.U32.AND P1, PT, R88, 0x7f800000, PT ;  /* 0x7f8000005800780c */ /* 0x000fe40003f26070 */
[----:B------:R-:W-:Y:S01]  /*2b070*/  F2FP.PACK_AB R5, R87, R91 ;  /* 0x0000005b5705723e */ /* 0x000fe200000000ff */
[C---:B------:R-:W-:Y:S01]  /*2b080*/  FMUL R12, R11.reuse, R12 ;  /* 0x0000000c0b0c7220 */ /* 0x040fe20000400000 */
[----:B------:R-:W3:Y:S04]  /*2b090*/  LDL.LU R2, [R1+0xb10] ;  /* 0x000b100001027983 */ /* 0x000ee80000300800 */
[----:B------:R1:W-:Y:S01]  /*2b0a0*/  STS.64 [R10+0x20300], R4 ;  /* 0x020300040a007388 */ /* 0x0003e20000000a00 */
[----:B------:R-:W-:Y:S01]  /*2b0b0*/  FFMA.FTZ R12, R11, 1.4426950216293334961, R12 ;  /* 0x3fb8aa3b0b0c7823 */ /* 0x000fe2000001000c */
[----:B-1----:R-:W-:-:S02]  /*2b0c0*/  F2FP.PACK_AB R5, R86, R89 ;  /* 0x000000595605723e */ /* 0x002fc400000000ff */
[----:B------:R-:W-:Y:S01]  /*2b0d0*/  F2FP.PACK_AB R4, R92, R93 ;  /* 0x0000005d5c04723e */ /* 0x000fe200000000ff */
[----:B------:R-:W3:Y:S01]  /*2b0e0*/  LDL.LU R89, [R1+0x1cc] ;  /* 0x0001cc0001597983 */ /* 0x000ee20000300800 */
[----:B0-----:R-:W-:-:S03]  /*2b0f0*/  SHF.R.U32.HI R13, RZ, 0x8, R0 ;  /* 0x00000008ff0d7819 */ /* 0x001fc60000011600 */
[----:B------:R0:W-:Y:S01]  /*2b100*/  STS.64 [R10+0x20b80], R4 ;  /* 0x020b80040a007388 */ /* 0x0001e20000000a00 */
[----:B------:R-:W-:-:S03]  /*2b110*/  FADD R0, R19, R12 ;  /* 0x0000000c13007221 */ /* 0x000fc60000000000 */
[----:B------:R1:W-:Y:S04]  /*2b120*/  STS.64 [R10+0x20b00], R6 ;  /* 0x020b00060a007388 */ /* 0x0003e80000000a00 */
[----:B------:R-:W3:Y:S01]  /*2b130*/  LDL.LU R92, [R1+0x1b8] ;  /* 0x0001b800015c7983 */ /* 0x000ee20000300800 */
[----:B0-----:R-:W-:-:S03]  /*2b140*/  @P1 IMAD.MOV.U32 R4, RZ, RZ, 0x7f800000 ;  /* 0x7f800000ff041424 */ /* 0x001fc600078e00ff */
[----:B------:R-:W3:Y:S01]  /*2b150*/  LDL.LU R93, [R1+0x1a4] ;  /* 0x0001a400015d7983 */ /* 0x000ee20000300800 */
[----:B-1----:R-:W-:Y:S01]  /*2b160*/  F2FP.PACK_AB R7, R62, R56 ;  /* 0x000000383e07723e */ /* 0x002fe200000000ff */
[----:B------:R-:W-:Y:S01]  /*2b170*/  @P1 FFMA.FTZ R0, R88, R4, +INF ;  /* 0x7f80000058001423 */ /* 0x000fe20000010004 */
[----:B--2---:R-:W-:Y:S01]  /*2b180*/  F2FP.PACK_AB R6, R120, R116 ;  /* 0x000000747806723e */ /* 0x004fe200000000ff */
[----:B------:R-:W2:Y:S04]  /*2b190*/  LDL.LU R62, [R1+0x19c] ;  /* 0x00019c00013e7983 */ /* 0x000ea80000300800 */
[----:B------:R-:W2:Y:S04]  /*2b1a0*/  LDL.LU R56, [R1+0x1d8] ;  /* 0x0001d80001387983 */ /* 0x000ea80000300800 */
[----:B------:R-:W2:Y:S04]  /*2b1b0*/  LDL.LU R120, [R1+0x1d4] ;  /* 0x0001d40001787983 */ /* 0x000ea80000300800 */
[----:B------:R-:W2:Y:S04]  /*2b1c0*/  LDL.LU R116, [R1+0x1c8] ;  /* 0x0001c80001747983 */ /* 0x000ea80000300800 */
[----:B------:R0:W-:Y:S04]  /*2b1d0*/  STS.64 [R10+0x20400], R6 ;  /* 0x020400060a007388 */ /* 0x0001e80000000a00 */
[----:B------:R-:W-:Y:S01]  /*2b1e0*/  STL [R1+0x400], R0 ;  /* 0x0004000001007387 */ /* 0x000fe20000100800 */
[----:B----4-:R-:W-:-:S03]  /*2b1f0*/  F2FP.PACK_AB R4, R123, R3 ;  /* 0x000000037b04723e */ /* 0x010fc600000000ff */
[----:B------:R-:W4:Y:S01]  /*2b200*/  LDL.LU R3, [R1+0xb0c] ;  /* 0x000b0c0001037983 */ /* 0x000f220000300800 */
[----:B0-----:R-:W-:-:S03]  /*2b210*/  F2FP.PACK_AB R6, R122, R18 ;  /* 0x000000127a06723e */ /* 0x001fc600000000ff */
[----:B------:R-:W2:Y:S01]  /*2b220*/  LDL.LU R18, [R1+0xb08] ;  /* 0x000b080001127983 */ /* 0x000ea20000300800 */
[----:B------:R-:W-:Y:S02]  /*2b230*/  F2FP.PACK_AB R5, R90, R124 ;  /* 0x0000007c5a05723e */ /* 0x000fe400000000ff */
[----:B------:R-:W-:Y:S01]  /*2b240*/  F2FP.PACK_AB R7, R55, R121 ;  /* 0x000000793707723e */ /* 0x000fe200000000ff */
[----:B------:R-:W3:Y:S04]  /*2b250*/  LDL.LU R88, [R1+0x210] ;  /* 0x0002100001587983 */ /* 0x000ee80000300800 */
[----:B------:R-:W3:Y:S04]  /*2b260*/  LDL.LU R90, [R1+0x208] ;  /* 0x00020800015a7983 */ /* 0x000ee80000300800 */
[----:B------:R-:W3:Y:S04]  /*2b270*/  LDL.LU R124, [R1+0x200] ;  /* 0x00020000017c7983 */ /* 0x000ee80000300800 */
[----:B------:R-:W3:Y:S04]  /*2b280*/  LDL.LU R123, [R1+0x1ec] ;  /* 0x0001ec00017b7983 */ /* 0x000ee80000300800 */
[----:B------:R-:W4:Y:S04]  /*2b290*/  LDL.LU R55, [R1+0x218] ;  /* 0x0002180001377983 */ /* 0x000f280000300800 */
[----:B------:R-:W4:Y:S04]  /*2b2a0*/  LDL.LU R121, [R1+0x214] ;  /* 0x0002140001797983 */ /* 0x000f280000300800 */
[----:B------:R2:W-:Y:S04]  /*2b2b0*/  STS.64 [R10+0x20c80], R6 ;  /* 0x020c80060a007388 */ /* 0x0005e80000000a00 */
[----:B------:R-:W4:Y:S01]  /*2b2c0*/  LDL.LU R122, [R1+0x20c] ;  /* 0x00020c00017a7983 */ /* 0x000f220000300800 */
[----:B--2---:R-:W-:-:S03]  /*2b2d0*/  F2FP.PACK_AB R6, R116, R18 ;  /* 0x000000127406723e */ /* 0x004fc600000000ff */
[----:B------:R-:W4:Y:S01]  /*2b2e0*/  LDL.LU R18, [R1+0xb04] ;  /* 0x000b040001127983 */ /* 0x000f220000300800 */
[----:B------:R-:W-:-:S03]  /*2b2f0*/  F2FP.PACK_AB R7, R56, R120 ;  /* 0x000000783807723e */ /* 0x000fc600000000ff */
[----:B------:R3:W-:Y:S04]  /*2b300*/  STS.64 [R10+0x20480], R4 ;  /* 0x020480040a007388 */ /* 0x0007e80000000a00 */
[----:B------:R4:W-:Y:S01]  /*2b310*/  STS.64 [R10+0x20d00], R6 ;  /* 0x020d00060a007388 */ /* 0x0009e20000000a00 */
[----:B---3--:R-:W-:-:S03]  /*2b320*/  F2FP.PACK_AB R5, R89, R92 ;  /* 0x0000005c5905723e */ /* 0x008fc600000000ff */
[----:B------:R-:W2:Y:S01]  /*2b330*/  LDL.LU R89, [R1+0x250] ;  /* 0x0002500001597983 */ /* 0x000ea20000300800 */
[----:B------:R-:W-:-:S03]  /*2b340*/  F2FP.PACK_AB R4, R93, R62 ;  /* 0x0000003e5d04723e */ /* 0x000fc600000000ff */
[----:B------:R-:W2:Y:S04]  /*2b350*/  LDL.LU R56, [R1+0x248] ;  /* 0x0002480001387983 */ /* 0x000ea80000300800 */
[----:B------:R-:W3:Y:S04]  /*2b360*/  LDL.LU R120, [R1+0x240] ;  /* 0x0002400001787983 */ /* 0x000ee80000300800 */
[----:B------:R-:W3:Y:S04]  /*2b370*/  LDL.LU R116, [R1+0x23c] ;  /* 0x00023c0001747983 */ /* 0x000ee80000300800 */
[----:B------:R-:W2:Y:S04]  /*2b380*/  LDL.LU R92, [R1+0x258] ;  /* 0x00025800015c7983 */ /* 0x000ea80000300800 */
[----:B------:R-:W2:Y:S04]  /*2b390*/  LDL.LU R93, [R1+0x254] ;  /* 0x00025400015d7983 */ /* 0x000ea80000300800 */
[----:B------:R-:W2:Y:S01]  /*2b3a0*/  LDL.LU R62, [R1+0x24c] ;  /* 0x00024c00013e7983 */ /* 0x000ea20000300800 */
[----:B----4-:R-:W-:-:S03]  /*2b3b0*/  F2FP.PACK_AB R6, R122, R18 ;  /* 0x000000127a06723e */ /* 0x010fc600000000ff */
[----:B------:R-:W4:Y:S04]  /*2b3c0*/  LDL.LU R18, [R1+0xb00] ;  /* 0x000b000001127983 */ /* 0x000f280000300800 */
[----:B------:R0:W-:Y:S01]  /*2b3d0*/  STS.64 [R10+0x20500], R4 ;  /* 0x020500040a007388 */ /* 0x0001e20000000a00 */
[----:B------:R-:W-:Y:S02]  /*2b3e0*/  F2FP.PACK_AB R7, R55, R121 ;  /* 0x000000793707723e */ /* 0x000fe400000000ff */
[----:B0-----:R-:W-:Y:S02]  /*2b3f0*/  F2FP.PACK_AB R5, R88, R90 ;  /* 0x0000005a5805723e */ /* 0x001fe400000000ff */
[----:B------:R-:W-:Y:S02]  /*2b400*/  F2FP.PACK_AB R4, R124, R123 ;  /* 0x0000007b7c04723e */ /* 0x000fe400000000ff */
[----:B------:R-:W4:Y:S04]  /*2b410*/  LDL.LU R123, [R1+0x270] ;  /* 0x00027000017b7983 */ /* 0x000f280000300800 */
[----:B------:R-:W4:Y:S04]  /*2b420*/  LDL.LU R55, [R1+0x268] ;  /* 0x0002680001377983 */ /* 0x000f280000300800 */
[----:B------:R-:W4:Y:S04]  /*2b430*/  LDL.LU R121, [R1+0x260] ;  /* 0x0002600001797983 */ /* 0x000f280000300800 */
[----:B------:R3:W-:Y:S04]  /*2b440*/  STS.64 [R10+0x20580], R4 ;  /* 0x020580040a007388 */ /* 0x0007e80000000a00 */
[----:B------:R-:W4:Y:S04]  /*2b450*/  LDL.LU R122, [R1+0x25c] ;  /* 0x00025c00017a7983 */ /* 0x000f280000300800 */
[----:B------:R4:W-:Y:S01]  /*2b460*/  STS.64 [R10+0x20d80], R6 ;  /* 0x020d80060a007388 */ /* 0x0009e20000000a00 */
[----:B---3--:R-:W-:-:S03]  /*2b470*/  F2FP.PACK_AB R4, R120, R116 ;  /* 0x000000747804723e */ /* 0x008fc600000000ff */
[----:B------:R-:W3:Y:S01]  /*2b480*/  LDL.LU R120, [R1+0x278] ;  /* 0x0002780001787983 */ /* 0x000ee20000300800 */
[----:B--2---:R-:W-:-:S03]  /*2b490*/  F2FP.PACK_AB R5, R89, R56 ;  /* 0x000000385905723e */ /* 0x004fc600000000ff */
[----:B------:R-:W3:Y:S04]  /*2b4a0*/  LDL.LU R116, [R1+0x274] ;  /* 0x0002740001747983 */ /* 0x000ee80000300800 */
[----:B------:R-:W2:Y:S01]  /*2b4b0*/  LDL.LU R56, [R1+0x26c] ;  /* 0x00026c0001387983 */ /* 0x000ea20000300800 */
[----:B----4-:R-:W-:-:S03]  /*2b4c0*/  F2FP.PACK_AB R6, R62, R18 ;  /* 0x000000123e06723e */ /* 0x010fc600000000ff */
[----:B------:R-:W2:Y:S04]  /*2b4d0*/  LDL.LU R18, [R1+0xafc] ;  /* 0x000afc0001127983 */ /* 0x000ea80000300800 */
[----:B------:R-:W4:Y:S01]  /*2b4e0*/  LDL.LU R86, [R1+0x290] ;  /* 0x0002900001567983 */ /* 0x000f220000300800 */
[----:B------:R-:W-:-:S03]  /*2b4f0*/  F2FP.PACK_AB R7, R92, R93 ;  /* 0x0000005d5c07723e */ /* 0x000fc600000000ff */
        /* <DEDUP_REMOVED lines=8> */
[----:B------:R3:W-:Y:S01]  /*2b580*/  STS.64 [R10+0x20e00], R6 ;  /* 0x020e00060a007388 */ /* 0x0007e20000000a00 */
[----:B0-----:R-:W-:-:S03]  /*2b590*/  F2FP.PACK_AB R5, R123, R55 ;  /* 0x000000377b05723e */ /* 0x001fc600000000ff */
[----:B------:R-:W4:Y:S01]  /*2b5a0*/  LDL.LU R123, [R1+0x2a4] ;  /* 0x0002a400017b7983 */ /* 0x000f220000300800 */
[----:B------:R-:W-:-:S03]  /*2b5b0*/  F2FP.PACK_AB R4, R121, R122 ;  /* 0x0000007a7904723e */ /* 0x000fc600000000ff */
[----:B------:R-:W4:Y:S01]  /*2b5c0*/  LDL.LU R55, [R1+0x2a0] ;  /* 0x0002a00001377983 */ /* 0x000f220000300800 */
[----:B---3--:R-:W-:-:S03]  /*2b5d0*/  F2FP.PACK_AB R7, R120, R116 ;  /* 0x000000747807723e */ /* 0x008fc600000000ff */
[----:B------:R-:W3:Y:S04]  /*2b5e0*/  LDL.LU R121, [R1+0x29c] ;  /* 0x00029c0001797983 */ /* 0x000ee80000300800 */
[----:B------:R-:W3:Y:S04]  /*2b5f0*/  LDL.LU R122, [R1+0x2b8] ;  /* 0x0002b800017a7983 */ /* 0x000ee80000300800 */
[----:B------:R-:W3:Y:S04]  /*2b600*/  LDL.LU R120, [R1+0x2b0] ;  /* 0x0002b00001787983 */ /* 0x000ee80000300800 */
[----:B------:R-:W3:Y:S01]  /*2b610*/  LDL.LU R116, [R1+0x2a8] ;  /* 0x0002a80001747983 */ /* 0x000ee20000300800 */
[----:B------:R-:W-:-:S02]  /*2b620*/  SGXT.U32 R13, R13, 0x1 ;  /* 0x000000010d0d781a */ /* 0x000fc40000000000 */
[----:B------:R-:W-:Y:S01]  /*2b630*/  MOV R0, c[0x0][0x1c8] ;  /* 0x0000720000007a02 */ /* 0x000fe20000000f00 */
[----:B------:R0:W-:Y:S01]  /*2b640*/  STS.64 [R10+0x20c00], R8 ;  /* 0x020c00080a007388 */ /* 0x0001e20000000a00 */
[----:B------:R-:W-:Y:S02]  /*2b650*/  F2FP.PACK_AB R118, R21, R118 ;  /* 0x000000761576723e */ /* 0x000fe400000000ff */
[----:B--2---:R-:W-:Y:S02]  /*2b660*/  F2FP.PACK_AB R6, R56, R18 ;  /* 0x000000123806723e */ /* 0x004fe400000000ff */
[----:B------:R-:W4:Y:S01]  /*2b670*/  LDL.LU R18, [R1+0xaf8] ;  /* 0x000af80001127983 */ /* 0x000f220000300800 */
[----:B0-----:R-:W-:-:S04]  /*2b680*/  IMAD R8, R13, c[0x0][0x1c8], RZ ;  /* 0x000072000d087a24 */ /* 0x001fc800078e02ff */
[----:B------:R-:W-:Y:S01]  /*2b690*/  IMAD R9, R0, 0x2, R8 ;  /* 0x0000000200097824 */ /* 0x000fe200078e0208 */
[----:B------:R-:W-:Y:S02]  /*2b6a0*/  LEA R12, P1, R8, R2, 0x1 ;  /* 0x00000002080c7211 */ /* 0x000fe400078208ff */
[----:B------:R-:W-:Y:S02]  /*2b6b0*/  F2FP.PACK_AB R21, R112, R106 ;  /* 0x0000006a7015723e */ /* 0x000fe400000000ff */
[----:B------:R-:W-:Y:S02]  /*2b6c0*/  F2FP.PACK_AB R20, R104, R20 ;  /* 0x000000146814723e */ /* 0x000fe400000000ff */
[----:B------:R-:W-:Y:S02]  /*2b6d0*/  LEA.HI.X.SX32 R13, R8, R3, 0x1, P1 ;  /* 0x00000003080d7211 */ /* 0x000fe400008f0eff */
[C---:B------:R-:W-:Y:S02]  /*2b6e0*/  LEA R14, P1, R9.reuse, R2, 0x1 ;  /* 0x00000002090e7211 */ /* 0x040fe400078208ff */
[----:B------:R-:W-:Y:S01]  /*2b6f0*/  LEA R8, R0, R9, 0x1 ;  /* 0x0000000900087211 */ /* 0x000fe200078e08ff */
[----:B------:R0:W-:Y:S01]  /*2b700*/  STS.64 [R10+0x20a00], R20 ;  /* 0x020a00140a007388 */ /* 0x0001e20000000a00 */
[----:B------:R-:W-:-:S03]  /*2b710*/  LEA.HI.X.SX32 R15, R9, R3, 0x1, P1 ;  /* 0x00000003090f7211 */ /* 0x000fc600008f0eff */
[----:B------:R-:W-:Y:S01]  /*2b720*/  IMAD R9, R0, 0x2, R8 ;  /* 0x0000000200097824 */ /* 0x000fe200078e0208 */
[----:B0-----:R-:W-:-:S04]  /*2b730*/  LEA R20, P1, R8, R2, 0x1 ;  /* 0x0000000208147211 */ /* 0x001fc800078208ff */
[----:B------:R-:W-:Y:S02]  /*2b740*/  LEA.HI.X.SX32 R21, R8, R3, 0x1, P1 ;  /* 0x0000000308157211 */ /* 0x000fe400008f0eff */
[CC--:B------:R-:W-:Y:S02]  /*2b750*/  LEA R22, P1, R9.reuse, R2.reuse, 0x1 ;  /* 0x0000000209167211 */ /* 0x0c0fe400078208ff */
[----:B------:R-:W-:Y:S02]  /*2b760*/  LEA R8, R0, R9, 0x1 ;  /* 0x0000000900087211 */ /* 0x000fe400078e08ff */
[----:B------:R-:W-:Y:S02]  /*2b770*/  LEA.HI.X.SX32 R23, R9, R3, 0x1, P1 ;  /* 0x0000000309177211 */ /* 0x000fe400008f0eff */
[----:B------:R-:W-:Y:S01]  /*2b780*/  LEA R26, P1, R8, R2, 0x1 ;  /* 0x00000002081a7211 */ /* 0x000fe200078208ff */
[----:B------:R-:W-:-:S03]  /*2b790*/  IMAD R9, R0, 0x2, R8 ;  /* 0x0000000200097824 */ /* 0x000fc600078e0208 */
[----:B------:R-:W-:Y:S02]  /*2b7a0*/  LEA.HI.X.SX32 R27, R8, R3, 0x1, P1 ;  /* 0x00000003081b7211 */ /* 0x000fe400008f0eff */
[-C--:B------:R-:W-:Y:S02]  /*2b7b0*/  LEA R28, P1, R9, R2.reuse, 0x1 ;  /* 0x00000002091c7211 */ /* 0x080fe400078208ff */
[C---:B------:R-:W-:Y:S02]  /*2b7c0*/  LEA R8, R0.reuse, R9, 0x1 ;  /* 0x0000000900087211 */ /* 0x040fe400078e08ff */
[----:B------:R-:W-:Y:S02]  /*2b7d0*/  F2FP.PACK_AB R35, R37, R35 ;  /* 0x000000232523723e */ /* 0x000fe400000000ff */
[----:B------:R-:W-:Y:S02]  /*2b7e0*/  F2FP.PACK_AB R34, R33, R31 ;  /* 0x0000001f2122723e */ /* 0x000fe400000000ff */
[-C--:B------:R-:W-:Y:S01]  /*2b7f0*/  LEA.HI.X.SX32 R29, R9, R3.reuse, 0x1, P1 ;  /* 0x00000003091d7211 */ /* 0x080fe200008f0eff */
[----:B------:R-:W-:Y:S01]  /*2b800*/  IMAD R9, R0, 0x2, R8 ;  /* 0x0000000200097824 */ /* 0x000fe200078e0208 */
[C---:B------:R-:W-:Y:S01]  /*2b810*/  LEA R32, P1, R8.reuse, R2, 0x1 ;  /* 0x0000000208207211 */ /* 0x040fe200078208ff */
[----:B------:R0:W-:Y:S03]  /*2b820*/  STS.64 [R10+0x20980], R34 ;  /* 0x020980220a007388 */ /* 0x0001e60000000a00 */
[----:B------:R-:W-:-:S02]  /*2b830*/  LEA.HI.X.SX32 R33, R8, R3, 0x1, P1 ;  /* 0x0000000308217211 */ /* 0x000fc400008f0eff */
[----:B------:R-:W-:Y:S02]  /*2b840*/  LEA R8, R0, R9, 0x1 ;  /* 0x0000000900087211 */ /* 0x000fe400078e08ff */
[----:B0-----:R-:W-:-:S04]  /*2b850*/  LEA R34, P1, R9, R2, 0x1 ;  /* 0x0000000209227211 */ /* 0x001fc800078208ff */
[----:B------:R-:W-:Y:S01]  /*2b860*/  LEA.HI.X.SX32 R35, R9, R3, 0x1, P1 ;  /* 0x0000000309237211 */ /* 0x000fe200008f0eff */
[----:B------:R-:W-:Y:S01]  /*2b870*/  IMAD R9, R0, 0x2, R8 ;  /* 0x0000000200097824 */ /* 0x000fe200078e0208 */
[----:B------:R-:W-:-:S04]  /*2b880*/  LEA R38, P1, R8, R2, 0x1 ;  /* 0x0000000208267211 */ /* 0x000fc800078208ff */
[----:B------:R-:W-:Y:S02]  /*2b890*/  LEA.HI.X.SX32 R39, R8, R3, 0x1, P1 ;  /* 0x0000000308277211 */ /* 0x000fe400008f0eff */
[CC--:B------:R-:W-:Y:S02]  /*2b8a0*/  LEA R40, P1, R9.reuse, R2.reuse, 0x1 ;  /* 0x0000000209287211 */ /* 0x0c0fe400078208ff */
[----:B------:R-:W-:Y:S02]  /*2b8b0*/  LEA R8, R0, R9, 0x1 ;  /* 0x0000000900087211 */ /* 0x000fe400078e08ff */
[----:B------:R-:W-:Y:S02]  /*2b8c0*/  LEA.HI.X.SX32 R41, R9, R3, 0x1, P1 ;  /* 0x0000000309297211 */ /* 0x000fe400008f0eff */
[----:B------:R-:W-:Y:S01]  /*2b8d0*/  LEA R44, P1, R8, R2, 0x1 ;  /* 0x00000002082c7211 */ /* 0x000fe200078208ff */
[----:B------:R-:W-:Y:S01]  /*2b8e0*/  IMAD R9, R0, 0x2, R8 ;  /* 0x0000000200097824 */ /* 0x000fe200078e0208 */
[----:B------:R-:W-:-:S02]  /*2b8f0*/  F2FP.PACK_AB R51, R53, R51 ;  /* 0x000000333533723e */ /* 0x000fc400000000ff */
        /* <DEDUP_REMOVED lines=11> */
[-C--:B------:R-:W-:Y:S02]  /*2b9b0*/  LEA.HI.X.SX32 R53, R9, R3.reuse, 0x1, P1 ;  /* 0x0000000309357211 */ /* 0x080fe400008f0eff */
[C---:B------:R-:W-:Y:S01]  /*2b9c0*/  LEA R56, P1, R8.reuse, R2, 0x1 ;  /* 0x0000000208387211 */ /* 0x040fe200078208ff */
[----:B------:R0:W-:Y:S03]  /*2b9d0*/  STS.64 [R10+0x20e80], R6 ;  /* 0x020e80060a007388 */ /* 0x0001e60000000a00 */
[----:B------:R-:W-:Y:S01]  /*2b9e0*/  LEA.HI.X.SX32 R57, R8, R3, 0x1, P1 ;  /* 0x0000000308397211 */ /* 0x000fe200008f0eff */
[----:B0-----:R-:W-:Y:S01]  /*2b9f0*/  IMAD R7, R0, 0x2, R8 ;  /* 0x0000000200077824 */ /* 0x001fe200078e0208 */
[----:B----4-:R-:W-:-:S02]  /*2ba00*/  F2FP.PACK_AB R8, R93, R18 ;  /* 0x000000125d08723e */ /* 0x010fc400000000ff */
[----:B------:R-:W3:Y:S01]  /*2ba10*/  LDL.LU R18, [R1+0xaf4] ;  /* 0x000af40001127983 */ /* 0x000ee20000300800 */
[----:B------:R-:W-:-:S05]  /*2ba20*/  F2FP.PACK_AB R9, R89, R92 ;  /* 0x0000005c5909723e */ /* 0x000fca00000000ff */
[----:B------:R-:W-:Y:S04]  /*2ba30*/  STS.64 [R10+0x20f00], R8 ;  /* 0x020f00080a007388 */ /* 0x000fe80000000a00 */
[----:B------:R0:W-:Y:S01]  /*2ba40*/  STS.64 [R10+0x20680], R4 ;  /* 0x020680040a007388 */ /* 0x0001e20000000a00 */
[----:B------:R-:W-:Y:S02]  /*2ba50*/  F2FP.PACK_AB R83, R85, R83 ;  /* 0x000000535553723e */ /* 0x000fe400000000ff */
[----:B------:R-:W-:Y:S02]  /*2ba60*/  F2FP.PACK_AB R82, R81, R79 ;  /* 0x0000004f5152723e */ /* 0x000fe400000000ff */
[----:B------:R-:W-:Y:S02]  /*2ba70*/  F2FP.PACK_AB R67, R69, R67 ;  /* 0x000000434543723e */ /* 0x000fe400000000ff */
[----:B0-----:R-:W-:-:S02]  /*2ba80*/  F2FP.PACK_AB R5, R86, R88 ;  /* 0x000000585605723e */ /* 0x001fc400000000ff */
[----:B------:R-:W-:Y:S02]  /*2ba90*/  F2FP.PACK_AB R4, R90, R124 ;  /* 0x0000007c5a04723e */ /* 0x000fe400000000ff */
[----:B---3--:R-:W-:Y:S02]  /*2baa0*/  F2FP.PACK_AB R9, R122, R18 ;  /* 0x000000127a09723e */ /* 0x008fe400000000ff */
[----:B------:R-:W2:Y:S01]  /*2bab0*/  LDL.LU R18, [R1+0xaf0] ;  /* 0x000af00001127983 */ /* 0x000ea20000300800 */
[----:B------:R-:W-:Y:S02]  /*2bac0*/  F2FP.PACK_AB R66, R65, R63 ;  /* 0x0000003f4142723e */ /* 0x000fe400000000ff */
[----:B------:R-:W-:Y:S01]  /*2bad0*/  F2FP.PACK_AB R119, R107, R105 ;  /* 0x000000696b77723e */ /* 0x000fe200000000ff */
[----:B------:R0:W-:Y:S01]  /*2bae0*/  STS.64 [R10+0x20700], R4 ;  /* 0x020700040a007388 */ /* 0x0001e20000000a00 */
[----:B------:R-:W-:-:S03]  /*2baf0*/  F2FP.PACK_AB R8, R120, R116 ;  /* 0x000000747808723e */ /* 0x000fc600000000ff */
[----:B------:R-:W-:Y:S01]  /*2bb00*/  STS.64 [R10+0x20800], R82 ;  /* 0x020800520a007388 */ /* 0x000fe20000000a00 */
[----:B0-----:R-:W-:Y:S02]  /*2bb10*/  F2FP.PACK_AB R5, R62, R123 ;  /* 0x0000007b3e05723e */ /* 0x001fe400000000ff */
[----:B------:R-:W-:Y:S01]  /*2bb20*/  F2FP.PACK_AB R4, R55, R121 ;  /* 0x000000793704723e */ /* 0x000fe200000000ff */
[----:B------:R-:W-:Y:S04]  /*2bb30*/  STS.64 [R10+0x20880], R66 ;  /* 0x020880420a007388 */ /* 0x000fe80000000a00 */
[----:B------:R-:W-:Y:S04]  /*2bb40*/  STS.64 [R10+0x20200], R118 ;  /* 0x020200760a007388 */ /* 0x000fe80000000a00 */
[----:B------:R0:W-:Y:S04]  /*2bb50*/  STS.64 [R10+0x20780], R4 ;  /* 0x020780040a007388 */ /* 0x0001e80000000a00 */
[----:B------:R-:W-:Y:S04]  /*2bb60*/  STS.64 [R10+0x20f80], R8 ;  /* 0x020f80080a007388 */ /* 0x000fe80000000a00 */
[----:B------:R-:W-:Y:S01]  /*2bb70*/  BAR.SYNC.DEFER_BLOCKING 0x0 ;  /* 0x0000000000007b1d */ /* 0x000fe20000010000 */
[----:B------:R-:W-:-:S02]  /*2bb80*/  LEA R6, P1, R7, R2, 0x1 ;  /* 0x0000000207067211 */ /* 0x000fc400078208ff */
[C---:B------:R-:W-:Y:S02]  /*2bb90*/  LEA R11, R0.reuse, R7, 0x1 ;  /* 0x00000007000b7211 */ /* 0x040fe400078e08ff */
[----:B------:R-:W-:Y:S02]  /*2bba0*/  LEA.HI.X.SX32 R7, R7, R3, 0x1, P1 ;  /* 0x0000000307077211 */ /* 0x000fe400008f0eff */
[----:B------:R-:W-:Y:S01]  /*2bbb0*/  LEA R76, P1, R11, R2, 0x1 ;  /* 0x000000020b4c7211 */ /* 0x000fe200078208ff */
[----:B------:R-:W-:-:S03]  /*2bbc0*/  IMAD R16, R0, 0x2, R11 ;  /* 0x0000000200107824 */ /* 0x000fc600078e020b */
[-C--:B------:R-:W-:Y:S02]  /*2bbd0*/  LEA.HI.X.SX32 R77, R11, R3.reuse, 0x1, P1 ;  /* 0x000000030b4d7211 */ /* 0x080fe400008f0eff */
[----:B------:R-:W-:Y:S02]  /*2bbe0*/  LEA R74, P1, R16, R2, 0x1 ;  /* 0x00000002104a7211 */ /* 0x000fe400078208ff */
[----:B------:R-:W-:Y:S02]  /*2bbf0*/  LEA R11, R0, R16, 0x1 ;  /* 0x00000010000b7211 */ /* 0x000fe400078e08ff */
        /* <DEDUP_REMOVED lines=8> */
[----:B0-----:R-:W-:-:S03]  /*2bc80*/  IMAD R4, R0, 0x2, R11 ;  /* 0x0000000200047824 */ /* 0x001fc600078e020b */
[----:B------:R-:W-:Y:S01]  /*2bc90*/  LEA.HI.X.SX32 R69, R11, R3, 0x1, P1 ;  /* 0x000000030b457211 */ /* 0x000fe200008f0eff */
[----:B------:R-:W-:Y:S01]  /*2bca0*/  IMAD R5, R0, 0x2, R4 ;  /* 0x0000000200057824 */ /* 0x000fe200078e0204 */
[----:B------:R-:W-:-:S04]  /*2bcb0*/  LEA R66, P1, R4, R2, 0x1 ;  /* 0x0000000204427211 */ /* 0x000fc800078208ff */
[----:B------:R-:W-:Y:S01]  /*2bcc0*/  LEA.HI.X.SX32 R67, R4, R3, 0x1, P1 ;  /* 0x0000000304437211 */ /* 0x000fe200008f0eff */
[----:B------:R-:W-:Y:S01]  /*2bcd0*/  IMAD R4, R0, 0x2, R5 ;  /* 0x0000000200047824 */ /* 0x000fe200078e0205 */
[----:B------:R-:W-:-:S04]  /*2bce0*/  LEA R64, P1, R5, R2, 0x1 ;  /* 0x0000000205407211 */ /* 0x000fc800078208ff */
[-C--:B------:R-:W-:Y:S02]  /*2bcf0*/  LEA.HI.X.SX32 R65, R5, R3.reuse, 0x1, P1 ;  /* 0x0000000305417211 */ /* 0x080fe400008f0eff */
[----:B------:R-:W-:Y:S02]  /*2bd00*/  LEA R62, P1, R4, R2, 0x1 ;  /* 0x00000002043e7211 */ /* 0x000fe400078208ff */
[----:B------:R-:W-:Y:S02]  /*2bd10*/  LEA R5, R0, R4, 0x1 ;  /* 0x0000000400057211 */ /* 0x000fe400078e08ff */
[----:B------:R-:W-:Y:S02]  /*2bd20*/  LEA.HI.X.SX32 R63, R4, R3, 0x1, P1 ;  /* 0x00000003043f7211 */ /* 0x000fe400008f0eff */
[----:B------:R-:W-:Y:S02]  /*2bd30*/  LEA R4, R0, R5, 0x1 ;  /* 0x0000000500047211 */ /* 0x000fe400078e08ff */
[C---:B--2---:R-:W-:Y:S01]  /*2bd40*/  LOP3.LUT R81, R18.reuse, 0x8, RZ, 0x3c, !PT ;  /* 0x0000000812517812 */ /* 0x044fe200078e3cff */
[----:B------:R-:W0:Y:S04]  /*2bd50*/  LDS.64 R24, [R18] ;  /* 0x0000000012187984 */ /* 0x000e280000000a00 */
[----:B------:R-:W1:Y:S01]  /*2bd60*/  LDS.64 R8, [R81] ;  /* 0x0000000051087984 */ /* 0x000e620000000a00 */
[----:B------:R-:W-:-:S02]  /*2bd70*/  LOP3.LUT R80, R18, 0x10, RZ, 0x3c, !PT ;  /* 0x0000001012507812 */ /* 0x000fc400078e3cff */
[----:B------:R-:W-:Y:S01]  /*2bd80*/  LOP3.LUT R79, R18, 0x18, RZ, 0x3c, !PT ;  /* 0x00000018124f7812 */ /* 0x000fe200078e3cff */
[----:B------:R-:W-:Y:S04]  /*2bd90*/  LDS.64 R10, [R18+0x1000] ;  /* 0x00100000120a7984 */ /* 0x000fe80000000a00 */
[----:B------:R-:W-:Y:S04]  /*2bda0*/  LDS.64 R30, [R81+0x1000] ;  /* 0x00100000511e7984 */ /* 0x000fe80000000a00 */
[----:B------:R-:W-:Y:S04]  /*2bdb0*/  LDS.64 R36, [R80+0x1000] ;  /* 0x0010000050247984 */ /* 0x000fe80000000a00 */
[----:B------:R-:W-:Y:S04]  /*2bdc0*/  LDS.64 R48, [R79+0x1000] ;  /* 0x001000004f307984 */ /* 0x000fe80000000a00 */
[----:B------:R-:W-:Y:S04]  /*2bdd0*/  LDS.64 R82, [R79+0x2000] ;  /* 0x002000004f527984 */ /* 0x000fe80000000a00 */
[----:B------:R-:W-:Y:S01]  /*2bde0*/  LDS.64 R84, [R81+0x3000] ;  /* 0x0030000051547984 */ /* 0x000fe20000000a00 */
[----:B------:R-:W-:-:S03]  /*2bdf0*/  LEA R60, P1, R5, R2, 0x1 ;  /* 0x00000002053c7211 */ /* 0x000fc600078208ff */
[----:B------:R-:W-:Y:S04]  /*2be00*/  LDS.64 R88, [R79+0x4000] ;  /* 0x004000004f587984 */ /* 0x000fe80000000a00 */
[----:B------:R-:W-:Y:S04]  /*2be10*/  LDS.64 R92, [R80+0x5000] ;  /* 0x00500000505c7984 */ /* 0x000fe80000000a00 */
[----:B0-----:R-:W-:Y:S04]  /*2be20*/  STL.64 [R1+0x4a0], R24 ;  /* 0x0004a01801007387 */ /* 0x001fe80000100a00 */
[----:B-1----:R-:W-:Y:S01]  /*2be30*/  STL.64 [R1+0x490], R8 ;  /* 0x0004900801007387 */ /* 0x002fe20000100a00 */
[----:B------:R-:W-:-:S03]  /*2be40*/  MOV R19, R8 ;  /* 0x0000000800137202 */ /* 0x000fc60000000f00 */
[----:B------:R-:W0:Y:S01]  /*2be50*/  LDS.64 R8, [R80] ;  /* 0x0000000050087984 */ /* 0x000e220000000a00 */
[----:B------:R-:W-:-:S03]  /*2be60*/  MOV R16, R24 ;  /* 0x0000001800107202 */ /* 0x000fc60000000f00 */
[----:B0-----:R-:W-:Y:S01]  /*2be70*/  STL.64 [R1+0x3f0], R8 ;  /* 0x0003f00801007387 */ /* 0x001fe20000100a00 */
[----:B------:R-:W-:-:S03]  /*2be80*/  IMAD.MOV.U32 R24, RZ, RZ, R8 ;  /* 0x000000ffff187224 */ /* 0x000fc600078e0008 */
[----:B------:R-:W0:Y:S02]  /*2be90*/  LDS.64 R8, [R79] ;  /* 0x000000004f087984 */ /* 0x000e240000000a00 */
[----:B0-----:R-:W-:Y:S02]  /*2bea0*/  MOV R0, R9 ;  /* 0x0000000900007202 */ /* 0x001fe40000000f00 */
[----:B------:R-:W-:Y:S04]  /*2beb0*/  STL.64 [R1+0x3e8], R8 ;  /* 0x0003e80801007387 */ /* 0x000fe80000100a00 */
[----:B------:R-:W-:Y:S04]  /*2bec0*/  STL [R1+0xaec], R0 ;  /* 0x000aec0001007387 */ /* 0x000fe80000100800 */
[----:B------:R-:W-:Y:S04]  /*2bed0*/  STL.64 [R1+0x498], R10 ;  /* 0x0004980a01007387 */ /* 0x000fe80000100a00 */
[----:B------:R-:W-:Y:S04]  /*2bee0*/  STL.64 [R1+0x3f8], R30 ;  /* 0x0003f81e01007387 */ /* 0x000fe80000100a00 */
[----:B------:R0:W-:Y:S04]  /*2bef0*/  STL.64 [R1+0x3e0], R36 ;  /* 0x0003e02401007387 */ /* 0x0001e80000100a00 */
[----:B------:R-:W-:Y:S01]  /*2bf00*/  STL.64 [R1+0x3d8], R48 ;  /* 0x0003d83001007387 */ /* 0x000fe20000100a00 */
[----:B0-----:R-:W-:-:S03]  /*2bf10*/  MOV R37, R48 ;  /* 0x0000003000257202 */ /* 0x001fc60000000f00 */
[----:B------:R-:W0:Y:S04]  /*2bf20*/  LDS.64 R48, [R18+0x2000] ;  /* 0x0020000012307984 */ /* 0x000e280000000a00 */
[----:B0-----:R-:W-:Y:S01]  /*2bf30*/  STL.64 [R1+0x3c8], R48 ;  /* 0x0003c83001007387 */ /* 0x001fe20000100a00 */
[----:B------:R-:W-:-:S03]  /*2bf40*/  IMAD.MOV.U32 R54, RZ, RZ, R48 ;  /* 0x000000ffff367224 */ /* 0x000fc600078e0030 */
[----:B------:R-:W0:Y:S04]  /*2bf50*/  LDS.64 R48, [R81+0x2000] ;  /* 0x0020000051307984 */ /* 0x000e280000000a00 */
[----:B0-----:R-:W-:Y:S01]  /*2bf60*/  STL.64 [R1+0x3b8], R48 ;  /* 0x0003b83001007387 */ /* 0x001fe20000100a00 */
[----:B------:R-:W-:-:S03]  /*2bf70*/  IMAD.MOV.U32 R43, RZ, RZ, R48 ;  /* 0x000000ffff2b7224 */ /* 0x000fc600078e0030 */
[----:B------:R-:W0:Y:S04]  /*2bf80*/  LDS.64 R48, [R80+0x2000] ;  /* 0x0020000050307984 */ /* 0x000e280000000a00 */
[----:B0-----:R0:W-:Y:S04]  /*2bf90*/  STL.64 [R1+0x3b0], R48 ;  /* 0x0003b03001007387 */ /* 0x0011e80000100a00 */
[----:B------:R-:W-:Y:S01]  /*2bfa0*/  STL.64 [R1+0x3a0], R82 ;  /* 0x0003a05201007387 */ /* 0x000fe20000100a00 */
[----:B0-----:R-:W-:-:S03]  /*2bfb0*/  IMAD.MOV.U32 R49, RZ, RZ, R82 ;  /* 0x000000ffff317224 */ /* 0x001fc600078e0052 */
[----:B------:R-:W0:Y:S01]  /*2bfc0*/  LDS.64 R82, [R18+0x3000] ;  /* 0x0030000012527984 */ /* 0x000e220000000a00 */
[----:B------:R-:W-:-:S03]  /*2bfd0*/  MOV R55, R84 ;  /* 0x0000005400377202 */ /* 0x000fc60000000f00 */
[----:B0-----:R-:W-:Y:S04]  /*2bfe0*/  STL.64 [R1+0x398], R82 ;  /* 0x0003985201007387 */ /* 0x001fe80000100a00 */
[----:B------:R-:W-:Y:S04]  /*2bff0*/  STL.64 [R1+0x388], R84 ;  /* 0x0003885401007387 */ /* 0x000fe80000100a00 */
[----:B------:R-:W0:Y:S04]  /*2c000*/  LDS.64 R84, [R80+0x3000] ;  /* 0x0030000050547984 */ /* 0x000e280000000a00 */
[----:B0-----:R-:W-:Y:S01]  /*2c010*/  STL.64 [R1+0x380], R84 ;  /* 0x0003805401007387 */ /* 0x001fe20000100a00 */
[----:B------:R-:W-:-:S03]  /*2c020*/  IMAD.MOV.U32 R78, RZ, RZ, R84 ;  /* 0x000000ffff4e7224 */ /* 0x000fc600078e0054 */
[----:B------:R-:W0:Y:S01]  /*2c030*/  LDS.64 R84, [R79+0x3000] ;  /* 0x003000004f547984 */ /* 0x000e220000000a00 */
[----:B------:R-:W-:-:S03]  /*2c040*/  MOV R83, R82 ;  /* 0x0000005200537202 */ /* 0x000fc60000000f00 */
[----:B0-----:R-:W-:Y:S01]  /*2c050*/  STL.64 [R1+0x378], R84 ;  /* 0x0003785401007387 */ /* 0x001fe20000100a00 */
[----:B------:R-:W-:-:S03]  /*2c060*/  IMAD.MOV.U32 R82, RZ, RZ, R84 ;  /* 0x000000ffff527224 */ /* 0x000fc600078e0054 */
[----:B------:R-:W0:Y:S04]  /*2c070*/  LDS.64 R84, [R18+0x4000] ;  /* 0x0040000012547984 */ /* 0x000e280000000a00 */
[----:B0-----:R-:W-:Y:S01]  /*2c080*/  STL.64 [R1+0x368], R84 ;  /* 0x0003685401007387 */ /* 0x001fe20000100a00 */
[----:B------:R-:W-:-:S03]  /*2c090*/  MOV R87, R84 ;  /* 0x0000005400577202 */ /* 0x000fc60000000f00 */
[----:B------:R-:W0:Y:S01]  /*2c0a0*/  LDS.64 R84, [R81+0x4000] ;  /* 0x0040000051547984 */ /* 0x000e220000000a00 */
[----:B------:R-:W-:Y:S01]  /*2c0b0*/  IMAD.MOV.U32 R0, RZ, RZ, c[0x0][0x1c8] ;  /* 0x00007200ff007624 */ /* 0x000fe200078e00ff */
[-C--:B------:R-:W-:Y:S02]  /*2c0c0*/  LEA.HI.X.SX32 R61, R5, R3.reuse, 0x1, P1 ;  /* 0x00000003053d7211 */ /* 0x080fe400008f0eff */
[----:B------:R-:W-:Y:S02]  /*2c0d0*/  LEA R58, P1, R4, R2, 0x1 ;  /* 0x00000002043a7211 */ /* 0x000fe400078208ff */
[----:B------:R-:W-:Y:S02]  /*2c0e0*/  LEA R5, R0, R4, 0x1 ;  /* 0x0000000400057211 */ /* 0x000fe400078e08ff */
[----:B------:R-:W-:Y:S02]  /*2c0f0*/  LEA.HI.X.SX32 R59, R4, R3, 0x1, P1 ;  /* 0x00000003043b7211 */ /* 0x000fe400008f0eff */
[----:B------:R-:W-:Y:S01]  /*2c100*/  LEA R4, P1, R5, R2, 0x1 ;  /* 0x0000000205047211 */ /* 0x000fe200078208ff */
[----:B------:R-:W-:-:S02]  /*2c110*/  IMAD R9, R0, 0x2, R5 ;  /* 0x0000000200097824 */ /* 0x000fc400078e0205 */
[----:B------:R-:W-:Y:S01]  /*2c120*/  IMAD.MOV.U32 R25, RZ, RZ, R8 ;  /* 0x000000ffff197224 */ /* 0x000fe200078e0008 */
[----:B------:R-:W-:Y:S01]  /*2c130*/  LEA.HI.X.SX32 R5, R5, R3, 0x1, P1 ;  /* 0x0000000305057211 */ /* 0x000fe200008f0eff */
[----:B------:R-:W-:Y:S01]  /*2c140*/  IMAD R11, R0, 0x2, R9 ;  /* 0x00000002000b7824 */ /* 0x000fe200078e0209 */
[----:B------:R-:W-:Y:S01]  /*2c150*/  LEA R8, P1, R9, R2, 0x1 ;  /* 0x0000000209087211 */ /* 0x000fe200078208ff */
[----:B0-----:R-:W-:Y:S01]  /*2c160*/  STL.64 [R1+0x358], R84 ;  /* 0x0003585401007387 */ /* 0x001fe20000100a00 */
[----:B------:R-:W-:-:S03]  /*2c170*/  MOV R86, R84 ;  /* 0x0000005400567202 */ /* 0x000fc60000000f00 */
[----:B------:R-:W0:Y:S01]  /*2c180*/  LDS.64 R84, [R80+0x4000] ;  /* 0x0040000050547984 */ /* 0x000e220000000a00 */
[----:B------:R-:W-:Y:S01]  /*2c190*/  MOV R42, R10 ;  /* 0x0000000a002a7202 */ /* 0x000fe20000000f00 */
[----:B------:R-:W-:Y:S01]  /*2c1a0*/  IMAD R17, R0, 0x2, R11 ;  /* 0x0000000200117824 */ /* 0x000fe200078e020b */
[-C--:B------:R-:W-:Y:S02]  /*2c1b0*/  LEA.HI.X.SX32 R9, R9, R3.reuse, 0x1, P1 ;  /* 0x0000000309097211 */ /* 0x080fe400008f0eff */
[CC--:B------:R-:W-:Y:S01]  /*2c1c0*/  LEA R10, P1, R11.reuse, R2.reuse, 0x1 ;  /* 0x000000020b0a7211 */ /* 0x0c0fe200078208ff */
[----:B------:R1:W-:Y:S03]  /*2c1d0*/  STG.E.U16 [R12.64], R16 ;  /* 0x000000100c007986 */ /* 0x0003e6000c101504 */
[----:B------:R-:W-:Y:S01]  /*2c1e0*/  LEA.HI.X.SX32 R11, R11, R3, 0x1, P1 ;  /* 0x000000030b0b7211 */ /* 0x000fe200008f0eff */
[----:B------:R2:W-:Y:S01]  /*2c1f0*/  STG.E.U16 [R14.64], R19 ;  /* 0x000000130e007986 */ /* 0x0005e2000c101504 */
[----:B-1----:R-:W-:-:S02]  /*2c200*/  LEA R12, P1, R17, R2, 0x1 ;  /* 0x00000002110c7211 */ /* 0x002fc400078208ff */
[----:B------:R-:W-:Y:S02]  /*2c210*/  LEA R16, R0, R17, 0x1 ;  /* 0x0000001100107211 */ /* 0x000fe400078e08ff */
[----:B------:R-:W-:Y:S02]  /*2c220*/  LEA.HI.X.SX32 R13, R17, R3, 0x1, P1 ;  /* 0x00000003110d7211 */ /* 0x000fe400008f0eff */
[----:B--2---:R-:W-:Y:S01]  /*2c230*/  LEA R14, P1, R16, R2, 0x1 ;  /* 0x00000002100e7211 */ /* 0x004fe200078208ff */
[----:B------:R-:W-:-:S03]  /*2c240*/  IMAD R17, R0, 0x2, R16 ;  /* 0x0000000200117824 */ /* 0x000fc600078e0210 */
[-C--:B------:R-:W-:Y:S01]  /*2c250*/  LEA.HI.X.SX32 R15, R16, R3.reuse, 0x1, P1 ;  /* 0x00000003100f7211 */ /* 0x080fe200008f0eff */
[----:B------:R-:W-:Y:S01]  /*2c260*/  IMAD R19, R0, 0x2, R17 ;  /* 0x0000000200137824 */ /* 0x000fe200078e0211 */
[CC--:B------:R-:W-:Y:S01]  /*2c270*/  LEA R16, P1, R17.reuse, R2.reuse, 0x1 ;  /* 0x0000000211107211 */ /* 0x0c0fe200078208ff */
[----:B------:R1:W-:Y:S03]  /*2c280*/  STG.E.U16 [R20.64], R24 ;  /* 0x0000001814007986 */ /* 0x0003e6000c101504 */
[----:B------:R-:W-:Y:S01]  /*2c290*/  LEA.HI.X.SX32 R17, R17, R3, 0x1, P1 ;  /* 0x0000000311117211 */ /* 0x000fe200008f0eff */
[----:B0-----:R0:W-:Y:S01]  /*2c2a0*/  STL.64 [R1+0x350], R84 ;  /* 0x0003505401007387 */ /* 0x0011e20000100a00 */
[----:B-1----:R-:W-:-:S03]  /*2c2b0*/  LEA R20, P1, R19, R2, 0x1 ;  /* 0x0000000213147211 */ /* 0x002fc600078208ff */
[----:B------:R-:W-:Y:S01]  /*2c2c0*/  STL.64 [R1+0x348], R88 ;  /* 0x0003485801007387 */ /* 0x000fe20000100a00 */
[----:B------:R-:W-:Y:S01]  /*2c2d0*/  LEA R24, R0, R19, 0x1 ;  /* 0x0000001300187211 */ /* 0x000fe200078e08ff */
[----:B0-----:R-:W-:Y:S02]  /*2c2e0*/  IMAD.MOV.U32 R85, RZ, RZ, R84 ;  /* 0x000000ffff557224 */ /* 0x001fe400078e0054 */
[----:B------:R-:W-:Y:S02]  /*2c2f0*/  IMAD.MOV.U32 R84, RZ, RZ, R88 ;  /* 0x000000ffff547224 */ /* 0x000fe400078e0058 */
[----:B------:R-:W0:Y:S01]  /*2c300*/  LDS.64 R88, [R18+0x5000] ;  /* 0x0050000012587984 */ /* 0x000e220000000a00 */
[----:B------:R-:W-:-:S03]  /*2c310*/  LEA.HI.X.SX32 R21, R19, R3, 0x1, P1 ;  /* 0x0000000313157211 */ /* 0x000fc600008f0eff */
[----:B------:R1:W-:Y:S01]  /*2c320*/  STG.E.U16 [R22.64], R25 ;  /* 0x0000001916007986 */ /* 0x0003e2000c101504 */
[C---:B------:R-:W-:Y:S02]  /*2c330*/  LEA R19, R0.reuse, R24, 0x1 ;  /* 0x0000001800137211 */ /* 0x040fe400078e08ff */
[----:B------:R-:W-:Y:S02]  /*2c340*/  MOV R31, R30 ;  /* 0x0000001e001f7202 */ /* 0x000fe40000000f00 */
[----:B------:R-:W-:Y:S02]  /*2c350*/  LEA R30, R0, R19, 0x1 ;  /* 0x00000013001e7211 */ /* 0x000fe400078e08ff */
[----:B-1----:R-:W-:-:S04]  /*2c360*/  LEA R22, P1, R24, R2, 0x1 ;  /* 0x0000000218167211 */ /* 0x002fc800078208ff */
[-C--:B------:R-:W-:Y:S02]  /*2c370*/  LEA.HI.X.SX32 R23, R24, R3.reuse, 0x1, P1 ;  /* 0x0000000318177211 */ /* 0x080fe400008f0eff */
[CC--:B------:R-:W-:Y:S01]  /*2c380*/  LEA R24, P1, R19.reuse, R2.reuse, 0x1 ;  /* 0x0000000213187211 */ /* 0x0c0fe200078208ff */
[----:B------:R1:W-:Y:S03]  /*2c390*/  STG.E.U16 [R26.64], R42 ;  /* 0x0000002a1a007986 */ /* 0x0003e6000c101504 */
[----:B------:R-:W-:Y:S01]  /*2c3a0*/  LEA.HI.X.SX32 R25, R19, R3, 0x1, P1 ;  /* 0x0000000313197211 */ /* 0x000fe200008f0eff */
[----:B------:R-:W-:Y:S01]  /*2c3b0*/  IMAD R19, R0, 0x2, R30 ;  /* 0x0000000200137824 */ /* 0x000fe200078e021e */
[----:B------:R2:W-:Y:S01]  /*2c3c0*/  STG.E.U16 [R28.64], R31 ;  /* 0x0000001f1c007986 */ /* 0x0005e2000c101504 */
[----:B-1----:R-:W-:-:S04]  /*2c3d0*/  LEA R26, P1, R30, R2, 0x1 ;  /* 0x000000021e1a7211 */ /* 0x002fc800078208ff */
[----:B------:R-:W-:Y:S02]  /*2c3e0*/  LEA.HI.X.SX32 R27, R30, R3, 0x1, P1 ;  /* 0x000000031e1b7211 */ /* 0x000fe400008f0eff */
[CC--:B--2---:R-:W-:Y:S02]  /*2c3f0*/  LEA R28, P1, R19.reuse, R2.reuse, 0x1 ;  /* 0x00000002131c7211 */ /* 0x0c4fe400078208ff */
[C---:B------:R-:W-:Y:S02]  /*2c400*/  LEA R31, R0.reuse, R19, 0x1 ;  /* 0x00000013001f7211 */ /* 0x040fe400078e08ff */
[----:B------:R-:W-:Y:S02]  /*2c410*/  LEA.HI.X.SX32 R29, R19, R3, 0x1, P1 ;  /* 0x00000003131d7211 */ /* 0x000fe400008f0eff */
[C---:B------:R-:W-:Y:S02]  /*2c420*/  LEA R30, P1, R31.reuse, R2, 0x1 ;  /* 0x000000021f1e7211 */ /* 0x040fe400078208ff */
[----:B------:R-:W-:Y:S01]  /*2c430*/  LEA R19, R0, R31, 0x1 ;  /* 0x0000001f00137211 */ /* 0x000fe200078e08ff */
[----:B------:R1:W-:Y:S01]  /*2c440*/  STG.E.U16 [R32.64], R36 ;  /* 0x0000002420007986 */ /* 0x0003e2000c101504 */
[----:B------:R-:W-:-:S03]  /*2c450*/  LEA.HI.X.SX32 R31, R31, R3, 0x1, P1 ;  /* 0x000000031f1f7211 */ /* 0x000fc600008f0eff */
[----:B------:R2:W-:Y:S04]  /*2c460*/  STG.E.U16 [R34.64], R37 ;  /* 0x0000002522007986 */ /* 0x0005e8000c101504 */
[----:B------:R-:W-:Y:S01]  /*2c470*/  STG.E.U16 [R38.64], R54 ;  /* 0x0000003626007986 */ /* 0x000fe2000c101504 */
[CC--:B-1----:R-:W-:Y:S01]  /*2c480*/  LEA R32, P1, R19.reuse, R2.reuse, 0x1 ;  /* 0x0000000213207211 */ /* 0x0c2fe200078208ff */
[C---:B------:R-:W-:Y:S02]  /*2c490*/  IMAD R36, R0.reuse, 0x2, R19 ;  /* 0x0000000200247824 */ /* 0x040fe400078e0213 */
[----:B------:R-:W-:Y:S01]  /*2c4a0*/  STG.E.U16 [R40.64], R43 ;  /* 0x0000002b28007986 */ /* 0x000fe2000c101504 */
[-C--:B------:R-:W-:Y:S01]  /*2c4b0*/  LEA.HI.X.SX32 R33, R19, R3.reuse, 0x1, P1 ;  /* 0x0000000313217211 */ /* 0x080fe200008f0eff */
[----:B------:R-:W-:Y:S01]  /*2c4c0*/  IMAD R19, R0, 0x2, R36 ;  /* 0x0000000200137824 */ /* 0x000fe200078e0224 */
[C---:B--2---:R-:W-:Y:S01]  /*2c4d0*/  LEA R34, P1, R36.reuse, R2, 0x1 ;  /* 0x0000000224227211 */ /* 0x044fe200078208ff */
[----:B------:R-:W-:Y:S04]  /*2c4e0*/  STG.E.U16 [R44.64], R48 ;  /* 0x000000302c007986 */ /* 0x000fe8000c101504 */
[----:B------:R-:W-:Y:S01]  /*2c4f0*/  STG.E.U16 [R46.64], R49 ;  /* 0x000000312e007986 */ /* 0x000fe2000c101504 */
[----:B------:R-:W-:-:S03]  /*2c500*/  LEA.HI.X.SX32 R35, R36, R3, 0x1, P1 ;  /* 0x0000000324237211 */ /* 0x000fc600008f0eff */
[----:B------:R1:W-:Y:S01]  /*2c510*/  STG.E.U16 [R50.64], R83 ;  /* 0x0000005332007986 */ /* 0x0003e2000c101504 */
[----:B------:R-:W-:Y:S01]  /*2c520*/  LEA R36, P1, R19, R2, 0x1 ;  /* 0x0000000213247211 */ /* 0x000fe200078208ff */
[----:B------:R-:W-:Y:S02]  /*2c530*/  IMAD R42, R0, 0x2, R19 ;  /* 0x00000002002a7824 */ /* 0x000fe400078e0213 */
[----:B------:R-:W-:Y:S04]  /*2c540*/  STG.E.U16 [R52.64], R55 ;  /* 0x0000003734007986 */ /* 0x000fe8000c101504 */
[----:B------:R-:W-:Y:S04]  /*2c550*/  STG.E.U16 [R56.64], R78 ;  /* 0x0000004e38007986 */ /* 0x000fe8000c101504 */
[----:B0-----:R-:W-:Y:S01]  /*2c560*/  STL.64 [R1+0x338], R88 ;  /* 0x0003385801007387 */ /* 0x001fe20000100a00 */
[----:B-1----:R-:W-:-:S03]  /*2c570*/  MOV R83, R88 ;  /* 0x0000005800537202 */ /* 0x002fc60000000f00 */
[----:B------:R-:W-:Y:S01]  /*2c580*/  STG.E.U16 [R6.64], R82 ;  /* 0x0000005206007986 */ /* 0x000fe2000c101504 */
[----:B------:R-:W-:-:S03]  /*2c590*/  LEA.HI.X.SX32 R37, R19, R3, 0x1, P1 ;  /* 0x0000000313257211 */ /* 0x000fc600008f0eff */
[----:B------:R-:W0:Y:S04]  /*2c5a0*/  LDS.64 R88, [R81+0x5000] ;  /* 0x0050000051587984 */ /* 0x000e280000000a00 */
[----:B------:R-:W-:Y:S01]  /*2c5b0*/  STG.E.U16 [R76.64], R87 ;  /* 0x000000574c007986 */ /* 0x000fe2000c101504 */
[----:B------:R-:W-:-:S03]  /*2c5c0*/  LEA R38, P1, R42, R2, 0x1 ;  /* 0x000000022a267211 */ /* 0x000fc600078208ff */
[----:B------:R-:W-:Y:S01]  /*2c5d0*/  STG.E.U16 [R74.64], R86 ;  /* 0x000000564a007986 */ /* 0x000fe2000c101504 */
[----:B------:R-:W-:-:S03]  /*2c5e0*/  LEA R19, R0, R42, 0x1 ;  /* 0x0000002a00137211 */ /* 0x000fc600078e08ff */
[----:B------:R-:W1:Y:S01]  /*2c5f0*/  LDS.64 R86, [R79+0x5000] ;  /* 0x005000004f567984 */ /* 0x000e620000000a00 */
[----:B------:R-:W-:Y:S02]  /*2c600*/  LEA.HI.X.SX32 R39, R42, R3, 0x1, P1 ;  /* 0x000000032a277211 */ /* 0x000fe400008f0eff */
[CC--:B------:R-:W-:Y:S02]  /*2c610*/  LEA R40, P1, R19.reuse, R2.reuse, 0x1 ;  /* 0x0000000213287211 */ /* 0x0c0fe400078208ff */
[C---:B------:R-:W-:Y:S02]  /*2c620*/  LEA R43, R0.reuse, R19, 0x1 ;  /* 0x00000013002b7211 */ /* 0x040fe400078e08ff */
[----:B------:R-:W-:Y:S02]  /*2c630*/  LEA.HI.X.SX32 R41, R19, R3, 0x1, P1 ;  /* 0x0000000313297211 */ /* 0x000fe400008f0eff */
[----:B------:R-:W-:Y:S02]  /*2c640*/  LEA R42, P1, R43, R2, 0x1 ;  /* 0x000000022b2a7211 */ /* 0x000fe400078208ff */
[----:B------:R-:W-:-:S02]  /*2c650*/  LEA R19, R0, R43, 0x1 ;  /* 0x0000002b00137211 */ /* 0x000fc400078e08ff */
[----:B------:R-:W-:Y:S02]  /*2c660*/  LEA.HI.X.SX32 R43, R43, R3, 0x1, P1 ;  /* 0x000000032b2b7211 */ /* 0x000fe400008f0eff */
[----:B------:R-:W-:Y:S01]  /*2c670*/  LEA R44, P1, R19, R2, 0x1 ;  /* 0x00000002132c7211 */ /* 0x000fe200078208ff */
[----:B------:R-:W-:-:S03]  /*2c680*/  IMAD R48, R0, 0x2, R19 ;  /* 0x0000000200307824 */ /* 0x000fc600078e0213 */
[----:B------:R-:W-:Y:S01]  /*2c690*/  LEA.HI.X.SX32 R45, R19, R3, 0x1, P1 ;  /* 0x00000003132d7211 */ /* 0x000fe200008f0eff */
[----:B------:R-:W-:Y:S01]  /*2c6a0*/  IMAD R19, R0, 0x2, R48 ;  /* 0x0000000200137824 */ /* 0x000fe200078e0230 */
[----:B------:R-:W-:-:S03]  /*2c6b0*/  LEA R46, P1, R48, R2, 0x1 ;  /* 0x00000002302e7211 */ /* 0x000fc600078208ff */
[----:B------:R-:W-:Y:S01]  /*2c6c0*/  IMAD R54, R0, 0x2, R19 ;  /* 0x0000000200367824 */ /* 0x000fe200078e0213 */
[----:B------:R-:W-:Y:S02]  /*2c6d0*/  LEA.HI.X.SX32 R47, R48, R3, 0x1, P1 ;  /* 0x00000003302f7211 */ /* 0x000fe400008f0eff */
[----:B------:R-:W-:-:S04]  /*2c6e0*/  LEA R48, P1, R19, R2, 0x1 ;  /* 0x0000000213307211 */ /* 0x000fc800078208ff */
[-C--:B------:R-:W-:Y:S02]  /*2c6f0*/  LEA.HI.X.SX32 R49, R19, R3.reuse, 0x1, P1 ;  /* 0x0000000313317211 */ /* 0x080fe400008f0eff */
[----:B------:R-:W-:Y:S02]  /*2c700*/  LEA R50, P1, R54, R2, 0x1 ;  /* 0x0000000236327211 */ /* 0x000fe400078208ff */
[----:B------:R-:W-:Y:S02]  /*2c710*/  LEA R19, R0, R54, 0x1 ;  /* 0x0000003600137211 */ /* 0x000fe400078e08ff */
[----:B------:R-:W-:Y:S01]  /*2c720*/  LEA.HI.X.SX32 R51, R54, R3, 0x1, P1 ;  /* 0x0000000336337211 */ /* 0x000fe200008f0eff */
[----:B0-----:R0:W-:Y:S01]  /*2c730*/  STL.64 [R1+0x328], R88 ;  /* 0x0003285801007387 */ /* 0x0011e20000100a00 */
[C---:B------:R-:W-:Y:S02]  /*2c740*/  LEA R52, P1, R19.reuse, R2, 0x1 ;  /* 0x0000000213347211 */ /* 0x040fe400078208ff */
[----:B------:R-:W-:Y:S01]  /*2c750*/  LEA R55, R0, R19, 0x1 ;  /* 0x0000001300377211 */ /* 0x000fe200078e08ff */
[----:B------:R-:W-:Y:S01]  /*2c760*/  STL.64 [R1+0x318], R92 ;  /* 0x0003185c01007387 */ /* 0x000fe20000100a00 */
[----:B-1----:R-:W-:Y:S01]  /*2c770*/  IMAD.MOV.U32 R75, RZ, RZ, R86 ;  /* 0x000000ffff4b7224 */ /* 0x002fe200078e0056 */
[----:B------:R-:W-:-:S02]  /*2c780*/  LEA.HI.X.SX32 R53, R19, R3, 0x1, P1 ;  /* 0x0000000313357211 */ /* 0x000fc400008f0eff */
[----:B------:R-:W-:Y:S01]  /*2c790*/  STL.64 [R1+0x300], R86 ;  /* 0x0003005601007387 */ /* 0x000fe20000100a00 */
[----:B------:R-:W-:-:S03]  /*2c7a0*/  LEA R54, P1, R55, R2, 0x1 ;  /* 0x0000000237367211 */ /* 0x000fc600078208ff */
[----:B------:R1:W-:Y:S01]  /*2c7b0*/  STG.E.U16 [R72.64], R85 ;  /* 0x0000005548007986 */ /* 0x0003e2000c101504 */
[----:B------:R-:W-:-:S03]  /*2c7c0*/  LEA R19, R0, R55, 0x1 ;  /* 0x0000003700137211 */ /* 0x000fc600078e08ff */
[----:B------:R-:W2:Y:S04]  /*2c7d0*/  LDS.64 R86, [R18+0x6000] ;  /* 0x0060000012567984 */ /* 0x000ea80000000a00 */
[----:B------:R-:W-:Y:S04]  /*2c7e0*/  STG.E.U16 [R70.64], R84 ;  /* 0x0000005446007986 */ /* 0x000fe8000c101504 */
[----:B------:R-:W3:Y:S01]  /*2c7f0*/  LDS.64 R84, [R81+0x6000] ;  /* 0x0060000051547984 */ /* 0x000ee20000000a00 */
[----:B------:R-:W-:Y:S01]  /*2c800*/  LEA.HI.X.SX32 R55, R55, R3, 0x1, P1 ;  /* 0x0000000337377211 */ /* 0x000fe200008f0eff */
[----:B------:R-:W-:Y:S01]  /*2c810*/  IMAD R78, R0, 0x2, R19 ;  /* 0x00000002004e7824 */ /* 0x000fe200078e0213 */
[----:B------:R-:W-:-:S04]  /*2c820*/  LEA R56, P1, R19, R2, 0x1 ;  /* 0x0000000213387211 */ /* 0x000fc800078208ff */
[-C--:B------:R-:W-:Y:S01]  /*2c830*/  LEA.HI.X.SX32 R57, R19, R3.reuse, 0x1, P1 ;  /* 0x0000000313397211 */ /* 0x080fe200008f0eff */
[----:B------:R-:W-:Y:S01]  /*2c840*/  IMAD R19, R0, 0x2, R78 ;  /* 0x0000000200137824 */ /* 0x000fe200078e024e */
[C---:B------:R-:W-:Y:S02]  /*2c850*/  LEA R6, P1, R78.reuse, R2, 0x1 ;  /* 0x000000024e067211 */ /* 0x040fe400078208ff */
[----:B------:R-:W-:Y:S02]  /*2c860*/  MOV R82, R88 ;  /* 0x0000005800527202 */ /* 0x000fe40000000f00 */
[----:B------:R-:W-:Y:S01]  /*2c870*/  LEA.HI.X.SX32 R7, R78, R3, 0x1, P1 ;  /* 0x000000034e077211 */ /* 0x000fe200008f0eff */
[----:B------:R-:W-:Y:S01]  /*2c880*/  IMAD R78, R0, 0x2, R19 ;  /* 0x00000002004e7824 */ /* 0x000fe200078e0213 */
[----:B0-----:R-:W-:-:S04]  /*2c890*/  LEA R88, P1, R19, R2, 0x1 ;  /* 0x0000000213587211 */ /* 0x001fc800078208ff */
[-C--:B------:R-:W-:Y:S02]  /*2c8a0*/  LEA.HI.X.SX32 R89, R19, R3.reuse, 0x1, P1 ;  /* 0x0000000313597211 */ /* 0x080fe400008f0eff */
[----:B------:R-:W-:Y:S02]  /*2c8b0*/  LEA R90, P1, R78, R2, 0x1 ;  /* 0x000000024e5a7211 */ /* 0x000fe400078208ff */
[----:B------:R-:W-:Y:S02]  /*2c8c0*/  LEA R19, R0, R78, 0x1 ;  /* 0x0000004e00137211 */ /* 0x000fe400078e08ff */
[----:B------:R-:W-:Y:S02]  /*2c8d0*/  LEA.HI.X.SX32 R91, R78, R3, 0x1, P1 ;  /* 0x000000034e5b7211 */ /* 0x000fe400008f0eff */
[----:B------:R-:W-:Y:S02]  /*2c8e0*/  LEA R94, P1, R19, R2, 0x1 ;  /* 0x00000002135e7211 */ /* 0x000fe400078208ff */
[----:B------:R-:W-:-:S02]  /*2c8f0*/  LEA R74, R0, R19, 0x1 ;  /* 0x00000013004a7211 */ /* 0x000fc400078e08ff */
[-C--:B------:R-:W-:Y:S02]  /*2c900*/  LEA.HI.X.SX32 R95, R19, R3.reuse, 0x1, P1 ;  /* 0x00000003135f7211 */ /* 0x080fe400008f0eff */
[----:B------:R-:W-:Y:S02]  /*2c910*/  LEA R96, P1, R74, R2, 0x1 ;  /* 0x000000024a607211 */ /* 0x000fe400078208ff */
[----:B------:R-:W-:Y:S02]  /*2c920*/  LEA R19, R0, R74, 0x1 ;  /* 0x0000004a00137211 */ /* 0x000fe400078e08ff */
[----:B------:R-:W-:Y:S02]  /*2c930*/  LEA.HI.X.SX32 R97, R74, R3, 0x1, P1 ;  /* 0x000000034a617211 */ /* 0x000fe400008f0eff */
[----:B------:R-:W-:Y:S01]  /*2c940*/  LEA R100, P1, R19, R2, 0x1 ;  /* 0x0000000213647211 */ /* 0x000fe200078208ff */
[----:B-1----:R-:W-:Y:S02]  /*2c950*/  IMAD R72, R0, 0x2, R19 ;  /* 0x0000000200487824 */ /* 0x002fe400078e0213 */
[----:B------:R-:W-:Y:S01]  /*2c960*/  IMAD.MOV.U32 R76, RZ, RZ, R92 ;  /* 0x000000ffff4c7224 */ /* 0x000fe200078e005c */
[----:B--2---:R-:W-:Y:S01]  /*2c970*/  STL.64 [R1+0x2e8], R86 ;  /* 0x0002e85601007387 */ /* 0x004fe20000100a00 */
[----:B------:R-:W-:-:S02]  /*2c980*/  MOV R73, R86 ;  /* 0x0000005600497202 */ /* 0x000fc40000000f00 */
[----:B------:R-:W-:Y:S01]  /*2c990*/  LEA.HI.X.SX32 R101, R19, R3, 0x1, P1 ;  /* 0x0000000313657211 */ /* 0x000fe200008f0eff */
[----:B---3--:R-:W-:Y:S01]  /*2c9a0*/  STL.64 [R1+0x2d0], R84 ;  /* 0x0002d05401007387 */ /* 0x008fe20000100a00 */
[----:B------:R-:W-:Y:S02]  /*2c9b0*/  LEA R98, P1, R72, R2, 0x1 ;  /* 0x0000000248627211 */ /* 0x000fe400078208ff */
[----:B------:R-:W-:Y:S01]  /*2c9c0*/  MOV R71, R84 ;  /* 0x0000005400477202 */ /* 0x000fe20000000f00 */
[----:B------:R-:W-:Y:S01]  /*2c9d0*/  STG.E.U16 [R68.64], R83 ;  /* 0x0000005344007986 */ /* 0x000fe2000c101504 */
[----:B------:R-:W-:-:S03]  /*2c9e0*/  IMAD R19, R0, 0x2, R72 ;  /* 0x0000000200137824 */ /* 0x000fc600078e0248 */
[----:B------:R-:W0:Y:S01]  /*2c9f0*/  LDS.64 R84, [R80+0x6000] ;  /* 0x0060000050547984 */ /* 0x000e220000000a00 */
[----:B------:R-:W-:-:S03]  /*2ca00*/  LEA.HI.X.SX32 R99, R72, R3, 0x1, P1 ;  /* 0x0000000348637211 */ /* 0x000fc600008f0eff */
[----:B------:R-:W-:Y:S04]  /*2ca10*/  STG.E.U16 [R66.64], R82 ;  /* 0x0000005242007986 */ /* 0x000fe8000c101504 */
[----:B------:R-:W1:Y:S04]  /*2ca20*/  LDS.64 R82, [R79+0x6000] ;  /* 0x006000004f527984 */ /* 0x000e680000000a00 */
[----:B------:R-:W-:Y:S04]  /*2ca30*/  STG.E.U16 [R64.64], R76 ;  /* 0x0000004c40007986 */ /* 0x000fe8000c101504 */
[----:B------:R-:W2:Y:S04]  /*2ca40*/  LDS.64 R76, [R18+0x7000] ;  /* 0x00700000124c7984 */ /* 0x000ea80000000a00 */
[----:B------:R-:W-:Y:S04]  /*2ca50*/  STG.E.U16 [R62.64], R75 ;  /* 0x0000004b3e007986 */ /* 0x000fe8000c101504 */
[----:B------:R-:W3:Y:S04]  /*2ca60*/  LDS.64 R74, [R81+0x7000] ;  /* 0x00700000514a7984 */ /* 0x000ee80000000a00 */
[----:B------:R-:W-:Y:S04]  /*2ca70*/  STG.E.U16 [R60.64], R73 ;  /* 0x000000493c007986 */ /* 0x000fe8000c101504 */
[----:B------:R-:W4:Y:S04]  /*2ca80*/  LDS.64 R72, [R80+0x7000] ;  /* 0x0070000050487984 */ /* 0x000f280000000a00 */
[----:B------:R-:W4:Y:S01]  /*2ca90*/  LDS.64 R60, [R79+0x7000] ;  /* 0x007000004f3c7984 */ /* 0x000f220000000a00 */
[----:B------:R-:W-:Y:S01]  /*2caa0*/  LEA R106, P1, R19, R2, 0x1 ;  /* 0x00000002136a7211 */ /* 0x000fe200078208ff */
[----:B------:R-:W-:-:S02]  /*2cab0*/  IMAD R70, R0, 0x2, R19 ;  /* 0x0000000200467824 */ /* 0x000fc400078e0213 */
[----:B0-----:R-:W-:Y:S01]  /*2cac0*/  STL.64 [R1+0x2b0], R84 ;  /* 0x0002b05401007387 */ /* 0x001fe20000100a00 */
[-C--:B------:R-:W-:Y:S02]  /*2cad0*/  LEA.HI.X.SX32 R107, R19, R3.reuse, 0x1, P1 ;  /* 0x00000003136b7211 */ /* 0x080fe400008f0eff */
[----:B------:R-:W-:Y:S02]  /*2cae0*/  LEA R104, P1, R70, R2, 0x1 ;  /* 0x0000000246687211 */ /* 0x000fe400078208ff */
[----:B------:R-:W-:Y:S01]  /*2caf0*/  LEA R19, R0, R70, 0x1 ;  /* 0x0000004600137211 */ /* 0x000fe200078e08ff */
[----:B-1----:R-:W-:Y:S01]  /*2cb00*/  STL.64 [R1+0x2a8], R82 ;  /* 0x0002a85201007387 */ /* 0x002fe20000100a00 */
[----:B------:R-:W-:-:S03]  /*2cb10*/  LEA.HI.X.SX32 R105, R70, R3, 0x1, P1 ;  /* 0x0000000346697211 */ /* 0x000fc600008f0eff */
[----:B------:R0:W-:Y:S04]  /*2cb20*/  STG.E.U16 [R58.64], R71 ;  /* 0x000000473a007986 */ /* 0x0001e8000c101504 */
[----:B--2---:R-:W-:Y:S01]  /*2cb30*/  STL.64 [R1+0x298], R76 ;  /* 0x0002984c01007387 */ /* 0x004fe20000100a00 */
[C---:B------:R-:W-:Y:S02]  /*2cb40*/  LEA R102, P1, R19.reuse, R2, 0x1 ;  /* 0x0000000213667211 */ /* 0x040fe400078208ff */
[----:B------:R-:W-:Y:S01]  /*2cb50*/  LEA R66, R0, R19, 0x1 ;  /* 0x0000001300427211 */ /* 0x000fe200078e08ff */
[----:B---3--:R-:W-:Y:S01]  /*2cb60*/  STL.64 [R1+0x278], R74 ;  /* 0x0002784a01007387 */ /* 0x008fe20000100a00 */
[----:B------:R-:W-:-:S03]  /*2cb70*/  LEA.HI.X.SX32 R103, R19, R3, 0x1, P1 ;  /* 0x0000000313677211 */ /* 0x000fc600008f0eff */
[----:B----4-:R-:W-:Y:S04]  /*2cb80*/  STL.64 [R1+0x268], R72 ;  /* 0x0002684801007387 */ /* 0x010fe80000100a00 */
[----:B------:R-:W-:Y:S01]  /*2cb90*/  STL.64 [R1+0x258], R60 ;  /* 0x0002583c01007387 */ /* 0x000fe20000100a00 */
[----:B0-----:R-:W-:-:S03]  /*2cba0*/  IMAD.MOV.U32 R59, RZ, RZ, R60 ;  /* 0x000000ffff3b7224 */ /* 0x001fc600078e003c */
[----:B------:R-:W0:Y:S01]  /*2cbb0*/  LDS.64 R60, [R18+0x8000] ;  /* 0x00800000123c7984 */ /* 0x000e220000000a00 */
[----:B------:R-:W-:Y:S02]  /*2cbc0*/  LEA R112, P1, R66, R2, 0x1 ;  /* 0x0000000242707211 */ /* 0x000fe400078208ff */
[----:B------:R-:W-:Y:S02]  /*2cbd0*/  LEA R19, R0, R66, 0x1 ;  /* 0x0000004200137211 */ /* 0x000fe400078e08ff */
        /* <DEDUP_REMOVED lines=17> */
[----:B------:R-:W-:Y:S01]  /*2ccf0*/  LEA R19, R0, R58, 0x1 ;  /* 0x0000003a00137211 */ /* 0x000fe200078e08ff */
[----:B0-----:R-:W-:Y:S01]  /*2cd00*/  STL.64 [R1+0x240], R60 ;  /* 0x0002403c01007387 */ /* 0x001fe20000100a00 */
[----:B------:R-:W-:Y:S02]  /*2cd10*/  LEA.HI.X.SX32 R123, R58, R3, 0x1, P1 ;  /* 0x000000033a7b7211 */ /* 0x000fe400008f0eff */
[----:B------:R-:W-:Y:S02]  /*2cd20*/  MOV R58, R60 ;  /* 0x0000003c003a7202 */ /* 0x000fe40000000f00 */
[----:B------:R-:W0:Y:S01]  /*2cd30*/  LDS.64 R60, [R81+0x8000] ;  /* 0x00800000513c7984 */ /* 0x000e220000000a00 */
[----:B------:R-:W-:Y:S01]  /*2cd40*/  IMAD.MOV.U32 R68, RZ, RZ, R84 ;  /* 0x000000ffff447224 */ /* 0x000fe200078e0054 */
[----:B------:R-:W-:Y:S01]  /*2cd50*/  MOV R66, R76 ;  /* 0x0000004c00427202 */ /* 0x000fe20000000f00 */
[----:B------:R-:W-:-:S03]  /*2cd60*/  IMAD.MOV.U32 R67, RZ, RZ, R82 ;  /* 0x000000ffff437224 */ /* 0x000fc600078e0052 */
[----:B------:R1:W-:Y:S04]  /*2cd70*/  STG.E.U16 [R4.64], R68 ;  /* 0x0000004404007986 */ /* 0x0003e8000c101504 */
[----:B------:R2:W-:Y:S04]  /*2cd80*/  STG.E.U16 [R8.64], R67 ;  /* 0x0000004308007986 */ /* 0x0005e8000c101504 */
[----:B------:R-:W-:Y:S04]  /*2cd90*/  STG.E.U16 [R10.64], R66 ;  /* 0x000000420a007986 */ /* 0x000fe8000c101504 */
[----:B------:R-:W3:Y:S01]  /*2cda0*/  LDS.64 R10, [R80+0x8000] ;  /* 0x00800000500a7984 */ /* 0x000ee20000000a00 */
[----:B------:R-:W-:Y:S01]  /*2cdb0*/  MOV R65, R74 ;  /* 0x0000004a00417202 */ /* 0x000fe20000000f00 */
[----:B-1----:R-:W-:Y:S01]  /*2cdc0*/  IMAD R4, R0, 0x2, R19 ;  /* 0x0000000200047824 */ /* 0x002fe200078e0213 */
[----:B------:R-:W-:-:S03]  /*2cdd0*/  LEA R120, P1, R19, R2, 0x1 ;  /* 0x0000000213787211 */ /* 0x000fc600078208ff */
[----:B------:R-:W-:Y:S04]  /*2cde0*/  STG.E.U16 [R12.64], R65 ;  /* 0x000000410c007986 */ /* 0x000fe8000c101504 */
[----:B------:R-:W1:Y:S01]  /*2cdf0*/  LDS.64 R12, [R79+0x8000] ;  /* 0x008000004f0c7984 */ /* 0x000e620000000a00 */
[----:B------:R-:W-:Y:S01]  /*2ce00*/  LEA.HI.X.SX32 R121, R19, R3, 0x1, P1 ;  /* 0x0000000313797211 */ /* 0x000fe200008f0eff */
[----:B------:R-:W-:Y:S01]  /*2ce10*/  IMAD R5, R0, 0x2, R4 ;  /* 0x0000000200057824 */ /* 0x000fe200078e0204 */
[----:B------:R-:W-:-:S04]  /*2ce20*/  LEA R124, P1, R4, R2, 0x1 ;  /* 0x00000002047c7211 */ /* 0x000fc800078208ff */
[----:B------:R-:W-:Y:S01]  /*2ce30*/  LEA.HI.X.SX32 R125, R4, R3, 0x1, P1 ;  /* 0x00000003047d7211 */ /* 0x000fe200008f0eff */
[----:B0-----:R0:W-:Y:S01]  /*2ce40*/  STL.64 [R1+0x230], R60 ;  /* 0x0002303c01007387 */ /* 0x0011e20000100a00 */
[----:B--2---:R-:W-:Y:S01]  /*2ce50*/  MOV R9, R60 ;  /* 0x0000003c00097202 */ /* 0x004fe20000000f00 */
[----:B------:R-:W-:Y:S01]  /*2ce60*/  IMAD R4, R0, 0x2, R5 ;  /* 0x0000000200047824 */ /* 0x000fe200078e0205 */
[----:B0-----:R-:W-:-:S04]  /*2ce70*/  LEA R60, P1, R5, R2, 0x1 ;  /* 0x00000002053c7211 */ /* 0x001fc800078208ff */
[----:B------:R-:W-:-:S05]  /*2ce80*/  LEA.HI.X.SX32 R61, R5, R3, 0x1, P1 ;  /* 0x00000003053d7211 */ /* 0x000fca00008f0eff */
[----:B------:R0:W-:Y:S01]  /*2ce90*/  STL.64 [R1], R60 ;  /* 0x0000003c01007387 */ /* 0x0001e20000100a00 */
[----:B------:R-:W-:-:S03]  /*2cea0*/  LEA R5, R0, R4, 0x1 ;  /* 0x0000000400057211 */ /* 0x000fc600078e08ff */
[----:B---3--:R-:W-:Y:S01]  /*2ceb0*/  STL.64 [R1+0x228], R10 ;  /* 0x0002280a01007387 */ /* 0x008fe20000100a00 */
[----:B0-----:R-:W-:-:S04]  /*2cec0*/  LEA R60, P1, R4, R2, 0x1 ;  /* 0x00000002043c7211 */ /* 0x001fc800078208ff */
[----:B------:R-:W-:-:S05]  /*2ced0*/  LEA.HI.X.SX32 R61, R4, R3, 0x1, P1 ;  /* 0x00000003043d7211 */ /* 0x000fca00008f0eff */
[----:B------:R0:W-:Y:S01]  /*2cee0*/  STL.64 [R1+0x88], R60 ;  /* 0x0000883c01007387 */ /* 0x0001e20000100a00 */
[----:B------:R-:W-:-:S03]  /*2cef0*/  IMAD R4, R0, 0x2, R5 ;  /* 0x0000000200047824 */ /* 0x000fc600078e0205 */
[----:B-1----:R-:W-:Y:S01]  /*2cf00*/  STL.64 [R1+0x218], R12 ;  /* 0x0002180c01007387 */ /* 0x002fe20000100a00 */
[----:B0-----:R-:W-:-:S04]  /*2cf10*/  LEA R60, P1, R5, R2, 0x1 ;  /* 0x00000002053c7211 */ /* 0x001fc800078208ff */
[----:B------:R-:W-:-:S05]  /*2cf20*/  LEA.HI.X.SX32 R61, R5, R3, 0x1, P1 ;  /* 0x00000003053d7211 */ /* 0x000fca00008f0eff */
[----:B------:R0:W-:Y:S01]  /*2cf30*/  STL.64 [R1+0x8], R60 ;  /* 0x0000083c01007387 */ /* 0x0001e20000100a00 */
[----:B------:R-:W-:Y:S01]  /*2cf40*/  IMAD.MOV.U32 R63, RZ, RZ, R72 ;  /* 0x000000ffff3f7224 */ /* 0x000fe200078e0048 */
[----:B0-----:R-:W-:-:S04]  /*2cf50*/  LEA R60, P1, R4, R2, 0x1 ;  /* 0x00000002043c7211 */ /* 0x001fc800078208ff */
[----:B------:R-:W-:Y:S01]  /*2cf60*/  LEA.HI.X.SX32 R61, R4, R3, 0x1, P1 ;  /* 0x00000003043d7211 */ /* 0x000fe200008f0eff */
[----:B------:R0:W-:Y:S04]  /*2cf70*/  STG.E.U16 [R14.64], R63 ;  /* 0x0000003f0e007986 */ /* 0x0001e8000c101504 */
[----:B------:R-:W-:Y:S04]  /*2cf80*/  STL.64 [R1+0x80], R60 ;  /* 0x0000803c01007387 */ /* 0x000fe80000100a00 */
[----:B------:R-:W1:Y:S04]  /*2cf90*/  LDS.64 R60, [R18+0x9000] ;  /* 0x00900000123c7984 */ /* 0x000e680000000a00 */
[----:B------:R-:W-:Y:S04]  /*2cfa0*/  STG.E.U16 [R16.64], R59 ;  /* 0x0000003b10007986 */ /* 0x000fe8000c101504 */
[----:B------:R-:W2:Y:S01]  /*2cfb0*/  LDS.64 R16, [R81+0x9000] ;  /* 0x0090000051107984 */ /* 0x000ea20000000a00 */
[----:B------:R-:W-:-:S04]  /*2cfc0*/  LEA R5, R0, R4, 0x1 ;  /* 0x0000000400057211 */ /* 0x000fc800078e08ff */
[----:B0-----:R-:W-:-:S04]  /*2cfd0*/  LEA R14, P1, R5, R2, 0x1 ;  /* 0x00000002050e7211 */ /* 0x001fc800078208ff */
[----:B------:R-:W-:Y:S01]  /*2cfe0*/  LEA.HI.X.SX32 R15, R5, R3, 0x1, P1 ;  /* 0x00000003050f7211 */ /* 0x000fe200008f0eff */
[----:B------:R-:W-:Y:S01]  /*2cff0*/  IMAD R4, R0, 0x2, R5 ;  /* 0x0000000200047824 */ /* 0x000fe200078e0205 */
[----:B-1----:R-:W-:Y:S04]  /*2d000*/  STL.64 [R1+0x210], R60 ;  /* 0x0002103c01007387 */ /* 0x002fe80000100a00 */
[----:B------:R0:W-:Y:S04]  /*2d010*/  STL.64 [R1+0x10], R14 ;  /* 0x0000100e01007387 */ /* 0x0001e80000100a00 */
[----:B--2---:R-:W-:Y:S01]  /*2d020*/  STL.64 [R1+0x200], R16 ;  /* 0x0002001001007387 */ /* 0x004fe20000100a00 */
[----:B------:R-:W-:-:S03]  /*2d030*/  MOV R11, R16 ;  /* 0x00000010000b7202 */ /* 0x000fc60000000f00 */
[----:B------:R-:W1:Y:S01]  /*2d040*/  LDS.64 R16, [R80+0x9000] ;  /* 0x0090000050107984 */ /* 0x000e620000000a00 */
[----:B0-----:R-:W-:Y:S01]  /*2d050*/  LEA R14, P1, R4, R2, 0x1 ;  /* 0x00000002040e7211 */ /* 0x001fe200078208ff */
[----:B------:R-:W-:-:S03]  /*2d060*/  IMAD R5, R0, 0x2, R4 ;  /* 0x0000000200057824 */ /* 0x000fc600078e0204 */
[----:B------:R-:W-:-:S05]  /*2d070*/  LEA.HI.X.SX32 R15, R4, R3, 0x1, P1 ;  /* 0x00000003040f7211 */ /* 0x000fca00008f0eff */
[----:B------:R0:W-:Y:S02]  /*2d080*/  STL.64 [R1+0x18], R14 ;  /* 0x0000180e01007387 */ /* 0x0001e40000100a00 */
[----:B0-----:R-:W-:-:S04]  /*2d090*/  LEA R14, P1, R5, R2, 0x1 ;  /* 0x00000002050e7211 */ /* 0x001fc800078208ff */
[----:B------:R-:W-:-:S05]  /*2d0a0*/  LEA.HI.X.SX32 R15, R5, R3, 0x1, P1 ;  /* 0x00000003050f7211 */ /* 0x000fca00008f0eff */
[----:B------:R0:W-:Y:S04]  /*2d0b0*/  STL.64 [R1+0x20], R14 ;  /* 0x0000200e01007387 */ /* 0x0001e80000100a00 */
[----:B-1----:R-:W-:Y:S01]  /*2d0c0*/  STL.64 [R1+0x1d8], R16 ;  /* 0x0001d81001007387 */ /* 0x002fe20000100a00 */
[----:B------:R-:W-:-:S03]  /*2d0d0*/  IMAD.MOV.U32 R8, RZ, RZ, R16 ;  /* 0x000000ffff087224 */ /* 0x000fc600078e0010 */
[----:B------:R-:W1:Y:S01]  /*2d0e0*/  LDS.64 R16, [R79+0x9000] ;  /* 0x009000004f107984 */ /* 0x000e620000000a00 */
[----:B------:R-:W-:-:S05]  /*2d0f0*/  IMAD R4, R0, 0x2, R5 ;  /* 0x0000000200047824 */ /* 0x000fca00078e0205 */
[----:B0-----:R-:W-:-:S04]  /*2d100*/  LEA R14, P1, R4, R2, 0x1 ;  /* 0x00000002040e7211 */ /* 0x001fc800078208ff */
[----:B------:R-:W-:Y:S01]  /*2d110*/  LEA.HI.X.SX32 R15, R4, R3, 0x1, P1 ;  /* 0x00000003040f7211 */ /* 0x000fe200008f0eff */
[----:B------:R-:W-:Y:S04]  /*2d120*/  STG.E.U16 [R20.64], R58 ;  /* 0x0000003a14007986 */ /* 0x000fe8000c101504 */
[----:B------:R0:W-:Y:S04]  /*2d130*/  STG.E.U16 [R22.64], R9 ;  /* 0x0000000916007986 */ /* 0x0001e8000c101504 */
[----:B------:R2:W-:Y:S01]  /*2d140*/  STL.64 [R1+0x78], R14 ;  /* 0x0000780e01007387 */ /* 0x0005e20000100a00 */
[----:B------:R-:W-:-:S03]  /*2d150*/  LEA R5, R0, R4, 0x1 ;  /* 0x0000000400057211 */ /* 0x000fc600078e08ff */
[----:B-1----:R-:W-:Y:S01]  /*2d160*/  STL.64 [R1+0x1d0], R16 ;  /* 0x0001d01001007387 */ /* 0x002fe20000100a00 */
[----:B0-----:R-:W-:-:S03]  /*2d170*/  IMAD.MOV.U32 R9, RZ, RZ, R16 ;  /* 0x000000ffff097224 */ /* 0x001fc600078e0010 */
[----:B------:R-:W0:Y:S01]  /*2d180*/  LDS.64 R16, [R18+0xa000] ;  /* 0x00a0000012107984 */ /* 0x000e220000000a00 */
[C---:B--2---:R-:W-:Y:S02]  /*2d190*/  LEA R14, P1, R5.reuse, R2, 0x1 ;  /* 0x00000002050e7211 */ /* 0x044fe400078208ff */
[----:B------:R-:W-:Y:S02]  /*2d1a0*/  LEA R4, R0, R5, 0x1 ;  /* 0x0000000500047211 */ /* 0x000fe400078e08ff */
[----:B------:R-:W-:-:S05]  /*2d1b0*/  LEA.HI.X.SX32 R15, R5, R3, 0x1, P1 ;  /* 0x00000003050f7211 */ /* 0x000fca00008f0eff */
[----:B------:R1:W-:Y:S01]  /*2d1c0*/  STL.64 [R1+0x28], R14 ;  /* 0x0000280e01007387 */ /* 0x0003e20000100a00 */
[----:B------:R-:W-:Y:S02]  /*2d1d0*/  LOP3.LUT R23, R18, 0x8, RZ, 0x3c, !PT ;  /* 0x0000000812177812 */ /* 0x000fe400078e3cff */
[----:B-1----:R-:W-:-:S04]  /*2d1e0*/  LEA R14, P1, R4, R2, 0x1 ;  /* 0x00000002040e7211 */ /* 0x002fc800078208ff */
[----:B------:R-:W-:Y:S01]  /*2d1f0*/  LEA.HI.X.SX32 R15, R4, R3, 0x1, P1 ;  /* 0x00000003040f7211 */ /* 0x000fe200008f0eff */
[----:B------:R1:W-:Y:S04]  /*2d200*/  STG.E.U16 [R24.64], R10 ;  /* 0x0000000a18007986 */ /* 0x0003e8000c101504 */
[----:B------:R2:W-:Y:S04]  /*2d210*/  STL.64 [R1+0x70], R14 ;  /* 0x0000700e01007387 */ /* 0x0005e80000100a00 */
[----:B0-----:R-:W-:Y:S01]  /*2d220*/  STL.64 [R1+0x1c0], R16 ;  /* 0x0001c01001007387 */ /* 0x001fe20000100a00 */
[----:B-1----:R-:W-:-:S03]  /*2d230*/  MOV R10, R16 ;  /* 0x00000010000a7202 */ /* 0x002fc60000000f00 */
[----:B------:R-:W0:Y:S01]  /*2d240*/  LDS.64 R16, [R23+0xa000] ;  /* 0x00a0000017107984 */ /* 0x000e220000000a00 */
[----:B------:R-:W-:-:S04]  /*2d250*/  LEA R5, R0, R4, 0x1 ;  /* 0x0000000400057211 */ /* 0x000fc800078e08ff */
[C---:B--2---:R-:W-:Y:S01]  /*2d260*/  LEA R14, P1, R5.reuse, R2, 0x1 ;  /* 0x00000002050e7211 */ /* 0x044fe200078208ff */
[----:B------:R1:W-:Y:S03]  /*2d270*/  STG.E.U16 [R26.64], R12 ;  /* 0x0000000c1a007986 */ /* 0x0003e6000c101504 */
[----:B------:R-:W-:-:S05]  /*2d280*/  LEA.HI.X.SX32 R15, R5, R3, 0x1, P1 ;  /* 0x00000003050f7211 */ /* 0x000fca00008f0eff */
[----:B------:R2:W-:Y:S01]  /*2d290*/  STL.64 [R1+0x30], R14 ;  /* 0x0000300e01007387 */ /* 0x0005e20000100a00 */
[----:B-1----:R-:W-:Y:S01]  /*2d2a0*/  LOP3.LUT R27, R18, 0x10, RZ, 0x3c, !PT ;  /* 0x00000010121b7812 */ /* 0x002fe200078e3cff */
[----:B------:R-:W-:Y:S02]  /*2d2b0*/  IMAD R4, R0, 0x2, R5 ;  /* 0x0000000200047824 */ /* 0x000fe400078e0205 */
[----:B0-----:R-:W-:Y:S01]  /*2d2c0*/  STL.64 [R1+0x1b0], R16 ;  /* 0x0001b01001007387 */ /* 0x001fe20000100a00 */
[----:B------:R-:W-:-:S03]  /*2d2d0*/  MOV R12, R16 ;  /* 0x00000010000c7202 */ /* 0x000fc60000000f00 */
[----:B------:R-:W0:Y:S01]  /*2d2e0*/  LDS.64 R16, [R27+0xa000] ;  /* 0x00a000001b107984 */ /* 0x000e220000000a00 */
[----:B--2---:R-:W-:Y:S01]  /*2d2f0*/  LEA R14, P1, R4, R2, 0x1 ;  /* 0x00000002040e7211 */ /* 0x004fe200078208ff */
[----:B------:R-:W-:-:S03]  /*2d300*/  IMAD R5, R0, 0x2, R4 ;  /* 0x0000000200057824 */ /* 0x000fc600078e0204 */
[----:B------:R-:W-:Y:S02]  /*2d310*/  LEA.HI.X.SX32 R15, R4, R3, 0x1, P1 ;  /* 0x00000003040f7211 */ /* 0x000fe400008f0eff */
[----:B------:R-:W-:-:S03]  /*2d320*/  MOV R13, R60 ;  /* 0x0000003c000d7202 */ /* 0x000fc60000000f00 */
[----:B------:R1:W-:Y:S04]  /*2d330*/  STL.64 [R1+0x38], R14 ;  /* 0x0000380e01007387 */ /* 0x0003e80000100a00 */
[----:B------:R-:W-:Y:S01]  /*2d340*/  STG.E.U16 [R28.64], R13 ;  /* 0x0000000d1c007986 */ /* 0x000fe2000c101504 */
[----:B-1----:R-:W-:-:S03]  /*2d350*/  LEA R14, P1, R5, R2, 0x1 ;  /* 0x00000002050e7211 */ /* 0x002fc600078208ff */
[----:B------:R1:W-:Y:S01]  /*2d360*/  STG.E.U16 [R30.64], R11 ;  /* 0x0000000b1e007986 */ /* 0x0003e2000c101504 */
[----:B------:R-:W-:-:S05]  /*2d370*/  LEA.HI.X.SX32 R15, R5, R3, 0x1, P1 ;  /* 0x00000003050f7211 */ /* 0x000fca00008f0eff */
[----:B------:R2:W-:Y:S01]  /*2d380*/  STL.64 [R1+0x40], R14 ;  /* 0x0000400e01007387 */ /* 0x0005e20000100a00 */
[----:B-1----:R-:W-:-:S03]  /*2d390*/  LOP3.LUT R31, R18, 0x18, RZ, 0x3c, !PT ;  /* 0x00000018121f7812 */ /* 0x002fc600078e3cff */
[----:B0-----:R-:W-:Y:S01]  /*2d3a0*/  STL.64 [R1+0x1a0], R16 ;  /* 0x0001a01001007387 */ /* 0x001fe20000100a00 */
[----:B------:R-:W-:-:S03]  /*2d3b0*/  IMAD.MOV.U32 R13, RZ, RZ, R16 ;  /* 0x000000ffff0d7224 */ /* 0x000fc600078e0010 */
[----:B------:R-:W0:Y:S01]  /*2d3c0*/  LDS.64 R16, [R31+0xa000] ;  /* 0x00a000001f107984 */ /* 0x000e220000000a00 */
[----:B------:R-:W-:-:S05]  /*2d3d0*/  IMAD R4, R0, 0x2, R5 ;  /* 0x0000000200047824 */ /* 0x000fca00078e0205 */
[----:B--2---:R-:W-:Y:S02]  /*2d3e0*/  LEA R14, P1, R4, R2, 0x1 ;  /* 0x00000002040e7211 */ /* 0x004fe400078208ff */
[----:B------:R-:W-:Y:S02]  /*2d3f0*/  LEA R5, R0, R4, 0x1 ;  /* 0x0000000400057211 */ /* 0x000fe400078e08ff */
[----:B------:R-:W-:-:S05]  /*2d400*/  LEA.HI.X.SX32 R15, R4, R3, 0x1, P1 ;  /* 0x00000003040f7211 */ /* 0x000fca00008f0eff */
[----:B------:R1:W-:Y:S01]  /*2d410*/  STL.64 [R1+0x68], R14 ;  /* 0x0000680e01007387 */ /* 0x0003e20000100a00 */
[----:B------:R-:W-:Y:S02]  /*2d420*/  LEA R4, R0, R5, 0x1 ;  /* 0x0000000500047211 */ /* 0x000fe400078e08ff */
[----:B-1----:R-:W-:-:S04]  /*2d430*/  LEA R14, P1, R5, R2, 0x1 ;  /* 0x00000002050e7211 */ /* 0x002fc800078208ff */
[----:B------:R-:W-:Y:S01]  /*2d440*/  LEA.HI.X.SX32 R15, R5, R3, 0x1, P1 ;  /* 0x00000003050f7211 */ /* 0x000fe200008f0eff */
[----:B0-----:R-:W-:Y:S04]  /*2d450*/  STL.64 [R1+0x198], R16 ;  /* 0x0001981001007387 */ /* 0x001fe80000100a00 */
[----:B------:R0:W-:Y:S02]  /*2d460*/  STL.64 [R1+0x48], R14 ;  /* 0x0000480e01007387 */ /* 0x0001e40000100a00 */
[----:B0-----:R-:W-:-:S04]  /*2d470*/  LEA R14, P1, R4, R2, 0x1 ;  /* 0x00000002040e7211 */ /* 0x001fc800078208ff */
[----:B------:R-:W-:-:S05]  /*2d480*/  LEA.HI.X.SX32 R15, R4, R3, 0x1, P1 ;  /* 0x00000003040f7211 */ /* 0x000fca00008f0eff */
[----:B------:R-:W-:Y:S04]  /*2d490*/  STL.64 [R1+0x60], R14 ;  /* 0x0000600e01007387 */ /* 0x000fe80000100a00 */
[----:B------:R-:W0:Y:S01]  /*2d4a0*/  LDS.64 R14, [R18+0xb000] ;  /* 0x00b00000120e7984 */ /* 0x000e220000000a00 */
[----:B------:R-:W-:-:S03]  /*2d4b0*/  IMAD.MOV.U32 R11, RZ, RZ, R16 ;  /* 0x000000ffff0b7224 */ /* 0x000fc600078e0010 */
[----:B------:R-:W1:Y:S01]  /*2d4c0*/  LDS.64 R16, [R23+0xb000] ;  /* 0x00b0000017107984 */ /* 0x000e620000000a00 */
[----:B------:R-:W-:-:S04]  /*2d4d0*/  LEA R5, R0, R4, 0x1 ;  /* 0x0000000400057211 */ /* 0x000fc800078e08ff */
[C---:B------:R-:W-:Y:S01]  /*2d4e0*/  LEA R92, P1, R5.reuse, R2, 0x1 ;  /* 0x00000002055c7211 */ /* 0x040fe200078208ff */
[C---:B------:R-:W-:Y:S01]  /*2d4f0*/  IMAD R4, R0.reuse, 0x2, R5 ;  /* 0x0000000200047824 */ /* 0x040fe200078e0205 */
[----:B------:R2:W-:Y:S02]  /*2d500*/  STG.E.U16 [R32.64], R8 ;  /* 0x0000000820007986 */ /* 0x0005e4000c101504 */
[----:B------:R-:W-:Y:S01]  /*2d510*/  LEA.HI.X.SX32 R93, R5, R3, 0x1, P1 ;  /* 0x00000003055d7211 */ /* 0x000fe200008f0eff */
[----:B------:R-:W-:Y:S01]  /*2d520*/  IMAD R5, R0, 0x2, R4 ;  /* 0x0000000200057824 */ /* 0x000fe200078e0204 */
[----:B0-----:R0:W-:Y:S01]  /*2d530*/  STL.64 [R1+0x188], R14 ;  /* 0x0001880e01007387 */ /* 0x0011e20000100a00 */
[----:B--2---:R-:W-:-:S03]  /*2d540*/  MOV R8, R14 ;  /* 0x0000000e00087202 */ /* 0x004fc60000000f00 */
[----:B-1----:R-:W-:Y:S01]  /*2d550*/  STL.64 [R1+0x170], R16 ;  /* 0x0001701001007387 */ /* 0x002fe20000100a00 */
[----:B0-----:R-:W-:-:S04]  /*2d560*/  LEA R14, P1, R4, R2, 0x1 ;  /* 0x00000002040e7211 */ /* 0x001fc800078208ff */
[----:B------:R-:W-:-:S05]  /*2d570*/  LEA.HI.X.SX32 R15, R4, R3, 0x1, P1 ;  /* 0x00000003040f7211 */ /* 0x000fca00008f0eff */
[----:B------:R0:W-:Y:S02]  /*2d580*/  STL.64 [R1+0x50], R14 ;  /* 0x0000500e01007387 */ /* 0x0001e40000100a00 */
[----:B0-----:R-:W-:-:S04]  /*2d590*/  LEA R14, P1, R5, R2, 0x1 ;  /* 0x00000002050e7211 */ /* 0x001fc800078208ff */
[----:B------:R-:W-:-:S05]  /*2d5a0*/  LEA.HI.X.SX32 R15, R5, R3, 0x1, P1 ;  /* 0x00000003050f7211 */ /* 0x000fca00008f0eff */
[----:B------:R-:W-:Y:S04]  /*2d5b0*/  STL.64 [R1+0x58], R14 ;  /* 0x0000580e01007387 */ /* 0x000fe80000100a00 */
[----:B------:R-:W0:Y:S04]  /*2d5c0*/  LDS.64 R14, [R27+0xb000] ;  /* 0x00b000001b0e7984 */ /* 0x000e280000000a00 */
[----:B------:R-:W-:Y:S04]  /*2d5d0*/  STG.E.U16 [R34.64], R9 ;  /* 0x0000000922007986 */ /* 0x000fe8000c101504 */
[----:B------:R1:W-:Y:S04]  /*2d5e0*/  STG.E.U16 [R36.64], R10 ;  /* 0x0000000a24007986 */ /* 0x0003e8000c101504 */
[----:B0-----:R-:W-:Y:S01]  /*2d5f0*/  STL.64 [R1+0x168], R14 ;  /* 0x0001680e01007387 */ /* 0x001fe20000100a00 */
[----:B-1----:R-:W-:-:S03]  /*2d600*/  IMAD.MOV.U32 R10, RZ, RZ, R14 ;  /* 0x000000ffff0a7224 */ /* 0x002fc600078e000e */
[----:B------:R-:W0:Y:S04]  /*2d610*/  LDS.64 R14, [R31+0xb000] ;  /* 0x00b000001f0e7984 */ /* 0x000e280000000a00 */
[----:B------:R1:W-:Y:S04]  /*2d620*/  STG.E.U16 [R38.64], R12 ;  /* 0x0000000c26007986 */ /* 0x0003e8000c101504 */
[----:B0-----:R-:W-:Y:S01]  /*2d630*/  STL.64 [R1+0x158], R14 ;  /* 0x0001580e01007387 */ /* 0x001fe20000100a00 */
[----:B-1----:R-:W-:-:S03]  /*2d640*/  IMAD.MOV.U32 R12, RZ, RZ, R14 ;  /* 0x000000ffff0c7224 */ /* 0x002fc600078e000e */
[----:B------:R-:W0:Y:S04]  /*2d650*/  LDS.64 R14, [R18+0xc000] ;  /* 0x00c00000120e7984 */ /* 0x000e280000000a00 */
[----:B------:R1:W-:Y:S04]  /*2d660*/  STG.E.U16 [R40.64], R13 ;  /* 0x0000000d28007986 */ /* 0x0003e8000c101504 */
[----:B0-----:R-:W-:Y:S01]  /*2d670*/  STL.64 [R1+0x148], R14 ;  /* 0x0001480e01007387 */ /* 0x001fe20000100a00 */
[----:B-1----:R-:W-:-:S03]  /*2d680*/  MOV R13, R14 ;  /* 0x0000000e000d7202 */ /* 0x002fc60000000f00 */
[----:B------:R-:W0:Y:S04]  /*2d690*/  LDS.64 R14, [R23+0xc000] ;  /* 0x00c00000170e7984 */ /* 0x000e280000000a00 */
[----:B------:R1:W-:Y:S04]  /*2d6a0*/  STG.E.U16 [R42.64], R11 ;  /* 0x0000000b2a007986 */ /* 0x0003e8000c101504 */
[----:B0-----:R-:W-:Y:S01]  /*2d6b0*/  STL.64 [R1+0x140], R14 ;  /* 0x0001400e01007387 */ /* 0x001fe20000100a00 */
[----:B-1----:R-:W-:-:S03]  /*2d6c0*/  MOV R11, R14 ;  /* 0x0000000e000b7202 */ /* 0x002fc60000000f00 */
[----:B------:R-:W0:Y:S04]  /*2d6d0*/  LDS.64 R14, [R27+0xc000] ;  /* 0x00c000001b0e7984 */ /* 0x000e280000000a00 */
[----:B------:R1:W-:Y:S01]  /*2d6e0*/  STG.E.U16 [R44.64], R8 ;  /* 0x000000082c007986 */ /* 0x0003e2000c101504 */
[----:B------:R-:W-:-:S03]  /*2d6f0*/  MOV R9, R16 ;  /* 0x0000001000097202 */ /* 0x000fc60000000f00 */
[----:B0-----:R-:W-:Y:S01]  /*2d700*/  STL.64 [R1+0x138], R14 ;  /* 0x0001380e01007387 */ /* 0x001fe20000100a00 */
[----:B-1----:R-:W-:-:S03]  /*2d710*/  MOV R8, R14 ;  /* 0x0000000e00087202 */ /* 0x002fc60000000f00 */
[----:B------:R-:W0:Y:S04]  /*2d720*/  LDS.64 R14, [R31+0xc000] ;  /* 0x00c000001f0e7984 */ /* 0x000e280000000a00 */
        /* <DEDUP_REMOVED lines=12> */
[----:B0-----:R-:W-:Y:S01]  /*2d7f0*/  STL.64 [R1+0xf8], R14 ;  /* 0x0000f80e01007387 */ /* 0x001fe20000100a00 */
[----:B------:R-:W-:-:S03]  /*2d800*/  IMAD.MOV.U32 R20, RZ, RZ, R14 ;  /* 0x000000ffff147224 */ /* 0x000fc600078e000e */
[----:B------:R-:W0:Y:S01]  /*2d810*/  LDS.64 R14, [R31+0xd000] ;  /* 0x00d000001f0e7984 */ /* 0x000e220000000a00 */
[----:B------:R-:W-:-:S05]  /*2d820*/  IMAD R4, R0, 0x2, R5 ;  /* 0x0000000200047824 */ /* 0x000fca00078e0205 */
[----:B------:R-:W-:Y:S01]  /*2d830*/  LEA R86, P1, R4, R2, 0x1 ;  /* 0x0000000204567211 */ /* 0x000fe200078208ff */
[----:B0-----:R-:W-:Y:S04]  /*2d840*/  STL.64 [R1+0xe0], R14 ;  /* 0x0000e00e01007387 */ /* 0x001fe80000100a00 */
[----:B------:R-:W0:Y:S01]  /*2d850*/  LDS.64 R14, [R18+0xe000] ;  /* 0x00e00000120e7984 */ /* 0x000e220000000a00 */
[----:B------:R-:W-:Y:S02]  /*2d860*/  LEA R5, R0, R4, 0x1 ;  /* 0x0000000400057211 */ /* 0x000fe400078e08ff */
[----:B------:R-:W-:Y:S01]  /*2d870*/  LEA.HI.X.SX32 R87, R4, R3, 0x1, P1 ;  /* 0x0000000304577211 */ /* 0x000fe200008f0eff */
[----:B------:R-:W-:Y:S01]  /*2d880*/  STG.E.U16 [R52.64], R13 ;  /* 0x0000000d34007986 */ /* 0x000fe2000c101504 */
[----:B------:R-:W-:-:S02]  /*2d890*/  LEA R84, P1, R5, R2, 0x1 ;  /* 0x0000000205547211 */ /* 0x000fc400078208ff */
[----:B------:R-:W-:Y:S01]  /*2d8a0*/  LEA R4, R0, R5, 0x1 ;  /* 0x0000000500047211 */ /* 0x000fe200078e08ff */
[----:B------:R-:W-:Y:S01]  /*2d8b0*/  LDS.64 R18, [R18+0xf000] ;  /* 0x00f0000012127984 */ /* 0x000fe20000000a00 */
[-C--:B------:R-:W-:Y:S02]  /*2d8c0*/  LEA.HI.X.SX32 R85, R5, R3.reuse, 0x1, P1 ;  /* 0x0000000305557211 */ /* 0x080fe400008f0eff */
[----:B------:R-:W-:Y:S02]  /*2d8d0*/  LEA R82, P1, R4, R2, 0x1 ;  /* 0x0000000204527211 */ /* 0x000fe400078208ff */
[----:B------:R-:W-:Y:S02]  /*2d8e0*/  LEA R5, R0, R4, 0x1 ;  /* 0x0000000400057211 */ /* 0x000fe400078e08ff */
[----:B------:R-:W-:Y:S02]  /*2d8f0*/  LEA.HI.X.SX32 R83, R4, R3, 0x1, P1 ;  /* 0x0000000304537211 */ /* 0x000fe400008f0eff */
[----:B------:R-:W-:Y:S01]  /*2d900*/  LEA R80, P1, R5, R2, 0x1 ;  /* 0x0000000205507211 */ /* 0x000fe200078208ff */
[----:B------:R-:W-:-:S03]  /*2d910*/  IMAD R4, R0, 0x2, R5 ;  /* 0x0000000200047824 */ /* 0x000fc600078e0205 */
[-C--:B------:R-:W-:Y:S01]  /*2d920*/  LEA.HI.X.SX32 R81, R5, R3.reuse, 0x1, P1 ;  /* 0x0000000305517211 */ /* 0x080fe200008f0eff */
[----:B------:R-:W-:Y:S01]  /*2d930*/  IMAD R5, R0, 0x2, R4 ;  /* 0x0000000200057824 */ /* 0x000fe200078e0204 */
[CC--:B------:R-:W-:Y:S01]  /*2d940*/  LEA R78, P1, R4.reuse, R2.reuse, 0x1 ;  /* 0x00000002044e7211 */ /* 0x0c0fe200078208ff */
[----:B0-----:R-:W-:Y:S04]  /*2d950*/  STL.64 [R1+0xd0], R14 ;  /* 0x0000d00e01007387 */ /* 0x001fe80000100a00 */
[----:B------:R-:W0:Y:S01]  /*2d960*/  LDS.64 R14, [R23+0xe000] ;  /* 0x00e00000170e7984 */ /* 0x000e220000000a00 */
[-C--:B------:R-:W-:Y:S01]  /*2d970*/  LEA.HI.X.SX32 R79, R4, R3.reuse, 0x1, P1 ;  /* 0x00000003044f7211 */ /* 0x080fe200008f0eff */
[C---:B------:R-:W-:Y:S01]  /*2d980*/  IMAD R4, R0.reuse, 0x2, R5 ;  /* 0x0000000200047824 */ /* 0x040fe200078e0205 */
[CC--:B------:R-:W-:Y:S01]  /*2d990*/  LEA R76, P1, R5.reuse, R2.reuse, 0x1 ;  /* 0x00000002054c7211 */ /* 0x0c0fe200078208ff */
[----:B------:R-:W-:Y:S03]  /*2d9a0*/  STG.E.U16 [R54.64], R11 ;  /* 0x0000000b36007986 */ /* 0x000fe6000c101504 */
[-C--:B------:R-:W-:Y:S01]  /*2d9b0*/  LEA.HI.X.SX32 R77, R5, R3.reuse, 0x1, P1 ;  /* 0x00000003054d7211 */ /* 0x080fe200008f0eff */
[----:B------:R-:W-:Y:S01]  /*2d9c0*/  IMAD R5, R0, 0x2, R4 ;  /* 0x0000000200057824 */ /* 0x000fe200078e0204 */
[C---:B------:R-:W-:Y:S01]  /*2d9d0*/  LEA R74, P1, R4.reuse, R2, 0x1 ;  /* 0x00000002044a7211 */ /* 0x040fe200078208ff */
[----:B------:R-:W-:Y:S03]  /*2d9e0*/  LDS.64 R22, [R23+0xf000] ;  /* 0x00f0000017167984 */ /* 0x000fe60000000a00 */
[----:B------:R-:W-:-:S02]  /*2d9f0*/  LEA.HI.X.SX32 R75, R4, R3, 0x1, P1 ;  /* 0x00000003044b7211 */ /* 0x000fc400008f0eff */
[CC--:B------:R-:W-:Y:S02]  /*2da00*/  LEA R72, P1, R5.reuse, R2.reuse, 0x1 ;  /* 0x0000000205487211 */ /* 0x0c0fe400078208ff */
[----:B------:R-:W-:Y:S02]  /*2da10*/  LEA R4, R0, R5, 0x1 ;  /* 0x0000000500047211 */ /* 0x000fe400078e08ff */
[-C--:B------:R-:W-:Y:S02]  /*2da20*/  LEA.HI.X.SX32 R73, R5, R3.reuse, 0x1, P1 ;  /* 0x0000000305497211 */ /* 0x080fe400008f0eff */
[----:B------:R-:W-:Y:S02]  /*2da30*/  LEA R70, P1, R4, R2, 0x1 ;  /* 0x0000000204467211 */ /* 0x000fe400078208ff */
[----:B------:R-:W-:Y:S02]  /*2da40*/  LEA R5, R0, R4, 0x1 ;  /* 0x0000000400057211 */ /* 0x000fe400078e08ff */
[----:B------:R-:W-:-:S02]  /*2da50*/  LEA.HI.X.SX32 R71, R4, R3, 0x1, P1 ;  /* 0x0000000304477211 */ /* 0x000fc400008f0eff */
[CC--:B------:R-:W-:Y:S02]  /*2da60*/  LEA R68, P1, R5.reuse, R2.reuse, 0x1 ;  /* 0x0000000205447211 */ /* 0x0c0fe400078208ff */
[----:B------:R-:W-:Y:S02]  /*2da70*/  LEA R4, R0, R5, 0x1 ;  /* 0x0000000500047211 */ /* 0x000fe400078e08ff */
[-C--:B------:R-:W-:Y:S02]  /*2da80*/  LEA.HI.X.SX32 R69, R5, R3.reuse, 0x1, P1 ;  /* 0x0000000305457211 */ /* 0x080fe400008f0eff */
[----:B------:R-:W-:Y:S01]  /*2da90*/  LEA R66, P1, R4, R2, 0x1 ;  /* 0x0000000204427211 */ /* 0x000fe200078208ff */
[----:B------:R-:W-:Y:S01]  /*2daa0*/  IMAD R5, R0, 0x2, R4 ;  /* 0x0000000200057824 */ /* 0x000fe200078e0204 */
[----:B0-----:R-:W-:Y:S02]  /*2dab0*/  STL.64 [R1+0xc8], R14 ;  /* 0x0000c80e01007387 */ /* 0x001fe40000100a00 */
[----:B------:R-:W-:-:S02]  /*2dac0*/  LEA.HI.X.SX32 R67, R4, R3, 0x1, P1 ;  /* 0x0000000304437211 */ /* 0x000fc400008f0eff */
[----:B------:R-:W0:Y:S01]  /*2dad0*/  LDS.64 R14, [R27+0xe000] ;  /* 0x00e000001b0e7984 */ /* 0x000e220000000a00 */
[CC--:B------:R-:W-:Y:S01]  /*2dae0*/  LEA R64, P1, R5.reuse, R2.reuse, 0x1 ;  /* 0x0000000205407211 */ /* 0x0c0fe200078208ff */
[----:B------:R-:W-:Y:S02]  /*2daf0*/  IMAD R4, R0, 0x2, R5 ;  /* 0x0000000200047824 */ /* 0x000fe400078e0205 */
[----:B------:R1:W-:Y:S01]  /*2db00*/  STG.E.U16 [R56.64], R8 ;  /* 0x0000000838007986 */ /* 0x0003e2000c101504 */
[-C--:B------:R-:W-:Y:S02]  /*2db10*/  LEA.HI.X.SX32 R65, R5, R3.reuse, 0x1, P1 ;  /* 0x0000000305417211 */ /* 0x080fe400008f0eff */
[----:B------:R-:W-:Y:S01]  /*2db20*/  LEA R62, P1, R4, R2, 0x1 ;  /* 0x00000002043e7211 */ /* 0x000fe200078208ff */
[----:B------:R-:W-:Y:S01]  /*2db30*/  LDS.64 R26, [R27+0xf000] ;  /* 0x00f000001b1a7984 */ /* 0x000fe20000000a00 */
[----:B------:R-:W-:Y:S02]  /*2db40*/  LEA R5, R0, R4, 0x1 ;  /* 0x0000000400057211 */ /* 0x000fe400078e08ff */
[----:B------:R-:W-:-:S02]  /*2db50*/  LEA.HI.X.SX32 R63, R4, R3, 0x1, P1 ;  /* 0x00000003043f7211 */ /* 0x000fc400008f0eff */
[C---:B------:R-:W-:Y:S02]  /*2db60*/  LEA R60, P1, R5.reuse, R2, 0x1 ;  /* 0x00000002053c7211 */ /* 0x040fe400078208ff */
[----:B------:R-:W-:Y:S02]  /*2db70*/  LEA R4, R0, R5, 0x1 ;  /* 0x0000000500047211 */ /* 0x000fe400078e08ff */
[----:B------:R-:W-:-:S03]  /*2db80*/  LEA.HI.X.SX32 R61, R5, R3, 0x1, P1 ;  /* 0x00000003053d7211 */ /* 0x000fc600008f0eff */
[C---:B------:R-:W-:Y:S01]  /*2db90*/  IMAD R5, R0.reuse, 0x2, R4 ;  /* 0x0000000200057824 */ /* 0x040fe200078e0204 */
[----:B------:R2:W-:Y:S04]  /*2dba0*/  STG.E.U16 [R6.64], R9 ;  /* 0x0000000906007986 */ /* 0x0005e8000c101504 */
[----:B-1----:R-:W-:-:S05]  /*2dbb0*/  LEA R8, R0, R5, 0x1 ;  /* 0x0000000500087211 */ /* 0x002fca00078e08ff */
[----:B--2---:R-:W-:-:S05]  /*2dbc0*/  IMAD R9, R0, 0x2, R8 ;  /* 0x0000000200097824 */ /* 0x004fca00078e0208 */
[C---:B------:R-:W-:Y:S01]  /*2dbd0*/  LEA R11, R0.reuse, R9, 0x1 ;  /* 0x00000009000b7211 */ /* 0x040fe200078e08ff */
[----:B0-----:R-:W-:Y:S04]  /*2dbe0*/  STL [R1+0xac], R15 ;  /* 0x0000ac0f01007387 */ /* 0x001fe80000100800 */
[----:B------:R-:W-:Y:S01]  /*2dbf0*/  IMAD R13, R0, 0x2, R11 ;  /* 0x00000002000d7824 */ /* 0x000fe200078e020b */
[----:B------:R-:W-:Y:S02]  /*2dc00*/  MOV R0, R14 ;  /* 0x0000000e00007202 */ /* 0x000fe40000000f00 */
[----:B------:R-:W0:Y:S04]  /*2dc10*/  LDS.64 R14, [R31+0xe000] ;  /* 0x00e000001f0e7984 */ /* 0x000e280000000a00 */
[----:B------:R-:W-:Y:S04]  /*2dc20*/  STG.E.U16 [R88.64], R10 ;  /* 0x0000000a58007986 */ /* 0x000fe8000c101504 */
[----:B------:R1:W-:Y:S04]  /*2dc30*/  STG.E.U16 [R90.64], R12 ;  /* 0x0000000c5a007986 */ /* 0x0003e8000c101504 */
[----:B------:R-:W2:Y:S04]  /*2dc40*/  LDS.64 R30, [R31+0xf000] ;  /* 0x00f000001f1e7984 */ /* 0x000ea80000000a00 */
[----:B-1----:R-:W3:Y:S04]  /*2dc50*/  LDL.LU R90, [R1+0xc8] ;  /* 0x0000c800015a7983 */ /* 0x002ee80000300800 */
[----:B0-----:R0:W-:Y:S04]  /*2dc60*/  STL [R1+0xa78], R15 ;  /* 0x000a780f01007387 */ /* 0x0011e80000100800 */
[----:B0-----:R-:W4:Y:S04]  /*2dc70*/  LDL.LU R15, [R1+0xd0] ;  /* 0x0000d000010f7983 */ /* 0x001f280000300800 */
[----:B------:R0:W-:Y:S04]  /*2dc80*/  STL [R1+0xa88], R27 ;  /* 0x000a881b01007387 */ /* 0x0001e80000100800 */
[----:B0-----:R-:W2:Y:S04]  /*2dc90*/  LDL.LU R27, [R1+0xe0] ;  /* 0x0000e000011b7983 */ /* 0x001ea80000300800 */
[----:B------:R-:W3:Y:S04]  /*2dca0*/  LDL.LU R48, [R1+0x4a0] ;  /* 0x0004a00001307983 */ /* 0x000ee80000300800 */
[----:B------:R-:W3:Y:S04]  /*2dcb0*/  LDL.LU R52, [R1+0x490] ;  /* 0x0004900001347983 */ /* 0x000ee80000300800 */
[----:B------:R-:W3:Y:S04]  /*2dcc0*/  LDL.LU R54, [R1+0x3f0] ;  /* 0x0003f00001367983 */ /* 0x000ee80000300800 */
[----:B------:R-:W3:Y:S04]  /*2dcd0*/  LDL.LU R89, [R1+0x3e8] ;  /* 0x0003e80001597983 */ /* 0x000ee80000300800 */
[----:B------:R-:W-:Y:S04]  /*2dce0*/  STG.E.U16 [R94.64], R20 ;  /* 0x000000145e007986 */ /* 0x000fe8000c101504 */
[----:B--2---:R0:W-:Y:S04]  /*2dcf0*/  STG.E.U16 [R96.64], R27 ;  /* 0x0000001b60007986 */ /* 0x0041e8000c101504 */
[----:B0-----:R-:W2:Y:S04]  /*2dd00*/  LDL.LU R97, [R1+0x498] ;  /* 0x0004980001617983 */ /* 0x001ea80000300800 */
[----:B------:R-:W-:Y:S04]  /*2dd10*/  STL [R1+0xa98], R31 ;  /* 0x000a981f01007387 */ /* 0x000fe80000100800 */
[----:B----4-:R0:W-:Y:S04]  /*2dd20*/  STG.E.U16 [R100.64], R15 ;  /* 0x0000000f64007986 */ /* 0x0101e8000c101504 */
[----:B---3--:R-:W-:Y:S04]  /*2dd30*/  STG.E.U16 [R98.64], R90 ;  /* 0x0000005a62007986 */ /* 0x008fe8000c101504 */
[----:B0-----:R-:W3:Y:S04]  /*2dd40*/  LDL.LU R101, [R1+0x3f8] ;  /* 0x0003f80001657983 */ /* 0x001ee80000300800 */
[----:B------:R-:W-:Y:S04]  /*2dd50*/  STG.E.U16 [R106.64], R0 ;  /* 0x000000006a007986 */ /* 0x000fe8000c101504 */
[----:B------:R-:W4:Y:S04]  /*2dd60*/  LDL.LU R31, [R1+0x3e0] ;  /* 0x0003e000011f7983 */ /* 0x000f280000300800 */
[----:B------:R0:W-:Y:S04]  /*2dd70*/  STG.E.U16 [R104.64], R14 ;  /* 0x0000000e68007986 */ /* 0x0001e8000c101504 */
[----:B------:R1:W-:Y:S04]  /*2dd80*/  STG.E.U16 [R102.64], R18 ;  /* 0x0000001266007986 */ /* 0x0003e8000c101504 */
[----:B------:R-:W-:Y:S01]  /*2dd90*/  STG.E.U16 [R112.64], R22 ;  /* 0x0000001670007986 */ /* 0x000fe2000c101504 */
[----:B0-----:R-:W-:-:S03]  /*2dda0*/  PRMT R14, R48, 0x7632, R14 ;  /* 0x00007632300e7816 */ /* 0x001fc6000000000e */
[----:B------:R-:W-:Y:S04]  /*2ddb0*/  STG.E.U16 [R110.64], R26 ;  /* 0x0000001a6e007986 */ /* 0x000fe8000c101504 */
[----:B------:R-:W-:Y:S04]  /*2ddc0*/  STG.E.U16 [R108.64], R30 ;  /* 0x0000001e6c007986 */ /* 0x000fe8000c101504 */
[----:B------:R0:W-:Y:S04]  /*2ddd0*/  STG.E.U16 [R114.64], R14 ;  /* 0x0000000e72007986 */ /* 0x0001e8000c101504 */
[----:B-1----:R-:W3:Y:S04]  /*2dde0*/  LDL.LU.64 R102, [R1] ;  /* 0x0000000001667983 */ /* 0x002ee80000300a00 */
[----:B------:R-:W3:Y:S01]  /*2ddf0*/  LDL.LU R96, [R1+0x3d8] ;  /* 0x0003d80001607983 */ /* 0x000ee20000300800 */
[----:B0-----:R-:W-:-:S03]  /*2de00*/  PRMT R14, R52, 0x7632, R14 ;  /* 0x00007632340e7816 */ /* 0x001fc6000000000e */
[----:B------:R-:W3:Y:S04]  /*2de10*/  LDL.LU.64 R106, [R1+0x88] ;  /* 0x00008800016a7983 */ /* 0x000ee80000300a00 */
[----:B------:R0:W-:Y:S02]  /*2de20*/  STG.E.U16 [R116.64], R14 ;  /* 0x0000000e74007986 */ /* 0x0001e4000c101504 */
[----:B0-----:R-:W-:-:S05]  /*2de30*/  PRMT R14, R54, 0x7632, R14 ;  /* 0x00007632360e7816 */ /* 0x001fca000000000e */
[----:B------:R0:W-:Y:S02]  /*2de40*/  STG.E.U16 [R118.64], R14 ;  /* 0x0000000e76007986 */ /* 0x0001e4000c101504 */
[----:B0-----:R-:W-:-:S05]  /*2de50*/  PRMT R14, R89, 0x7632, R14 ;  /* 0x00007632590e7816 */ /* 0x001fca000000000e */
[----:B------:R2:W-:Y:S01]  /*2de60*/  STG.E.U16 [R122.64], R14 ;  /* 0x0000000e7a007986 */ /* 0x0005e2000c101504 */
[----:B------:R-:W-:-:S04]  /*2de70*/  LEA R58, P1, R4, R2, 0x1 ;  /* 0x00000002043a7211 */ /* 0x000fc800078208ff */
[----:B------:R-:W-:Y:S02]  /*2de80*/  LEA.HI.X.SX32 R59, R4, R3, 0x1, P1 ;  /* 0x00000003043b7211 */ /* 0x000fe400008f0eff */
[----:B------:R-:W-:-:S04]  /*2de90*/  LEA R4, P1, R5, R2, 0x1 ;  /* 0x0000000205047211 */ /* 0x000fc800078208ff */
[----:B------:R-:W-:Y:S02]  /*2dea0*/  LEA.HI.X.SX32 R5, R5, R3, 0x1, P1 ;  /* 0x0000000305057211 */ /* 0x000fe400008f0eff */
[----:B------:R-:W-:-:S04]  /*2deb0*/  LEA R6, P1, R8, R2, 0x1 ;  /* 0x0000000208067211 */ /* 0x000fc800078208ff */
[----:B------:R-:W-:Y:S02]  /*2dec0*/  LEA.HI.X.SX32 R7, R8, R3, 0x1, P1 ;  /* 0x0000000308077211 */ /* 0x000fe400008f0eff */
[----:B------:R-:W-:Y:S01]  /*2ded0*/  LEA R8, P1, R9, R2, 0x1 ;  /* 0x0000000209087211 */ /* 0x000fe200078208ff */
[----:B------:R-:W-:-:S03]  /*2dee0*/  IMAD.MOV.U32 R91, RZ, RZ, c[0x0][0x1c8] ;  /* 0x00007200ff5b7624 */ /* 0x000fc600078e00ff */
[----:B------:R-:W-:Y:S02]  /*2def0*/  LEA.HI.X.SX32 R9, R9, R3, 0x1, P1 ;  /* 0x0000000309097211 */ /* 0x000fe400008f0eff */
[-C--:B------:R-:W-:Y:S02]  /*2df00*/  LEA R10, P1, R11, R2.reuse, 0x1 ;  /* 0x000000020b0a7211 */ /* 0x080fe400078208ff */
[----:B------:R-:W-:Y:S02]  /*2df10*/  LEA R17, R91, R13, 0x1 ;  /* 0x0000000d5b117211 */ /* 0x000fe400078e08ff */
[----:B------:R-:W-:Y:S02]  /*2df20*/  LEA.HI.X.SX32 R11, R11, R3, 0x1, P1 ;  /* 0x000000030b0b7211 */ /* 0x000fe400008f0eff */
[----:B------:R-:W-:Y:S01]  /*2df30*/  LEA R12, P1, R13, R2, 0x1 ;  /* 0x000000020d0c7211 */ /* 0x000fe200078208ff */
[----:B------:R-:W-:-:S03]  /*2df40*/  IMAD R21, R91, 0x2, R17 ;  /* 0x000000025b157824 */ /* 0x000fc600078e0211 */
[----:B------:R-:W-:Y:S02]  /*2df50*/  LEA.HI.X.SX32 R13, R13, R3, 0x1, P1 ;  /* 0x000000030d0d7211 */ /* 0x000fe400008f0eff */
[----:B--2---:R-:W-:Y:S02]  /*2df60*/  PRMT R14, R97, 0x7632, R14 ;  /* 0x00007632610e7816 */ /* 0x004fe4000000000e */
[----:B------:R-:W2:Y:S01]  /*2df70*/  LDL.LU R97, [R1+0x3c8] ;  /* 0x0003c80001617983 */ /* 0x000ea20000300800 */
[-C--:B------:R-:W-:Y:S02]  /*2df80*/  LEA R16, P1, R17, R2.reuse, 0x1 ;  /* 0x0000000211107211 */ /* 0x080fe400078208ff */
[----:B------:R-:W-:Y:S01]  /*2df90*/  LEA R25, R91, R21, 0x1 ;  /* 0x000000155b197211 */ /* 0x000fe200078e08ff */
[----:B------:R-:W2:Y:S01]  /*2dfa0*/  LDL.LU.64 R112, [R1+0x8] ;  /* 0x0000080001707983 */ /* 0x000ea20000300a00 */
[----:B------:R-:W-:Y:S02]  /*2dfb0*/  LEA.HI.X.SX32 R17, R17, R3, 0x1, P1 ;  /* 0x0000000311117211 */ /* 0x000fe400008f0eff */
[----:B------:R-:W-:Y:S01]  /*2dfc0*/  LEA R20, P1, R21, R2, 0x1 ;  /* 0x0000000215147211 */ /* 0x000fe200078208ff */
[----:B------:R-:W-:-:S03]  /*2dfd0*/  IMAD R29, R91, 0x2, R25 ;  /* 0x000000025b1d7824 */ /* 0x000fc600078e0219 */
[----:B------:R-:W-:Y:S02]  /*2dfe0*/  LEA.HI.X.SX32 R21, R21, R3, 0x1, P1 ;  /* 0x0000000315157211 */ /* 0x000fe400008f0eff */
[-C--:B------:R-:W-:Y:S02]  /*2dff0*/  LEA R24, P1, R25, R2.reuse, 0x1 ;  /* 0x0000000219187211 */ /* 0x080fe400078208ff */
[----:B------:R-:W-:Y:S02]  /*2e000*/  LEA R33, R91, R29, 0x1 ;  /* 0x0000001d5b217211 */ /* 0x000fe400078e08ff */
        /* <DEDUP_REMOVED lines=43> */
[----:B------:R-:W-:-:S04]  /*2e2c0*/  LEA R94, P1, R88, R2, 0x1 ;  /* 0x00000002585e7211 */ /* 0x000fc800078208ff */
[----:B------:R-:W-:Y:S02]  /*2e2d0*/  LEA.HI.X.SX32 R95, R88, R3, 0x1, P1 ;  /* 0x00000003585f7211 */ /* 0x000fe400008f0eff */
[----:B------:R-:W-:Y:S01]  /*2e2e0*/  LEA R98, P1, R89, R2, 0x1 ;  /* 0x0000000259627211 */ /* 0x000fe200078208ff */
[----:B------:R-:W-:-:S03]  /*2e2f0*/  IMAD R88, R91, 0x2, R89 ;  /* 0x000000025b587824 */ /* 0x000fc600078e0259 */
[----:B------:R-:W-:-:S05]  /*2e300*/  LEA.HI.X.SX32 R99, R89, R3, 0x1, P1 ;  /* 0x0000000359637211 */ /* 0x000fca00008f0eff */
[----:B------:R0:W-:Y:S01]  /*2e310*/  STL.64 [R1+0x180], R98 ;  /* 0x0001806201007387 */ /* 0x0001e20000100a00 */
[----:B------:R-:W-:-:S03]  /*2e320*/  LEA R89, R91, R88, 0x1 ;  /* 0x000000585b597211 */ /* 0x000fc600078e08ff */
[----:B------:R3:W-:Y:S01]  /*2e330*/  STG.E.U16 [R120.64], R14 ;  /* 0x0000000e78007986 */ /* 0x0007e2000c101504 */
[----:B0-----:R-:W-:-:S04]  /*2e340*/  LEA R98, P1, R88, R2, 0x1 ;  /* 0x0000000258627211 */ /* 0x001fc800078208ff */
[----:B------:R-:W-:Y:S02]  /*2e350*/  LEA.HI.X.SX32 R99, R88, R3, 0x1, P1 ;  /* 0x0000000358637211 */ /* 0x000fe400008f0eff */
[----:B---3--:R-:W-:Y:S02]  /*2e360*/  PRMT R14, R101, 0x7632, R14 ;  /* 0x00007632650e7816 */ /* 0x008fe4000000000e */
[----:B------:R-:W3:Y:S04]  /*2e370*/  LDL.LU R101, [R1+0x3b8] ;  /* 0x0003b80001657983 */ /* 0x000ee80000300800 */
[----:B------:R0:W-:Y:S01]  /*2e380*/  STL.64 [R1+0x1b8], R98 ;  /* 0x0001b86201007387 */ /* 0x0001e20000100a00 */
[----:B------:R-:W-:-:S03]  /*2e390*/  IMAD R88, R91, 0x2, R89 ;  /* 0x000000025b587824 */ /* 0x000fc600078e0259 */
[----:B------:R4:W-:Y:S04]  /*2e3a0*/  STG.E.U16 [R124.64], R14 ;  /* 0x0000000e7c007986 */ /* 0x0009e8000c101504 */
[----:B------:R-:W3:Y:S01]  /*2e3b0*/  LDL.LU.64 R104, [R1+0x80] ;  /* 0x0000800001687983 */ /* 0x000ee20000300a00 */
[----:B0-----:R-:W-:Y:S02]  /*2e3c0*/  LEA R98, P1, R89, R2, 0x1 ;  /* 0x0000000259627211 */ /* 0x001fe400078208ff */
[----:B----4-:R-:W-:Y:S02]  /*2e3d0*/  PRMT R14, R31, 0x7632, R14 ;  /* 0x000076321f0e7816 */ /* 0x010fe4000000000e */
[----:B------:R-:W-:Y:S01]  /*2e3e0*/  LEA.HI.X.SX32 R99, R89, R3, 0x1, P1 ;  /* 0x0000000359637211 */ /* 0x000fe200008f0eff */
[----:B------:R-:W4:Y:S04]  /*2e3f0*/  LDL.LU R31, [R1+0x3b0] ;  /* 0x0003b000011f7983 */ /* 0x000f280000300800 */
[----:B------:R0:W-:Y:S01]  /*2e400*/  STL.64 [R1+0x1f8], R98 ;  /* 0x0001f86201007387 */ /* 0x0001e20000100a00 */
[----:B------:R-:W-:-:S03]  /*2e410*/  LEA R89, R91, R88, 0x1 ;  /* 0x000000585b597211 */ /* 0x000fc600078e08ff */
[----:B------:R1:W-:Y:S01]  /*2e420*/  STG.E.U16 [R102.64], R14 ;  /* 0x0000000e66007986 */ /* 0x0003e2000c101504 */
[----:B0-----:R-:W-:-:S04]  /*2e430*/  LEA R98, P1, R88, R2, 0x1 ;  /* 0x0000000258627211 */ /* 0x001fc800078208ff */
[----:B------:R-:W-:Y:S01]  /*2e440*/  LEA.HI.X.SX32 R99, R88, R3, 0x1, P1 ;  /* 0x0000000358637211 */ /* 0x000fe200008f0eff */
[----:B-1----:R-:W4:Y:S01]  /*2e450*/  LDL.LU.64 R102, [R1+0x10] ;  /* 0x0000100001667983 */ /* 0x002f220000300a00 */
[----:B------:R-:W-:-:S03]  /*2e460*/  PRMT R14, R96, 0x7632, R14 ;  /* 0x00007632600e7816 */ /* 0x000fc6000000000e */
[----:B------:R0:W-:Y:S04]  /*2e470*/  STL.64 [R1+0x1f0], R98 ;  /* 0x0001f06201007387 */ /* 0x0001e80000100a00 */
[----:B------:R-:W4:Y:S01]  /*2e480*/  LDL.LU R96, [R1+0x3a0] ;  /* 0x0003a00001607983 */ /* 0x000f220000300800 */
[----:B0-----:R-:W-:-:S04]  /*2e490*/  LEA R98, P1, R89, R2, 0x1 ;  /* 0x0000000259627211 */ /* 0x001fc800078208ff */
[----:B------:R-:W-:Y:S01]  /*2e4a0*/  LEA.HI.X.SX32 R99, R89, R3, 0x1, P1 ;  /* 0x0000000359637211 */ /* 0x000fe200008f0eff */
[----:B------:R0:W-:Y:S04]  /*2e4b0*/  STG.E.U16 [R106.64], R14 ;  /* 0x0000000e6a007986 */ /* 0x0001e8000c101504 */
[----:B------:R1:W-:Y:S04]  /*2e4c0*/  STL.64 [R1+0x1e8], R98 ;  /* 0x0001e86201007387 */ /* 0x0003e80000100a00 */
[----:B0-----:R-:W4:Y:S01]  /*2e4d0*/  LDL.LU.64 R106, [R1+0x18] ;  /* 0x00001800016a7983 */ /* 0x001f220000300a00 */
[----:B--2---:R-:W-:-:S03]  /*2e4e0*/  PRMT R14, R97, 0x7632, R14 ;  /* 0x00007632610e7816 */ /* 0x004fc6000000000e */
[----:B------:R-:W2:Y:S01]  /*2e4f0*/  LDL.LU R97, [R1+0x398] ;  /* 0x0003980001617983 */ /* 0x000ea20000300800 */
[----:B------:R-:W-:-:S05]  /*2e500*/  IMAD R88, R91, 0x2, R89 ;  /* 0x000000025b587824 */ /* 0x000fca00078e0259 */
[C---:B-1----:R-:W-:Y:S02]  /*2e510*/  LEA R98, P1, R88.reuse, R2, 0x1 ;  /* 0x0000000258627211 */ /* 0x042fe400078208ff */
[----:B------:R-:W-:Y:S02]  /*2e520*/  LEA R89, R91, R88, 0x1 ;  /* 0x000000585b597211 */ /* 0x000fe400078e08ff */
[----:B------:R-:W-:-:S05]  /*2e530*/  LEA.HI.X.SX32 R99, R88, R3, 0x1, P1 ;  /* 0x0000000358637211 */ /* 0x000fca00008f0eff */
[----:B------:R0:W-:Y:S01]  /*2e540*/  STL.64 [R1+0x270], R98 ;  /* 0x0002706201007387 */ /* 0x0001e20000100a00 */
[----:B------:R-:W-:-:S03]  /*2e550*/  IMAD R88, R91, 0x2, R89 ;  /* 0x000000025b587824 */ /* 0x000fc600078e0259 */
[----:B------:R1:W-:Y:S01]  /*2e560*/  STG.E.U16 [R112.64], R14 ;  /* 0x0000000e70007986 */ /* 0x0003e2000c101504 */
[----:B0-----:R-:W-:-:S04]  /*2e570*/  LEA R98, P1, R89, R2, 0x1 ;  /* 0x0000000259627211 */ /* 0x001fc800078208ff */
[----:B------:R-:W-:Y:S01]  /*2e580*/  LEA.HI.X.SX32 R99, R89, R3, 0x1, P1 ;  /* 0x0000000359637211 */ /* 0x000fe200008f0eff */
[----:B-1----:R-:W2:Y:S04]  /*2e590*/  LDL.LU.64 R112, [R1+0x20] ;  /* 0x0000200001707983 */ /* 0x002ea80000300a00 */
[----:B------:R0:W-:Y:S01]  /*2e5a0*/  STL.64 [R1+0x260], R98 ;  /* 0x0002606201007387 */ /* 0x0001e20000100a00 */
[----:B------:R-:W-:Y:S02]  /*2e5b0*/  LEA R89, R91, R88, 0x1 ;  /* 0x000000585b597211 */ /* 0x000fe400078e08ff */
[----:B0-----:R-:W-:-:S04]  /*2e5c0*/  LEA R98, P1, R88, R2, 0x1 ;  /* 0x0000000258627211 */ /* 0x001fc800078208ff */
[----:B------:R-:W-:Y:S01]  /*2e5d0*/  LEA.HI.X.SX32 R99, R88, R3, 0x1, P1 ;  /* 0x0000000358637211 */ /* 0x000fe200008f0eff */
[----:B------:R-:W-:Y:S01]  /*2e5e0*/  IMAD R88, R91, 0x2, R89 ;  /* 0x000000025b587824 */ /* 0x000fe200078e0259 */
[----:B---3--:R-:W-:Y:S02]  /*2e5f0*/  PRMT R14, R101, 0x7632, R14 ;  /* 0x00007632650e7816 */ /* 0x008fe4000000000e */
[----:B------:R-:W3:Y:S04]  /*2e600*/  LDL.LU R101, [R1+0x388] ;  /* 0x0003880001657983 */ /* 0x000ee80000300800 */
[----:B------:R0:W-:Y:S04]  /*2e610*/  STL.64 [R1+0x250], R98 ;  /* 0x0002506201007387 */ /* 0x0001e80000100a00 */
[----:B------:R4:W-:Y:S01]  /*2e620*/  STG.E.U16 [R104.64], R14 ;  /* 0x0000000e68007986 */ /* 0x0009e2000c101504 */
[----:B0-----:R-:W-:-:S04]  /*2e630*/  LEA R98, P1, R89, R2, 0x1 ;  /* 0x0000000259627211 */ /* 0x001fc800078208ff */
[----:B------:R-:W-:Y:S02]  /*2e640*/  LEA.HI.X.SX32 R99, R89, R3, 0x1, P1 ;  /* 0x0000000359637211 */ /* 0x000fe400008f0eff */
[----:B----4-:R-:W-:Y:S01]  /*2e650*/  PRMT R14, R31, 0x7632, R14 ;  /* 0x000076321f0e7816 */ /* 0x010fe2000000000e */
[----:B------:R-:W4:Y:S04]  /*2e660*/  LDL.LU.64 R104, [R1+0x78] ;  /* 0x0000780001687983 */ /* 0x000f280000300a00 */
[----:B------:R-:W4:Y:S04]  /*2e670*/  LDL.LU R31, [R1+0x380] ;  /* 0x00038000011f7983 */ /* 0x000f280000300800 */
[----:B------:R0:W-:Y:S01]  /*2e680*/  STL.64 [R1+0x2a0], R98 ;  /* 0x0002a06201007387 */ /* 0x0001e20000100a00 */
[----:B------:R-:W-:-:S02]  /*2e690*/  LEA R89, R91, R88, 0x1 ;  /* 0x000000585b597211 */ /* 0x000fc400078e08ff */
[C---:B0-----:R-:W-:Y:S01]  /*2e6a0*/  LEA R98, P1, R88.reuse, R2, 0x1 ;  /* 0x0000000258627211 */ /* 0x041fe200078208ff */
[----:B------:R0:W-:Y:S03]  /*2e6b0*/  STG.E.U16 [R102.64], R14 ;  /* 0x0000000e66007986 */ /* 0x0001e6000c101504 */
[----:B------:R-:W-:Y:S01]  /*2e6c0*/  LEA.HI.X.SX32 R99, R88, R3, 0x1, P1 ;  /* 0x0000000358637211 */ /* 0x000fe200008f0eff */
[----:B0-----:R-:W4:Y:S01]  /*2e6d0*/  LDL.LU.64 R102, [R1+0x28] ;  /* 0x0000280001667983 */ /* 0x001f220000300a00 */
        /* <DEDUP_REMOVED lines=15> */
[----:B------:R-:W-:Y:S01]  /*2e7d0*/  IMAD R88, R91, 0x2, R89 ;  /* 0x000000025b587824 */ /* 0x000fe200078e0259 */
[----:B0-----:R-:W-:-:S04]  /*2e7e0*/  LEA R98, P1, R89, R2, 0x1 ;  /* 0x0000000259627211 */ /* 0x001fc800078208ff */
[----:B------:R-:W-:Y:S01]  /*2e7f0*/  LEA.HI.X.SX32 R99, R89, R3, 0x1, P1 ;  /* 0x0000000359637211 */ /* 0x000fe200008f0eff */
[----:B------:R0:W-:Y:S01]  /*2e800*/  STG.E.U16 [R112.64], R14 ;  /* 0x0000000e70007986 */ /* 0x0001e2000c101504 */
[----:B------:R-:W-:-:S03]  /*2e810*/  LEA R89, R91, R88, 0x1 ;  /* 0x000000585b597211 */ /* 0x000fc600078e08ff */
[----:B0-----:R-:W2:Y:S04]  /*2e820*/  LDL.LU.64 R112, [R1+0x30] ;  /* 0x0000300001707983 */ /* 0x001ea80000300a00 */
[----:B------:R0:W-:Y:S02]  /*2e830*/  STL.64 [R1+0x2c0], R98 ;  /* 0x0002c06201007387 */ /* 0x0001e40000100a00 */
[----:B0-----:R-:W-:-:S04]  /*2e840*/  LEA R98, P1, R88, R2, 0x1 ;  /* 0x0000000258627211 */ /* 0x001fc800078208ff */
[----:B------:R-:W-:Y:S01]  /*2e850*/  LEA.HI.X.SX32 R99, R88, R3, 0x1, P1 ;  /* 0x0000000358637211 */ /* 0x000fe200008f0eff */
[----:B------:R-:W-:Y:S01]  /*2e860*/  IMAD R88, R91, 0x2, R89 ;  /* 0x000000025b587824 */ /* 0x000fe200078e0259 */
[----:B---3--:R-:W-:Y:S02]  /*2e870*/  PRMT R14, R101, 0x7632, R14 ;  /* 0x00007632650e7816 */ /* 0x008fe4000000000e */
[----:B------:R-:W3:Y:S04]  /*2e880*/  LDL.LU R101, [R1+0x358] ;  /* 0x0003580001657983 */ /* 0x000ee80000300800 */
[----:B------:R0:W-:Y:S02]  /*2e890*/  STL.64 [R1+0x2b8], R98 ;  /* 0x0002b86201007387 */ /* 0x0001e40000100a00 */
[----:B0-----:R-:W-:-:S04]  /*2e8a0*/  LEA R98, P1, R89, R2, 0x1 ;  /* 0x0000000259627211 */ /* 0x001fc800078208ff */
[----:B------:R-:W-:Y:S01]  /*2e8b0*/  LEA.HI.X.SX32 R99, R89, R3, 0x1, P1 ;  /* 0x0000000359637211 */ /* 0x000fe200008f0eff */
[----:B----4-:R0:W-:Y:S02]  /*2e8c0*/  STG.E.U16 [R104.64], R14 ;  /* 0x0000000e68007986 */ /* 0x0101e4000c101504 */
[----:B0-----:R-:W-:Y:S02]  /*2e8d0*/  PRMT R14, R31, 0x7632, R14 ;  /* 0x000076321f0e7816 */ /* 0x001fe4000000000e */
        /* <DEDUP_REMOVED lines=25> */
[----:B------:R-:W-:Y:S02]  /*2ea70*/  LEA.HI.X.SX32 R99, R89, R3, 0x1, P1 ;  /* 0x0000000359637211 */ /* 0x000fe400008f0eff */
[----:B------:R-:W-:Y:S01]  /*2ea80*/  LEA R89, R91, R88, 0x1 ;  /* 0x000000585b597211 */ /* 0x000fe200078e08ff */
[----:B------:R0:W-:Y:S04]  /*2ea90*/  STG.E.U16 [R112.64], R14 ;  /* 0x0000000e70007986 */ /* 0x0001e8000c101504 */
        /* <DEDUP_REMOVED lines=16> */
[----:B0-----:R-:W-:-:S04]  /*2eba0*/  LEA R98, P1, R88, R2, 0x1 ;  /* 0x0000000258627211 */ /* 0x001fc800078208ff */
[----:B------:R-:W-:Y:S01]  /*2ebb0*/  LEA.HI.X.SX32 R99, R88, R3, 0x1, P1 ;  /* 0x0000000358637211 */ /* 0x000fe200008f0eff */
[----:B------:R0:W-:Y:S04]  /*2ebc0*/  STG.E.U16 [R102.64], R14 ;  /* 0x0000000e66007986 */ /* 0x0001e8000c101504 */
[----:B------:R1:W-:Y:S01]  /*2ebd0*/  STL.64 [R1+0x3d0], R98 ;  /* 0x0003d06201007387 */ /* 0x0003e20000100a00 */
[----:B0-----:R-:W-:-:S03]  /*2ebe0*/  PRMT R14, R96, 0x7632, R14 ;  /* 0x00007632600e7816 */ /* 0x001fc6000000000e */
[----:B------:R-:W4:Y:S01]  /*2ebf0*/  LDL.LU R96, [R1+0x300] ;  /* 0x0003000001607983 */ /* 0x000f220000300800 */
[----:B-1----:R-:W-:-:S04]  /*2ec00*/  LEA R98, P1, R89, R2, 0x1 ;  /* 0x0000000259627211 */ /* 0x002fc800078208ff */
[----:B------:R-:W-:-:S05]  /*2ec10*/  LEA.HI.X.SX32 R99, R89, R3, 0x1, P1 ;  /* 0x0000000359637211 */ /* 0x000fca00008f0eff */
[----:B------:R-:W-:Y:S04]  /*2ec20*/  STL.64 [R1+0x3c0], R98 ;  /* 0x0003c06201007387 */ /* 0x000fe80000100a00 */
[----:B------:R0:W-:Y:S04]  /*2ec30*/  STG.E.U16 [R106.64], R14 ;  /* 0x0000000e6a007986 */ /* 0x0001e8000c101504 */
[----:B0-----:R-:W4:Y:S01]  /*2ec40*/  LDL.LU.64 R106, [R1+0x50] ;  /* 0x00005000016a7983 */ /* 0x001f220000300a00 */
[----:B--2---:R-:W-:-:S03]  /*2ec50*/  PRMT R14, R97, 0x7632, R14 ;  /* 0x00007632610e7816 */ /* 0x004fc6000000000e */
[----:B------:R-:W2:Y:S01]  /*2ec60*/  LDL.LU R97, [R1+0x2e8] ;  /* 0x0002e80001617983 */ /* 0x000ea20000300800 */
[----:B------:R-:W-:-:S05]  /*2ec70*/  IMAD R88, R91, 0x2, R89 ;  /* 0x000000025b587824 */ /* 0x000fca00078e0259 */
[C---:B------:R-:W-:Y:S02]  /*2ec80*/  LEA R98, P1, R88.reuse, R2, 0x1 ;  /* 0x0000000258627211 */ /* 0x040fe400078208ff */
[----:B------:R-:W-:Y:S02]  /*2ec90*/  LEA R89, R91, R88, 0x1 ;  /* 0x000000585b597211 */ /* 0x000fe400078e08ff */
[-C--:B------:R-:W-:Y:S02]  /*2eca0*/  LEA.HI.X.SX32 R99, R88, R3.reuse, 0x1, P1 ;  /* 0x0000000358637211 */ /* 0x080fe400008f0eff */
[----:B------:R-:W-:Y:S01]  /*2ecb0*/  LEA R102, P1, R89, R2, 0x1 ;  /* 0x0000000259667211 */ /* 0x000fe200078208ff */
[----:B------:R-:W-:Y:S02]  /*2ecc0*/  IMAD R88, R91, 0x2, R89 ;  /* 0x000000025b587824 */ /* 0x000fe400078e0259 */
[----:B------:R0:W-:Y:S01]  /*2ecd0*/  STL.64 [R1+0x3a8], R98 ;  /* 0x0003a86201007387 */ /* 0x0001e20000100a00 */
[----:B------:R-:W-:-:S03]  /*2ece0*/  LEA.HI.X.SX32 R103, R89, R3, 0x1, P1 ;  /* 0x0000000359677211 */ /* 0x000fc600008f0eff */
[----:B0-----:R-:W2:Y:S04]  /*2ecf0*/  LDL.LU.64 R98, [R1+0x58] ;  /* 0x0000580001627983 */ /* 0x001ea80000300a00 */
[----:B------:R-:W2:Y:S04]  /*2ed00*/  LDL.LU R100, [R1+0x2d0] ;  /* 0x0002d00001647983 */ /* 0x000ea80000300800 */
[----:B------:R0:W-:Y:S01]  /*2ed10*/  STL.64 [R1+0x390], R102 ;  /* 0x0003906601007387 */ /* 0x0001e20000100a00 */
[----:B------:R-:W-:Y:S02]  /*2ed20*/  LEA R89, R91, R88, 0x1 ;  /* 0x000000585b597211 */ /* 0x000fe400078e08ff */
[----:B0-----:R-:W-:-:S04]  /*2ed30*/  LEA R102, P1, R88, R2, 0x1 ;  /* 0x0000000258667211 */ /* 0x001fc800078208ff */
[----:B------:R-:W-:Y:S01]  /*2ed40*/  LEA.HI.X.SX32 R103, R88, R3, 0x1, P1 ;  /* 0x0000000358677211 */ /* 0x000fe200008f0eff */
[----:B------:R-:W-:Y:S04]  /*2ed50*/  STG.E.U16 [R112.64], R14 ;  /* 0x0000000e70007986 */ /* 0x000fe8000c101504 */
[----:B------:R0:W-:Y:S01]  /*2ed60*/  STL.64 [R1+0x370], R102 ;  /* 0x0003706601007387 */ /* 0x0001e20000100a00 */
[----:B------:R-:W-:Y:S01]  /*2ed70*/  IMAD R88, R91, 0x2, R89 ;  /* 0x000000025b587824 */ /* 0x000fe200078e0259 */
[----:B0-----:R-:W-:-:S04]  /*2ed80*/  LEA R102, P1, R89, R2, 0x1 ;  /* 0x0000000259667211 */ /* 0x001fc800078208ff */
[----:B------:R-:W-:Y:S02]  /*2ed90*/  LEA.HI.X.SX32 R103, R89, R3, 0x1, P1 ;  /* 0x0000000359677211 */ /* 0x000fe400008f0eff */
[----:B------:R-:W-:Y:S02]  /*2eda0*/  LEA R89, R91, R88, 0x1 ;  /* 0x000000585b597211 */ /* 0x000fe400078e08ff */
[----:B---3--:R-:W-:Y:S02]  /*2edb0*/  PRMT R14, R101, 0x7632, R14 ;  /* 0x00007632650e7816 */ /* 0x008fe4000000000e */
[----:B------:R-:W3:Y:S04]  /*2edc0*/  LDL.LU R101, [R1+0x2b0] ;  /* 0x0002b00001657983 */ /* 0x000ee80000300800 */
[----:B------:R0:W-:Y:S02]  /*2edd0*/  STL.64 [R1+0x360], R102 ;  /* 0x0003606601007387 */ /* 0x0001e40000100a00 */
[----:B0-----:R-:W-:-:S04]  /*2ede0*/  LEA R102, P1, R88, R2, 0x1 ;  /* 0x0000000258667211 */ /* 0x001fc800078208ff */
[----:B------:R-:W-:Y:S01]  /*2edf0*/  LEA.HI.X.SX32 R103, R88, R3, 0x1, P1 ;  /* 0x0000000358677211 */ /* 0x000fe200008f0eff */
[----:B------:R-:W-:Y:S01]  /*2ee00*/  IMAD R88, R91, 0x2, R89 ;  /* 0x000000025b587824 */ /* 0x000fe200078e0259 */
[----:B----4-:R0:W-:Y:S02]  /*2ee10*/  STG.E.U16 [R104.64], R14 ;  /* 0x0000000e68007986 */ /* 0x0101e4000c101504 */
[----:B0-----:R-:W-:Y:S02]  /*2ee20*/  PRMT R14, R31, 0x7632, R14 ;  /* 0x000076321f0e7816 */ /* 0x001fe4000000000e */
[----:B------:R-:W4:Y:S04]  /*2ee30*/  LDL.LU R31, [R1+0x2a8] ;  /* 0x0002a800011f7983 */ /* 0x000f280000300800 */
[----:B------:R0:W-:Y:S04]  /*2ee40*/  STG.E.U16 [R92.64], R14 ;  /* 0x0000000e5c007986 */ /* 0x0001e8000c101504 */
[----:B------:R-:W-:Y:S01]  /*2ee50*/  STL.64 [R1+0x340], R102 ;  /* 0x0003406601007387 */ /* 0x000fe20000100a00 */
[----:B0-----:R-:W-:-:S04]  /*2ee60*/  LEA R92, P1, R89, R2, 0x1 ;  /* 0x00000002595c7211 */ /* 0x001fc800078208ff */
[----:B------:R-:W-:Y:S02]  /*2ee70*/  LEA.HI.X.SX32 R93, R89, R3, 0x1, P1 ;  /* 0x00000003595d7211 */ /* 0x000fe400008f0eff */
[----:B------:R-:W-:-:S03]  /*2ee80*/  PRMT R14, R96, 0x7632, R14 ;  /* 0x00007632600e7816 */ /* 0x000fc6000000000e */
[----:B------:R0:W-:Y:S04]  /*2ee90*/  STL.64 [R1+0x308], R92 ;  /* 0x0003085c01007387 */ /* 0x0001e80000100a00 */
[----:B------:R-:W4:Y:S01]  /*2eea0*/  LDL.LU R96, [R1+0x298] ;  /* 0x0002980001607983 */ /* 0x000f220000300800 */
[----:B0-----:R-:W-:-:S04]  /*2eeb0*/  LEA R92, P1, R88, R2, 0x1 ;  /* 0x00000002585c7211 */ /* 0x001fc800078208ff */
[----:B------:R-:W-:-:S05]  /*2eec0*/  LEA.HI.X.SX32 R93, R88, R3, 0x1, P1 ;  /* 0x00000003585d7211 */ /* 0x000fca00008f0eff */
[----:B------:R-:W-:Y:S04]  /*2eed0*/  STL.64 [R1+0x2d8], R92 ;  /* 0x0002d85c01007387 */ /* 0x000fe80000100a00 */
[----:B------:R2:W-:Y:S02]  /*2eee0*/  STG.E.U16 [R106.64], R14 ;  /* 0x0000000e6a007986 */ /* 0x0005e4000c101504 */
[----:B--2---:R-:W-:Y:S02]  /*2eef0*/  PRMT R14, R97, 0x7632, R14 ;  /* 0x00007632610e7816 */ /* 0x004fe4000000000e */
[----:B------:R-:W2:Y:S01]  /*2ef00*/  LDL.LU R97, [R1+0x278] ;  /* 0x0002780001617983 */ /* 0x000ea20000300800 */
[----:B------:R-:W-:-:S04]  /*2ef10*/  LEA R89, R91, R88, 0x1 ;  /* 0x000000585b597211 */ /* 0x000fc800078e08ff */
[----:B------:R-:W-:Y:S01]  /*2ef20*/  LEA R92, P1, R89, R2, 0x1 ;  /* 0x00000002595c7211 */ /* 0x000fe200078208ff */
[----:B------:R-:W-:-:S03]  /*2ef30*/  IMAD R88, R91, 0x2, R89 ;  /* 0x000000025b587824 */ /* 0x000fc600078e0259 */
[----:B------:R-:W-:-:S05]  /*2ef40*/  LEA.HI.X.SX32 R93, R89, R3, 0x1, P1 ;  /* 0x00000003595d7211 */ /* 0x000fca00008f0eff */
[----:B------:R0:W-:Y:S01]  /*2ef50*/  STL.64 [R1+0x280], R92 ;  /* 0x0002805c01007387 */ /* 0x0001e20000100a00 */
[C---:B------:R-:W-:Y:S02]  /*2ef60*/  LEA R89, R91.reuse, R88, 0x1 ;  /* 0x000000585b597211 */ /* 0x040fe400078e08ff */
[CC--:B0-----:R-:W-:Y:S01]  /*2ef70*/  LEA R92, P1, R88.reuse, R2.reuse, 0x1 ;  /* 0x00000002585c7211 */ /* 0x0c1fe200078208ff */
[----:B------:R0:W-:Y:S03]  /*2ef80*/  STG.E.U16 [R98.64], R14 ;  /* 0x0000000e62007986 */ /* 0x0001e6000c101504 */
[----:B------:R-:W-:Y:S02]  /*2ef90*/  LEA.HI.X.SX32 R93, R88, R3, 0x1, P1 ;  /* 0x00000003585d7211 */ /* 0x000fe400008f0eff */
[----:B0-----:R-:W-:Y:S02]  /*2efa0*/  PRMT R14, R100, 0x7632, R14 ;  /* 0x00007632640e7816 */ /* 0x001fe4000000000e */
[----:B------:R-:W2:Y:S04]  /*2efb0*/  LDL.LU R100, [R1+0x268] ;  /* 0x0002680001647983 */ /* 0x000ea80000300800 */
[----:B------:R0:W-:Y:S01]  /*2efc0*/  STL.64 [R1+0x248], R92 ;  /* 0x0002485c01007387 */ /* 0x0001e20000100a00 */
[----:B------:R-:W-:Y:S01]  /*2efd0*/  IMAD R88, R91, 0x2, R89 ;  /* 0x000000025b587824 */ /* 0x000fe200078e0259 */
[----:B0-----:R-:W-:-:S04]  /*2efe0*/  LEA R92, P1, R89, R2, 0x1 ;  /* 0x00000002595c7211 */ /* 0x001fc800078208ff */
[-C--:B------:R-:W-:Y:S01]  /*2eff0*/  LEA.HI.X.SX32 R93, R89, R3.reuse, 0x1, P1 ;  /* 0x00000003595d7211 */ /* 0x080fe200008f0eff */
[----:B------:R-:W-:Y:S04]  /*2f000*/  STG.E.U16 [R86.64], R14 ;  /* 0x0000000e56007986 */ /* 0x000fe8000c101504 */
[----:B------:R0:W-:Y:S02]  /*2f010*/  STL.64 [R1+0x238], R92 ;  /* 0x0002385c01007387 */ /* 0x0001e40000100a00 */
[C---:B0-----:R-:W-:Y:S02]  /*2f020*/  LEA R92, P1, R88.reuse, R2, 0x1 ;  /* 0x00000002585c7211 */ /* 0x041fe400078208ff */
[----:B------:R-:W-:Y:S02]  /*2f030*/  LEA R86, R91, R88, 0x1 ;  /* 0x000000585b567211 */ /* 0x000fe400078e08ff */
[----:B------:R-:W-:-:S02]  /*2f040*/  LEA.HI.X.SX32 R93, R88, R3, 0x1, P1 ;  /* 0x00000003585d7211 */ /* 0x000fc400008f0eff */
[----:B---3--:R-:W-:Y:S02]  /*2f050*/  PRMT R14, R101, 0x7632, R14 ;  /* 0x00007632650e7816 */ /* 0x008fe4000000000e */
[----:B------:R-:W3:Y:S04]  /*2f060*/  LDL.LU R101, [R1+0x258] ;  /* 0x0002580001657983 */ /* 0x000ee80000300800 */
[----:B------:R0:W-:Y:S04]  /*2f070*/  STG.E.U16 [R84.64], R14 ;  /* 0x0000000e54007986 */ /* 0x0001e8000c101504 */
[----:B------:R1:W-:Y:S01]  /*2f080*/  STL.64 [R1+0x220], R92 ;  /* 0x0002205c01007387 */ /* 0x0003e20000100a00 */
[----:B0-----:R-:W-:Y:S01]  /*2f090*/  IMAD R84, R91, 0x2, R86 ;  /* 0x000000025b547824 */ /* 0x001fe200078e0256 */
[----:B-1----:R-:W-:-:S04]  /*2f0a0*/  LEA R92, P1, R86, R2, 0x1 ;  /* 0x00000002565c7211 */ /* 0x002fc800078208ff */
[----:B------:R-:W-:Y:S02]  /*2f0b0*/  LEA.HI.X.SX32 R93, R86, R3, 0x1, P1 ;  /* 0x00000003565d7211 */ /* 0x000fe400008f0eff */
[----:B------:R-:W-:-:S04]  /*2f0c0*/  LEA R88, P1, R84, R2, 0x1 ;  /* 0x0000000254587211 */ /* 0x000fc800078208ff */
[----:B------:R-:W-:Y:S02]  /*2f0d0*/  LEA.HI.X.SX32 R89, R84, R3, 0x1, P1 ;  /* 0x0000000354597211 */ /* 0x000fe400008f0eff */
[----:B------:R-:W-:-:S04]  /*2f0e0*/  LEA R85, R91, R84, 0x1 ;  /* 0x000000545b557211 */ /* 0x000fc800078e08ff */
[----:B------:R-:W-:Y:S02]  /*2f0f0*/  LEA R86, P1, R85, R2, 0x1 ;  /* 0x0000000255567211 */ /* 0x000fe400078208ff */
[----:B----4-:R-:W-:Y:S02]  /*2f100*/  PRMT R14, R31, 0x7632, R14 ;  /* 0x000076321f0e7816 */ /* 0x010fe4000000000e */
[----:B------:R-:W4:Y:S04]  /*2f110*/  LDL.LU R31, [R1+0x240] ;  /* 0x00024000011f7983 */ /* 0x000f280000300800 */
[----:B------:R-:W-:Y:S04]  /*2f120*/  STL.64 [R1+0x208], R92 ;  /* 0x0002085c01007387 */ /* 0x000fe80000100a00 */
[----:B------:R0:W-:Y:S04]  /*2f130*/  STG.E.U16 [R82.64], R14 ;  /* 0x0000000e52007986 */ /* 0x0001e8000c101504 */
[----:B------:R-:W-:Y:S01]  /*2f140*/  STL.64 [R1+0x1e0], R88 ;  /* 0x0001e05801007387 */ /* 0x000fe20000100a00 */
[----:B------:R-:W-:-:S02]  /*2f150*/  LEA.HI.X.SX32 R87, R85, R3, 0x1, P1 ;  /* 0x0000000355577211 */ /* 0x000fc400008f0eff */
[----:B0-----:R-:W-:Y:S02]  /*2f160*/  PRMT R14, R96, 0x7632, R14 ;  /* 0x00007632600e7816 */ /* 0x001fe4000000000e */
[----:B------:R-:W4:Y:S04]  /*2f170*/  LDL.LU R96, [R1+0x230] ;  /* 0x0002300001607983 */ /* 0x000f280000300800 */
[----:B------:R2:W-:Y:S04]  /*2f180*/  STG.E.U16 [R80.64], R14 ;  /* 0x0000000e50007986 */ /* 0x0005e8000c101504 */
[----:B------:R0:W-:Y:S01]  /*2f190*/  STL.64 [R1+0x1c8], R86 ;  /* 0x0001c85601007387 */ /* 0x0001e20000100a00 */
[----:B--2---:R-:W-:-:S03]  /*2f1a0*/  PRMT R14, R97, 0x7632, R14 ;  /* 0x00007632610e7816 */ /* 0x004fc6000000000e */
[----:B------:R-:W2:Y:S01]  /*2f1b0*/  LDL.LU R97, [R1+0x228] ;  /* 0x0002280001617983 */ /* 0x000ea20000300800 */
[----:B------:R-:W-:-:S05]  /*2f1c0*/  IMAD R82, R91, 0x2, R85 ;  /* 0x000000025b527824 */ /* 0x000fca00078e0255 */
[C---:B0-----:R-:W-:Y:S02]  /*2f1d0*/  LEA R86, P1, R82.reuse, R2, 0x1 ;  /* 0x0000000252567211 */ /* 0x041fe400078208ff */
[C---:B------:R-:W-:Y:S02]  /*2f1e0*/  LEA R80, R91.reuse, R82, 0x1 ;  /* 0x000000525b507211 */ /* 0x040fe400078e08ff */
[----:B------:R-:W-:Y:S02]  /*2f1f0*/  LEA.HI.X.SX32 R87, R82, R3, 0x1, P1 ;  /* 0x0000000352577211 */ /* 0x000fe400008f0eff */
[----:B------:R-:W-:Y:S01]  /*2f200*/  LEA R84, P1, R80, R2, 0x1 ;  /* 0x0000000250547211 */ /* 0x000fe200078208ff */
[----:B------:R-:W-:-:S03]  /*2f210*/  IMAD R81, R91, 0x2, R80 ;  /* 0x000000025b517824 */ /* 0x000fc600078e0250 */
[----:B------:R-:W-:Y:S01]  /*2f220*/  LEA.HI.X.SX32 R85, R80, R3, 0x1, P1 ;  /* 0x0000000350557211 */ /* 0x000fe200008f0eff */
[----:B------:R-:W-:Y:S04]  /*2f230*/  STL.64 [R1+0x1a8], R86 ;  /* 0x0001a85601007387 */ /* 0x000fe80000100a00 */
[----:B------:R0:W-:Y:S01]  /*2f240*/  STG.E.U16 [R78.64], R14 ;  /* 0x0000000e4e007986 */ /* 0x0001e2000c101504 */
[----:B------:R-:W-:-:S03]  /*2f250*/  LEA R82, P1, R81, R2, 0x1 ;  /* 0x0000000251527211 */ /* 0x000fc600078208ff */
[----:B------:R-:W-:Y:S01]  /*2f260*/  STL.64 [R1+0x190], R84 ;  /* 0x0001905401007387 */ /* 0x000fe20000100a00 */
[----:B------:R-:W-:Y:S02]  /*2f270*/  LEA.HI.X.SX32 R83, R81, R3, 0x1, P1 ;  /* 0x0000000351537211 */ /* 0x000fe400008f0eff */
[----:B0-----:R-:W-:Y:S02]  /*2f280*/  PRMT R14, R100, 0x7632, R14 ;  /* 0x00007632640e7816 */ /* 0x001fe4000000000e */
[----:B------:R-:W2:Y:S01]  /*2f290*/  LDL.LU R100, [R1+0x218] ;  /* 0x0002180001647983 */ /* 0x000ea20000300800 */
[----:B------:R-:W-:-:S03]  /*2f2a0*/  LEA R78, R91, R81, 0x1 ;  /* 0x000000515b4e7211 */ /* 0x000fc600078e08ff */
[----:B------:R0:W-:Y:S04]  /*2f2b0*/  STG.E.U16 [R76.64], R14 ;  /* 0x0000000e4c007986 */ /* 0x0001e8000c101504 */
[----:B------:R1:W-:Y:S01]  /*2f2c0*/  STL.64 [R1+0x178], R82 ;  /* 0x0001785201007387 */ /* 0x0003e20000100a00 */
[----:B0-----:R-:W-:Y:S01]  /*2f2d0*/  IMAD R76, R91, 0x2, R78 ;  /* 0x000000025b4c7824 */ /* 0x001fe200078e024e */
[----:B-1----:R-:W-:-:S04]  /*2f2e0*/  LEA R82, P1, R78, R2, 0x1 ;  /* 0x000000024e527211 */ /* 0x002fc800078208ff */
[-C--:B------:R-:W-:Y:S02]  /*2f2f0*/  LEA.HI.X.SX32 R83, R78, R3.reuse, 0x1, P1 ;  /* 0x000000034e537211 */ /* 0x080fe400008f0eff */
[C---:B------:R-:W-:Y:S02]  /*2f300*/  LEA R80, P1, R76.reuse, R2, 0x1 ;  /* 0x000000024c507211 */ /* 0x040fe400078208ff */
[----:B------:R-:W-:Y:S02]  /*2f310*/  LEA R77, R91, R76, 0x1 ;  /* 0x0000004c5b4d7211 */ /* 0x000fe400078e08ff */
[----:B------:R-:W-:Y:S02]  /*2f320*/  LEA.HI.X.SX32 R81, R76, R3, 0x1, P1 ;  /* 0x000000034c517211 */ /* 0x000fe400008f0eff */
[----:B------:R-:W-:-:S04]  /*2f330*/  LEA R78, P1, R77, R2, 0x1 ;  /* 0x000000024d4e7211 */ /* 0x000fc800078208ff */
[----:B------:R-:W-:Y:S02]  /*2f340*/  LEA.HI.X.SX32 R79, R77, R3, 0x1, P1 ;  /* 0x000000034d4f7211 */ /* 0x000fe400008f0eff */
[----:B---3--:R-:W-:Y:S02]  /*2f350*/  PRMT R14, R101, 0x7632, R14 ;  /* 0x00007632650e7816 */ /* 0x008fe4000000000e */
[----:B------:R-:W3:Y:S04]  /*2f360*/  LDL.LU R101, [R1+0x210] ;  /* 0x0002100001657983 */ /* 0x000ee80000300800 */
[----:B------:R-:W-:Y:S04]  /*2f370*/  STL.64 [R1+0x160], R82 ;  /* 0x0001605201007387 */ /* 0x000fe80000100a00 */
[----:B------:R0:W-:Y:S04]  /*2f380*/  STG.E.U16 [R74.64], R14 ;  /* 0x0000000e4a007986 */ /* 0x0001e8000c101504 */
[----:B------:R-:W-:Y:S01]  /*2f390*/  STL.64 [R1+0x150], R80 ;  /* 0x0001505001007387 */ /* 0x000fe20000100a00 */
[----:B0-----:R-:W-:Y:S01]  /*2f3a0*/  IMAD R74, R91, 0x2, R77 ;  /* 0x000000025b4a7824 */ /* 0x001fe200078e024d */
[----:B----4-:R-:W-:-:S02]  /*2f3b0*/  PRMT R14, R31, 0x7632, R14 ;  /* 0x000076321f0e7816 */ /* 0x010fc4000000000e */
[----:B------:R-:W4:Y:S04]  /*2f3c0*/  LDL.LU R31, [R1+0x200] ;  /* 0x00020000011f7983 */ /* 0x000f280000300800 */
[----:B------:R0:W-:Y:S04]  /*2f3d0*/  STL.64 [R1+0x130], R78 ;  /* 0x0001304e01007387 */ /* 0x0001e80000100a00 */
[----:B------:R1:W-:Y:S01]  /*2f3e0*/  STG.E.U16 [R72.64], R14 ;  /* 0x0000000e48007986 */ /* 0x0003e2000c101504 */
[----:B0-----:R-:W-:Y:S02]  /*2f3f0*/  LEA R78, P1, R74, R2, 0x1 ;  /* 0x000000024a4e7211 */ /* 0x001fe400078208ff */
[----:B-1----:R-:W-:-:S02]  /*2f400*/  LEA R73, R91, R74, 0x1 ;  /* 0x0000004a5b497211 */ /* 0x002fc400078e08ff */
[-C--:B------:R-:W-:Y:S02]  /*2f410*/  LEA.HI.X.SX32 R79, R74, R3.reuse, 0x1, P1 ;  /* 0x000000034a4f7211 */ /* 0x080fe400008f0eff */
[C---:B------:R-:W-:Y:S02]  /*2f420*/  LEA R76, P1, R73.reuse, R2, 0x1 ;  /* 0x00000002494c7211 */ /* 0x040fe400078208ff */
[----:B------:R-:W-:Y:S02]  /*2f430*/  PRMT R14, R96, 0x7632, R14 ;  /* 0x00007632600e7816 */ /* 0x000fe4000000000e */
[----:B------:R-:W4:Y:S01]  /*2f440*/  LDL.LU R96, [R1+0x1d8] ;  /* 0x0001d80001607983 */ /* 0x000f220000300800 */
[----:B------:R-:W-:-:S03]  /*2f450*/  LEA.HI.X.SX32 R77, R73, R3, 0x1, P1 ;  /* 0x00000003494d7211 */ /* 0x000fc600008f0eff */
[----:B------:R-:W-:Y:S04]  /*2f460*/  STL.64 [R1+0x120], R78 ;  /* 0x0001204e01007387 */ /* 0x000fe80000100a00 */
[----:B------:R2:W-:Y:S04]  /*2f470*/  STG.E.U16 [R70.64], R14 ;  /* 0x0000000e46007986 */ /* 0x0005e8000c101504 */
[----:B------:R-:W-:Y:S01]  /*2f480*/  STL.64 [R1+0x110], R76 ;  /* 0x0001104c01007387 */ /* 0x000fe20000100a00 */
[----:B--2---:R-:W-:-:S03]  /*2f490*/  PRMT R14, R97, 0x7632, R14 ;  /* 0x00007632610e7816 */ /* 0x004fc6000000000e */
[----:B------:R-:W2:Y:S01]  /*2f4a0*/  LDL.LU R97, [R1+0x1d0] ;  /* 0x0001d00001617983 */ /* 0x000ea20000300800 */
[----:B------:R-:W-:-:S05]  /*2f4b0*/  IMAD R72, R91, 0x2, R73 ;  /* 0x000000025b487824 */ /* 0x000fca00078e0249 */
[----:B------:R-:W-:-:S04]  /*2f4c0*/  LEA R74, P1, R72, R2, 0x1 ;  /* 0x00000002484a7211 */ /* 0x000fc800078208ff */
[----:B------:R-:W-:Y:S01]  /*2f4d0*/  LEA.HI.X.SX32 R75, R72, R3, 0x1, P1 ;  /* 0x00000003484b7211 */ /* 0x000fe200008f0eff */
[----:B------:R0:W-:Y:S01]  /*2f4e0*/  STG.E.U16 [R68.64], R14 ;  /* 0x0000000e44007986 */ /* 0x0001e2000c101504 */
[----:B------:R-:W-:-:S03]  /*2f4f0*/  LEA R70, R91, R72, 0x1 ;  /* 0x000000485b467211 */ /* 0x000fc600078e08ff */
[----:B------:R1:W-:Y:S02]  /*2f500*/  STL.64 [R1+0x100], R74 ;  /* 0x0001004a01007387 */ /* 0x0003e40000100a00 */
[----:B0-----:R-:W-:Y:S01]  /*2f510*/  IMAD R69, R91, 0x2, R70 ;  /* 0x000000025b457824 */ /* 0x001fe200078e0246 */
[-C--:B-1----:R-:W-:Y:S02]  /*2f520*/  LEA R74, P1, R70, R2.reuse, 0x1 ;  /* 0x00000002464a7211 */ /* 0x082fe400078208ff */
[----:B------:R-:W-:Y:S02]  /*2f530*/  PRMT R14, R100, 0x7632, R14 ;  /* 0x00007632640e7816 */ /* 0x000fe4000000000e */
[----:B------:R-:W2:Y:S01]  /*2f540*/  LDL.LU R100, [R1+0x1c0] ;  /* 0x0001c00001647983 */ /* 0x000ea20000300800 */
[----:B------:R-:W-:Y:S02]  /*2f550*/  LEA.HI.X.SX32 R75, R70, R3, 0x1, P1 ;  /* 0x00000003464b7211 */ /* 0x000fe400008f0eff */
[----:B------:R-:W-:-:S02]  /*2f560*/  LEA R72, P1, R69, R2, 0x1 ;  /* 0x0000000245487211 */ /* 0x000fc400078208ff */
[----:B------:R-:W-:Y:S02]  /*2f570*/  LEA R68, R91, R69, 0x1 ;  /* 0x000000455b447211 */ /* 0x000fe400078e08ff */
[-C--:B------:R-:W-:Y:S02]  /*2f580*/  LEA.HI.X.SX32 R73, R69, R3.reuse, 0x1, P1 ;  /* 0x0000000345497211 */ /* 0x080fe400008f0eff */
[C---:B------:R-:W-:Y:S01]  /*2f590*/  LEA R70, P1, R68.reuse, R2, 0x1 ;  /* 0x0000000244467211 */ /* 0x040fe200078208ff */
[----:B------:R-:W-:Y:S03]  /*2f5a0*/  STL.64 [R1+0xe8], R74 ;  /* 0x0000e84a01007387 */ /* 0x000fe60000100a00 */
[----:B------:R-:W-:Y:S01]  /*2f5b0*/  LEA.HI.X.SX32 R71, R68, R3, 0x1, P1 ;  /* 0x0000000344477211 */ /* 0x000fe200008f0eff */
[----:B------:R0:W-:Y:S04]  /*2f5c0*/  STG.E.U16 [R66.64], R14 ;  /* 0x0000000e42007986 */ /* 0x0001e8000c101504 */
[----:B------:R-:W-:Y:S01]  /*2f5d0*/  STL.64 [R1+0xd8], R72 ;  /* 0x0000d84801007387 */ /* 0x000fe20000100a00 */
[----:B0-----:R-:W-:Y:S01]  /*2f5e0*/  IMAD R66, R91, 0x2, R68 ;  /* 0x000000025b427824 */ /* 0x001fe200078e0244 */
[----:B---3--:R-:W-:-:S02]  /*2f5f0*/  PRMT R14, R101, 0x7632, R14 ;  /* 0x00007632650e7816 */ /* 0x008fc4000000000e */
[----:B------:R-:W3:Y:S04]  /*2f600*/  LDL.LU R101, [R1+0x1b0] ;  /* 0x0001b00001657983 */ /* 0x000ee80000300800 */
[----:B------:R0:W-:Y:S04]  /*2f610*/  STL.64 [R1+0xc0], R70 ;  /* 0x0000c04601007387 */ /* 0x0001e80000100a00 */
[----:B------:R1:W-:Y:S01]  /*2f620*/  STG.E.U16 [R64.64], R14 ;  /* 0x0000000e40007986 */ /* 0x0003e2000c101504 */
[----:B0-----:R-:W-:Y:S02]  /*2f630*/  LEA R70, P1, R66, R2, 0x1 ;  /* 0x0000000242467211 */ /* 0x001fe400078208ff */
[----:B-1----:R-:W-:-:S02]  /*2f640*/  LEA R65, R91, R66, 0x1 ;  /* 0x000000425b417211 */ /* 0x002fc400078e08ff */
[----:B------:R-:W-:Y:S02]  /*2f650*/  LEA.HI.X.SX32 R71, R66, R3, 0x1, P1 ;  /* 0x0000000342477211 */ /* 0x000fe400008f0eff */
[----:B------:R-:W-:Y:S01]  /*2f660*/  LEA R68, P1, R65, R2, 0x1 ;  /* 0x0000000241447211 */ /* 0x000fe200078208ff */
[----:B------:R-:W-:-:S03]  /*2f670*/  IMAD R64, R91, 0x2, R65 ;  /* 0x000000025b407824 */ /* 0x000fc600078e0241 */
[----:B------:R-:W-:Y:S02]  /*2f680*/  LEA.HI.X.SX32 R69, R65, R3, 0x1, P1 ;  /* 0x0000000341457211 */ /* 0x000fe400008f0eff */
[----:B------:R-:W-:-:S04]  /*2f690*/  LEA R66, P1, R64, R2, 0x1 ;  /* 0x0000000240427211 */ /* 0x000fc800078208ff */
[----:B------:R-:W-:Y:S02]  /*2f6a0*/  LEA.HI.X.SX32 R67, R64, R3, 0x1, P1 ;  /* 0x0000000340437211 */ /* 0x000fe400008f0eff */
[----:B----4-:R-:W-:Y:S02]  /*2f6b0*/  PRMT R14, R31, 0x7632, R14 ;  /* 0x000076321f0e7816 */ /* 0x010fe4000000000e */
[----:B------:R-:W4:Y:S04]  /*2f6c0*/  LDL.LU R31, [R1+0x1a0] ;  /* 0x0001a000011f7983 */ /* 0x000f280000300800 */
[----:B------:R-:W-:Y:S04]  /*2f6d0*/  STL.64 [R1+0xb8], R70 ;  /* 0x0000b84601007387 */ /* 0x000fe80000100a00 */
[----:B------:R0:W-:Y:S04]  /*2f6e0*/  STG.E.U16 [R62.64], R14 ;  /* 0x0000000e3e007986 */ /* 0x0001e8000c101504 */
[----:B------:R-:W-:Y:S01]  /*2f6f0*/  STL.64 [R1+0xb0], R68 ;  /* 0x0000b04401007387 */ /* 0x000fe20000100a00 */
[----:B0-----:R-:W-:-:S03]  /*2f700*/  PRMT R14, R96, 0x7632, R14 ;  /* 0x00007632600e7816 */ /* 0x001fc6000000000e */
[----:B------:R-:W4:Y:S04]  /*2f710*/  LDL.LU R96, [R1+0x198] ;  /* 0x0001980001607983 */ /* 0x000f280000300800 */
[----:B------:R2:W-:Y:S04]  /*2f720*/  STG.E.U16 [R60.64], R14 ;  /* 0x0000000e3c007986 */ /* 0x0005e8000c101504 */
[----:B------:R0:W-:Y:S01]  /*2f730*/  STL.64 [R1+0xa0], R66 ;  /* 0x0000a04201007387 */ /* 0x0001e20000100a00 */
[----:B--2---:R-:W-:-:S03]  /*2f740*/  PRMT R14, R97, 0x7632, R14 ;  /* 0x00007632610e7816 */ /* 0x004fc6000000000e */
[----:B------:R-:W2:Y:S01]  /*2f750*/  LDL.LU R97, [R1+0x188] ;  /* 0x0001880001617983 */ /* 0x000ea20000300800 */
[----:B------:R-:W-:-:S04]  /*2f760*/  LEA R62, R91, R64, 0x1 ;  /* 0x000000405b3e7211 */ /* 0x000fc800078e08ff */
[----:B0-----:R-:W-:Y:S01]  /*2f770*/  LEA R66, P1, R62, R2, 0x1 ;  /* 0x000000023e427211 */ /* 0x001fe200078208ff */
[----:B------:R-:W-:-:S03]  /*2f780*/  IMAD R61, R91, 0x2, R62 ;  /* 0x000000025b3d7824 */ /* 0x000fc600078e023e */
[----:B------:R-:W-:Y:S02]  /*2f790*/  LEA.HI.X.SX32 R67, R62, R3, 0x1, P1 ;  /* 0x000000033e437211 */ /* 0x000fe400008f0eff */
[----:B------:R-:W-:-:S04]  /*2f7a0*/  LEA R64, P1, R61, R2, 0x1 ;  /* 0x000000023d407211 */ /* 0x000fc800078208ff */
[----:B------:R-:W-:Y:S01]  /*2f7b0*/  LEA.HI.X.SX32 R65, R61, R3, 0x1, P1 ;  /* 0x000000033d417211 */ /* 0x000fe200008f0eff */
[----:B------:R-:W-:Y:S01]  /*2f7c0*/  STL.64 [R1+0x98], R66 ;  /* 0x0000984201007387 */ /* 0x000fe20000100a00 */
[----:B------:R-:W-:-:S03]  /*2f7d0*/  LEA R60, R91, R61, 0x1 ;  /* 0x0000003d5b3c7211 */ /* 0x000fc600078e08ff */
[----:B------:R0:W-:Y:S04]  /*2f7e0*/  STG.E.U16 [R58.64], R14 ;  /* 0x0000000e3a007986 */ /* 0x0001e8000c101504 */
[----:B------:R-:W-:Y:S01]  /*2f7f0*/  STL.64 [R1+0x90], R64 ;  /* 0x0000904001007387 */ /* 0x000fe20000100a00 */
[----:B------:R-:W-:-:S04]  /*2f800*/  LEA R62, P1, R60, R2, 0x1 ;  /* 0x000000023c3e7211 */ /* 0x000fc800078208ff */
[----:B------:R-:W-:Y:S02]  /*2f810*/  LEA.HI.X.SX32 R63, R60, R3, 0x1, P1 ;  /* 0x000000033c3f7211 */ /* 0x000fe400008f0eff */
[----:B0-----:R-:W-:Y:S02]  /*2f820*/  PRMT R14, R100, 0x7632, R14 ;  /* 0x00007632640e7816 */ /* 0x001fe4000000000e */
[----:B------:R-:W2:Y:S01]  /*2f830*/  LDL.LU R100, [R1+0x170] ;  /* 0x0001700001647983 */ /* 0x000ea20000300800 */
[----:B------:R-:W-:-:S03]  /*2f840*/  IMAD R58, R91, 0x2, R60 ;  /* 0x000000025b3a7824 */ /* 0x000fc600078e023c */
[----:B------:R0:W-:Y:S04]  /*2f850*/  STL.64 [R1+0x88], R62 ;  /* 0x0000883e01007387 */ /* 0x0001e80000100a00 */
[----:B------:R1:W-:Y:S01]  /*2f860*/  STG.E.U16 [R4.64], R14 ;  /* 0x0000000e04007986 */ /* 0x0003e2000c101504 */
[C---:B0-----:R-:W-:Y:S02]  /*2f870*/  LEA R62, P1, R58.reuse, R2, 0x1 ;  /* 0x000000023a3e7211 */ /* 0x041fe400078208ff */
[----:B-1----:R-:W-:Y:S02]  /*2f880*/  LEA R5, R91, R58, 0x1 ;  /* 0x0000003a5b057211 */ /* 0x002fe400078e08ff */
[----:B------:R-:W-:Y:S02]  /*2f890*/  LEA.HI.X.SX32 R63, R58, R3, 0x1, P1 ;  /* 0x000000033a3f7211 */ /* 0x000fe400008f0eff */
[----:B------:R-:W-:Y:S01]  /*2f8a0*/  LEA R60, P1, R5, R2, 0x1 ;  /* 0x00000002053c7211 */ /* 0x000fe200078208ff */
[----:B------:R-:W-:-:S03]  /*2f8b0*/  IMAD R4, R91, 0x2, R5 ;  /* 0x000000025b047824 */ /* 0x000fc600078e0205 */
[-C--:B------:R-:W-:Y:S02]  /*2f8c0*/  LEA.HI.X.SX32 R61, R5, R3.reuse, 0x1, P1 ;  /* 0x00000003053d7211 */ /* 0x080fe400008f0eff */
[C---:B------:R-:W-:Y:S02]  /*2f8d0*/  LEA R58, P1, R4.reuse, R2, 0x1 ;  /* 0x00000002043a7211 */ /* 0x040fe400078208ff */
[----:B------:R-:W-:Y:S02]  /*2f8e0*/  LEA R5, R91, R4, 0x1 ;  /* 0x000000045b057211 */ /* 0x000fe400078e08ff */
[----:B------:R-:W-:-:S03]  /*2f8f0*/  LEA.HI.X.SX32 R59, R4, R3, 0x1, P1 ;  /* 0x00000003043b7211 */ /* 0x000fc600008f0eff */
[----:B------:R-:W-:Y:S01]  /*2f900*/  IMAD R4, R91, 0x2, R5 ;  /* 0x000000025b047824 */ /* 0x000fe200078e0205 */
[----:B---3--:R-:W-:Y:S02]  /*2f910*/  PRMT R14, R101, 0x7632, R14 ;  /* 0x00007632650e7816 */ /* 0x008fe4000000000e */
[----:B------:R-:W3:Y:S04]  /*2f920*/  LDL.LU R101, [R1+0x168] ;  /* 0x0001680001657983 */ /* 0x000ee80000300800 */
[----:B------:R4:W-:Y:S04]  /*2f930*/  STG.E.U16 [R6.64], R14 ;  /* 0x0000000e06007986 */ /* 0x0009e8000c101504 */
[----:B------:R-:W-:Y:S04]  /*2f940*/  STL.64 [R1+0x80], R62 ;  /* 0x0000803e01007387 */ /* 0x000fe80000100a00 */
[----:B------:R-:W-:Y:S01]  /*2f950*/  STL.64 [R1+0x78], R60 ;  /* 0x0000783c01007387 */ /* 0x000fe20000100a00 */
[----:B----4-:R-:W-:-:S03]  /*2f960*/  PRMT R6, R31, 0x7632, R6 ;  /* 0x000076321f067816 */ /* 0x010fc60000000006 */
[----:B------:R-:W4:Y:S04]  /*2f970*/  LDL.LU R31, [R1+0x158] ;  /* 0x00015800011f7983 */ /* 0x000f280000300800 */
[----:B------:R0:W-:Y:S04]  /*2f980*/  STG.E.U16 [R8.64], R6 ;  /* 0x0000000608007986 */ /* 0x0001e8000c101504 */
[----:B------:R-:W-:Y:S01]  /*2f990*/  STL.64 [R1+0x70], R58 ;  /* 0x0000703a01007387 */ /* 0x000fe20000100a00 */
[----:B0-----:R-:W-:-:S04]  /*2f9a0*/  LEA R8, P1, R5, R2, 0x1 ;  /* 0x0000000205087211 */ /* 0x001fc800078208ff */
[----:B------:R-:W-:Y:S02]  /*2f9b0*/  LEA.HI.X.SX32 R9, R5, R3, 0x1, P1 ;  /* 0x0000000305097211 */ /* 0x000fe400008f0eff */
[----:B------:R-:W-:Y:S02]  /*2f9c0*/  PRMT R6, R96, 0x7632, R6 ;  /* 0x0000763260067816 */ /* 0x000fe40000000006 */
[----:B------:R-:W4:Y:S04]  /*2f9d0*/  LDL.LU R96, [R1+0x148] ;  /* 0x0001480001607983 */ /* 0x000f280000300800 */
[----:B------:R0:W-:Y:S04]  /*2f9e0*/  STL.64 [R1+0x68], R8 ;  /* 0x0000680801007387 */ /* 0x0001e80000100a00 */
[----:B------:R2:W-:Y:S01]  /*2f9f0*/  STG.E.U16 [R10.64], R6 ;  /* 0x000000060a007986 */ /* 0x0005e2000c101504 */
[----:B0-----:R-:W-:-:S04]  /*2fa00*/  LEA R8, P1, R4, R2, 0x1 ;  /* 0x0000000204087211 */ /* 0x001fc800078208ff */
[----:B------:R-:W-:-:S05]  /*2fa10*/  LEA.HI.X.SX32 R9, R4, R3, 0x1, P1 ;  /* 0x0000000304097211 */ /* 0x000fca00008f0eff */
[----:B------:R0:W-:Y:S01]  /*2fa20*/  STL.64 [R1+0x60], R8 ;  /* 0x0000600801007387 */ /* 0x0001e20000100a00 */
[----:B--2---:R-:W-:-:S03]  /*2fa30*/  PRMT R6, R97, 0x7632, R6 ;  /* 0x0000763261067816 */ /* 0x004fc60000000006 */
[----:B------:R-:W2:Y:S01]  /*2fa40*/  LDL.LU R97, [R1+0x140] ;  /* 0x0001400001617983 */ /* 0x000ea20000300800 */
[----:B------:R-:W-:-:S04]  /*2fa50*/  LEA R5, R91, R4, 0x1 ;  /* 0x000000045b057211 */ /* 0x000fc800078e08ff */
[----:B0-----:R-:W-:Y:S01]  /*2fa60*/  LEA R8, P1, R5, R2, 0x1 ;  /* 0x0000000205087211 */ /* 0x001fe200078208ff */
[----:B------:R-:W-:-:S03]  /*2fa70*/  IMAD R4, R91, 0x2, R5 ;  /* 0x000000025b047824 */ /* 0x000fc600078e0205 */
[----:B------:R-:W-:-:S05]  /*2fa80*/  LEA.HI.X.SX32 R9, R5, R3, 0x1, P1 ;  /* 0x0000000305097211 */ /* 0x000fca00008f0eff */
[----:B------:R0:W-:Y:S01]  /*2fa90*/  STL.64 [R1+0x58], R8 ;  /* 0x0000580801007387 */ /* 0x0001e20000100a00 */
[----:B------:R-:W-:-:S03]  /*2faa0*/  LEA R5, R91, R4, 0x1 ;  /* 0x000000045b057211 */ /* 0x000fc600078e08ff */
[----:B------:R1:W-:Y:S01]  /*2fab0*/  STG.E.U16 [R12.64], R6 ;  /* 0x000000060c007986 */ /* 0x0003e2000c101504 */
[----:B0-----:R-:W-:-:S04]  /*2fac0*/  LEA R8, P1, R4, R2, 0x1 ;  /* 0x0000000204087211 */ /* 0x001fc800078208ff */
[----:B------:R-:W-:Y:S01]  /*2fad0*/  LEA.HI.X.SX32 R9, R4, R3, 0x1, P1 ;  /* 0x0000000304097211 */ /* 0x000fe200008f0eff */
[----:B------:R-:W-:Y:S01]  /*2fae0*/  IMAD R4, R91, 0x2, R5 ;  /* 0x000000025b047824 */ /* 0x000fe200078e0205 */
[----:B-1----:R-:W-:Y:S02]  /*2faf0*/  PRMT R6, R100, 0x7632, R6 ;  /* 0x0000763264067816 */ /* 0x002fe40000000006 */
[----:B------:R-:W2:Y:S04]  /*2fb00*/  LDL.LU R100, [R1+0x138] ;  /* 0x0001380001647983 */ /* 0x000ea80000300800 */
[----:B------:R0:W-:Y:S02]  /*2fb10*/  STL.64 [R1+0x50], R8 ;  /* 0x0000500801007387 */ /* 0x0001e40000100a00 */
[----:B0-----:R-:W-:-:S04]  /*2fb20*/  LEA R8, P1, R5, R2, 0x1 ;  /* 0x0000000205087211 */ /* 0x001fc800078208ff */
[----:B------:R-:W-:-:S05]  /*2fb30*/  LEA.HI.X.SX32 R9, R5, R3, 0x1, P1 ;  /* 0x0000000305097211 */ /* 0x000fca00008f0eff */
[----:B------:R0:W-:Y:S01]  /*2fb40*/  STL.64 [R1+0x48], R8 ;  /* 0x0000480801007387 */ /* 0x0001e20000100a00 */
[----:B------:R-:W-:-:S03]  /*2fb50*/  LEA R5, R91, R4, 0x1 ;  /* 0x000000045b057211 */ /* 0x000fc600078e08ff */
[----:B------:R3:W-:Y:S01]  /*2fb60*/  STG.E.U16 [R16.64], R6 ;  /* 0x0000000610007986 */ /* 0x0007e2000c101504 */
        /* <DEDUP_REMOVED lines=9> */
[----:B------:R-:W-:Y:S02]  /*2fc00*/  LEA R5, R91, R4, 0x1 ;  /* 0x000000045b057211 */ /* 0x000fe400078e08ff */
[----:B----4-:R-:W-:Y:S02]  /*2fc10*/  PRMT R6, R31, 0x7632, R6 ;  /* 0x000076321f067816 */ /* 0x010fe40000000006 */
[----:B------:R-:W4:Y:S04]  /*2fc20*/  LDL.LU R31, [R1+0x118] ;  /* 0x00011800011f7983 */ /* 0x000f280000300800 */
[----:B------:R0:W-:Y:S02]  /*2fc30*/  STL.64 [R1+0x38], R8 ;  /* 0x0000380801007387 */ /* 0x0001e40000100a00 */
[----:B0-----:R-:W-:-:S04]  /*2fc40*/  LEA R8, P1, R4, R2, 0x1 ;  /* 0x0000000204087211 */ /* 0x001fc800078208ff */
[----:B------:R-:W-:Y:S01]  /*2fc50*/  LEA.HI.X.SX32 R9, R4, R3, 0x1, P1 ;  /* 0x0000000304097211 */ /* 0x000fe200008f0eff */
[----:B------:R0:W-:Y:S04]  /*2fc60*/  STG.E.U16 [R24.64], R6 ;  /* 0x0000000618007986 */ /* 0x0001e8000c101504 */
[----:B------:R1:W-:Y:S01]  /*2fc70*/  STL.64 [R1+0x30], R8 ;  /* 0x0000300801007387 */ /* 0x0003e20000100a00 */
[----:B0-----:R-:W-:-:S03]  /*2fc80*/  PRMT R6, R96, 0x7632, R6 ;  /* 0x0000763260067816 */ /* 0x001fc60000000006 */
[----:B------:R-:W4:Y:S01]  /*2fc90*/  LDL.LU R96, [R1+0x108] ;  /* 0x0001080001607983 */ /* 0x000f220000300800 */
[----:B-1----:R-:W-:-:S04]  /*2fca0*/  LEA R8, P1, R5, R2, 0x1 ;  /* 0x0000000205087211 */ /* 0x002fc800078208ff */
[----:B------:R-:W-:Y:S01]  /*2fcb0*/  LEA.HI.X.SX32 R9, R5, R3, 0x1, P1 ;  /* 0x0000000305097211 */ /* 0x000fe200008f0eff */
[----:B------:R2:W-:Y:S04]  /*2fcc0*/  STG.E.U16 [R28.64], R6 ;  /* 0x000000061c007986 */ /* 0x0005e8000c101504 */
[----:B------:R0:W-:Y:S01]  /*2fcd0*/  STL.64 [R1+0x28], R8 ;  /* 0x0000280801007387 */ /* 0x0001e20000100a00 */
[----:B--2---:R-:W-:-:S03]  /*2fce0*/  PRMT R6, R97, 0x7632, R6 ;  /* 0x0000763261067816 */ /* 0x004fc60000000006 */
[----:B------:R-:W2:Y:S01]  /*2fcf0*/  LDL.LU R97, [R1+0xf8] ;  /* 0x0000f80001617983 */ /* 0x000ea20000300800 */
[----:B------:R-:W-:-:S05]  /*2fd00*/  IMAD R4, R91, 0x2, R5 ;  /* 0x000000025b047824 */ /* 0x000fca00078e0205 */
[C---:B0-----:R-:W-:Y:S02]  /*2fd10*/  LEA R8, P1, R4.reuse, R2, 0x1 ;  /* 0x0000000204087211 */ /* 0x041fe400078208ff */
[----:B------:R-:W-:Y:S02]  /*2fd20*/  LEA R5, R91, R4, 0x1 ;  /* 0x000000045b057211 */ /* 0x000fe400078e08ff */
[----:B------:R-:W-:-:S05]  /*2fd30*/  LEA.HI.X.SX32 R9, R4, R3, 0x1, P1 ;  /* 0x0000000304097211 */ /* 0x000fca00008f0eff */
[----:B------:R0:W-:Y:S01]  /*2fd40*/  STL.64 [R1+0x20], R8 ;  /* 0x0000200801007387 */ /* 0x0001e20000100a00 */
[----:B------:R-:W-:Y:S01]  /*2fd50*/  IMAD R4, R91, 0x2, R5 ;  /* 0x000000025b047824 */ /* 0x000fe200078e0205 */
[----:B0-----:R-:W-:-:S04]  /*2fd60*/  LEA R8, P1, R5, R2, 0x1 ;  /* 0x0000000205087211 */ /* 0x001fc800078208ff */
[----:B------:R-:W-:-:S05]  /*2fd70*/  LEA.HI.X.SX32 R9, R5, R3, 0x1, P1 ;  /* 0x0000000305097211 */ /* 0x000fca00008f0eff */
[----:B------:R0:W-:Y:S01]  /*2fd80*/  STL.64 [R1+0x18], R8 ;  /* 0x0000180801007387 */ /* 0x0001e20000100a00 */
[----:B------:R-:W-:Y:S02]  /*2fd90*/  LEA R5, R91, R4, 0x1 ;  /* 0x000000045b057211 */ /* 0x000fe400078e08ff */
[----:B0-----:R-:W-:-:S04]  /*2fda0*/  LEA R8, P1, R4, R2, 0x1 ;  /* 0x0000000204087211 */ /* 0x001fc800078208ff */
[----:B------:R-:W-:-:S05]  /*2fdb0*/  LEA.HI.X.SX32 R9, R4, R3, 0x1, P1 ;  /* 0x0000000304097211 */ /* 0x000fca00008f0eff */
[----:B------:R0:W-:Y:S01]  /*2fdc0*/  STL.64 [R1+0x10], R8 ;  /* 0x0000100801007387 */ /* 0x0001e20000100a00 */
[----:B------:R-:W-:Y:S01]  /*2fdd0*/  IMAD R4, R91, 0x2, R5 ;  /* 0x000000025b047824 */ /* 0x000fe200078e0205 */
[----:B0-----:R-:W-:-:S04]  /*2fde0*/  LEA R8, P1, R5, R2, 0x1 ;  /* 0x0000000205087211 */ /* 0x001fc800078208ff */
[----:B------:R-:W-:Y:S02]  /*2fdf0*/  LEA.HI.X.SX32 R9, R5, R3, 0x1, P1 ;  /* 0x0000000305097211 */ /* 0x000fe400008f0eff */
[----:B------:R-:W-:-:S03]  /*2fe00*/  LEA R5, R91, R4, 0x1 ;  /* 0x000000045b057211 */ /* 0x000fc600078e08ff */
[----:B------:R0:W-:Y:S02]  /*2fe10*/  STL.64 [R1+0x8], R8 ;  /* 0x0000080801007387 */ /* 0x0001e40000100a00 */
[----:B0-----:R-:W-:-:S04]  /*2fe20*/  LEA R8, P1, R4, R2, 0x1 ;  /* 0x0000000204087211 */ /* 0x001fc800078208ff */
[----:B------:R-:W-:Y:S01]  /*2fe30*/  LEA.HI.X.SX32 R9, R4, R3, 0x1, P1 ;  /* 0x0000000304097211 */ /* 0x000fe200008f0eff */
[----:B------:R-:W-:Y:S01]  /*2fe40*/  IMAD R4, R91, 0x2, R5 ;  /* 0x000000025b047824 */ /* 0x000fe200078e0205 */
[----:B------:R-:W-:-:S04]  /*2fe50*/  LEA R124, P1, R5, R2, 0x1 ;  /* 0x00000002057c7211 */ /* 0x000fc800078208ff */
[-C--:B------:R-:W-:Y:S02]  /*2fe60*/  LEA.HI.X.SX32 R125, R5, R3.reuse, 0x1, P1 ;  /* 0x00000003057d7211 */ /* 0x080fe400008f0eff */
[C---:B------:R-:W-:Y:S02]  /*2fe70*/  LEA R122, P1, R4.reuse, R2, 0x1 ;  /* 0x00000002047a7211 */ /* 0x040fe400078208ff */
[----:B------:R-:W-:Y:S02]  /*2fe80*/  LEA R5, R91, R4, 0x1 ;  /* 0x000000045b057211 */ /* 0x000fe400078e08ff */
[-C--:B------:R-:W-:Y:S02]  /*2fe90*/  LEA.HI.X.SX32 R123, R4, R3.reuse, 0x1, P1 ;  /* 0x00000003047b7211 */ /* 0x080fe400008f0eff */
[----:B------:R-:W-:Y:S01]  /*2fea0*/  LEA R120, P1, R5, R2, 0x1 ;  /* 0x0000000205787211 */ /* 0x000fe200078208ff */
[----:B------:R-:W-:Y:S01]  /*2feb0*/  IMAD R4, R91, 0x2, R5 ;  /* 0x000000025b047824 */ /* 0x000fe200078e0205 */
[----:B------:R0:W-:Y:S02]  /*2fec0*/  STG.E.U16 [R32.64], R6 ;  /* 0x0000000620007986 */ /* 0x0001e4000c101504 */
[----:B------:R-:W-:-:S02]  /*2fed0*/  LEA.HI.X.SX32 R121, R5, R3, 0x1, P1 ;  /* 0x0000000305797211 */ /* 0x000fc400008f0eff */
[----:B------:R-:W-:Y:S02]  /*2fee0*/  LEA R118, P1, R4, R2, 0x1 ;  /* 0x0000000204767211 */ /* 0x000fe400078208ff */
[C---:B------:R-:W-:Y:S02]  /*2fef0*/  LEA R5, R91.reuse, R4, 0x1 ;  /* 0x000000045b057211 */ /* 0x040fe400078e08ff */
[----:B0-----:R-:W-:Y:S02]  /*2ff00*/  PRMT R6, R100, 0x7632, R6 ;  /* 0x0000763264067816 */ /* 0x001fe40000000006 */
[-C--:B------:R-:W-:Y:S01]  /*2ff10*/  LEA.HI.X.SX32 R119, R4, R3.reuse, 0x1, P1 ;  /* 0x0000000304777211 */ /* 0x080fe200008f0eff */
[----:B------:R-:W-:Y:S01]  /*2ff20*/  IMAD R4, R91, 0x2, R5 ;  /* 0x000000025b047824 */ /* 0x000fe200078e0205 */
[C---:B------:R-:W-:Y:S01]  /*2ff30*/  LEA R116, P1, R5.reuse, R2, 0x1 ;  /* 0x0000000205747211 */ /* 0x040fe200078208ff */
[----:B------:R3:W-:Y:S03]  /*2ff40*/  STG.E.U16 [R34.64], R6 ;  /* 0x0000000622007986 */ /* 0x0007e6000c101504 */
[----:B------:R-:W-:-:S02]  /*2ff50*/  LEA.HI.X.SX32 R117, R5, R3, 0x1, P1 ;  /* 0x0000000305757211 */ /* 0x000fc400008f0eff */
[----:B------:R-:W-:Y:S02]  /*2ff60*/  LEA R114, P1, R4, R2, 0x1 ;  /* 0x0000000204727211 */ /* 0x000fe400078208ff */
[----:B------:R-:W-:Y:S02]  /*2ff70*/  LEA R5, R91, R4, 0x1 ;  /* 0x000000045b057211 */ /* 0x000fe400078e08ff */
[----:B---3--:R-:W-:-:S05]  /*2ff80*/  PRMT R6, R101, 0x7632, R6 ;  /* 0x0000763265067816 */ /* 0x008fca0000000006 */
[----:B------:R4:W-:Y:S01]  /*2ff90*/  STG.E.U16 [R36.64], R6 ;  /* 0x0000000624007986 */ /* 0x0009e2000c101504 */
[----:B------:R-:W-:Y:S01]  /*2ffa0*/  LEA.HI.X.SX32 R115, R4, R3, 0x1, P1 ;  /* 0x0000000304737211 */ /* 0x000fe200008f0eff */
[----:B------:R-:W-:Y:S01]  /*2ffb0*/  IMAD R4, R91, 0x2, R5 ;  /* 0x000000025b047824 */ /* 0x000fe200078e0205 */
[----:B------:R-:W-:-:S04]  /*2ffc0*/  LEA R112, P1, R5, R2, 0x1 ;  /* 0x0000000205707211 */ /* 0x000fc800078208ff */
[-C--:B------:R-:W-:Y:S02]  /*2ffd0*/  LEA.HI.X.SX32 R113, R5, R3.reuse, 0x1, P1 ;  /* 0x0000000305717211 */ /* 0x080fe400008f0eff */
[C---:B------:R-:W-:Y:S02]  /*2ffe0*/  LEA R110, P1, R4.reuse, R2, 0x1 ;  /* 0x00000002046e7211 */ /* 0x040fe400078208ff */
[----:B------:R-:W-:Y:S02]  /*2fff0*/  LEA R5, R91, R4, 0x1 ;  /* 0x000000045b057211 */ /* 0x000fe400078e08ff */
[----:B------:R-:W-:Y:S02]  /*30000*/  LEA.HI.X.SX32 R111, R4, R3, 0x1, P1 ;  /* 0x00000003046f7211 */ /* 0x000fe400008f0eff */
[----:B------:R-:W-:Y:S01]  /*30010*/  LEA R108, P1, R5, R2, 0x1 ;  /* 0x00000002056c7211 */ /* 0x000fe200078208ff */
[----:B------:R-:W-:-:S03]  /*30020*/  IMAD R4, R91, 0x2, R5 ;  /* 0x000000025b047824 */ /* 0x000fc600078e0205 */
[-C--:B------:R-:W-:Y:S02]  /*30030*/  LEA.HI.X.SX32 R109, R5, R3.reuse, 0x1, P1 ;  /* 0x00000003056d7211 */ /* 0x080fe400008f0eff */
[C---:B------:R-:W-:Y:S02]  /*30040*/  LEA R106, P1, R4.reuse, R2, 0x1 ;  /* 0x00000002046a7211 */ /* 0x040fe400078208ff */
[----:B------:R-:W-:Y:S02]  /*30050*/  LEA R5, R91, R4, 0x1 ;  /* 0x000000045b057211 */ /* 0x000fe400078e08ff */
[----:B------:R-:W-:Y:S02]  /*30060*/  LEA.HI.X.SX32 R107, R4, R3, 0x1, P1 ;  /* 0x00000003046b7211 */ /* 0x000fe400008f0eff */
[----:B----4-:R-:W-:-:S05]  /*30070*/  PRMT R6, R31, 0x7632, R6 ;  /* 0x000076321f067816 */ /* 0x010fca0000000006 */
[----:B------:R0:W-:Y:S01]  /*30080*/  STG.E.U16 [R38.64], R6 ;  /* 0x0000000626007986 */ /* 0x0001e2000c101504 */
[----:B------:R-:W-:Y:S01]  /*30090*/  LEA R104, P1, R5, R2, 0x1 ;  /* 0x0000000205687211 */ /* 0x000fe200078208ff */
[----:B------:R-:W-:-:S03]  /*300a0*/  IMAD R4, R91, 0x2, R5 ;  /* 0x000000025b047824 */ /* 0x000fc600078e0205 */
[----:B------:R-:W-:Y:S02]  /*300b0*/  LEA.HI.X.SX32 R105, R5, R3, 0x1, P1 ;  /* 0x0000000305697211 */ /* 0x000fe400008f0eff */
[----:B------:R-:W-:Y:S02]  /*300c0*/  LEA R102, P1, R4, R2, 0x1 ;  /* 0x0000000204667211 */ /* 0x000fe400078208ff */
[----:B0-----:R-:W-:-:S05]  /*300d0*/  PRMT R6, R96, 0x7632, R6 ;  /* 0x0000763260067816 */ /* 0x001fca0000000006 */
[----:B------:R2:W-:Y:S01]  /*300e0*/  STG.E.U16 [R40.64], R6 ;  /* 0x0000000628007986 */ /* 0x0005e2000c101504 */
[----:B------:R-:W-:Y:S02]  /*300f0*/  LEA R5, R91, R4, 0x1 ;  /* 0x000000045b057211 */ /* 0x000fe400078e08ff */
[----:B------:R-:W-:Y:S01]  /*30100*/  LEA.HI.X.SX32 R103, R4, R3, 0x1, P1 ;  /* 0x0000000304677211 */ /* 0x000fe200008f0eff */
[----:B------:R-:W-:Y:S01]  /*30110*/  STL.64 [R1], R8 ;  /* 0x0000000801007387 */ /* 0x000fe20000100a00 */
[----:B------:R-:W-:Y:S01]  /*30120*/  LEA R100, P1, R5, R2, 0x1 ;  /* 0x0000000205647211 */ /* 0x000fe200078208ff */
[----:B------:R-:W-:Y:S02]  /*30130*/  IMAD R4, R91, 0x2, R5 ;  /* 0x000000025b047824 */ /* 0x000fe400078e0205 */
[----:B------:R-:W-:Y:S01]  /*30140*/  STL.64 [R1+0x9e8], R124 ;  /* 0x0009e87c01007387 */ /* 0x000fe20000100a00 */
[----:B------:R-:W-:-:S03]  /*30150*/  PRMT R14, R14, 0x7632, R14 ;  /* 0x000076320e0e7816 */ /* 0x000fc6000000000e */
[----:B------:R-:W-:Y:S01]  /*30160*/  STL.64 [R1+0x9f8], R122 ;  /* 0x0009f87a01007387 */ /* 0x000fe20000100a00 */
[-C--:B------:R-:W-:Y:S02]  /*30170*/  LEA.HI.X.SX32 R101, R5, R3.reuse, 0x1, P1 ;  /* 0x0000000305657211 */ /* 0x080fe400008f0eff */
[----:B------:R-:W-:Y:S01]  /*30180*/  PRMT R18, R18, 0x7632, R18 ;  /* 0x0000763212127816 */ /* 0x000fe20000000012 */
[----:B------:R-:W-:Y:S01]  /*30190*/  STL [R1+0xa10], R120 ;  /* 0x000a107801007387 */ /* 0x000fe20000100800 */
[C---:B------:R-:W-:Y:S02]  /*301a0*/  LEA R98, P1, R4.reuse, R2, 0x1 ;  /* 0x0000000204627211 */ /* 0x040fe400078208ff */
[----:B------:R-:W-:Y:S01]  /*301b0*/  LEA R5, R91, R4, 0x1 ;  /* 0x000000045b057211 */ /* 0x000fe200078e08ff */
[----:B------:R-:W-:Y:S04]  /*301c0*/  STL [R1+0xa00], R121 ;  /* 0x000a007901007387 */ /* 0x000fe80000100800 */
[----:B------:R-:W-:Y:S01]  /*301d0*/  STL.64 [R1+0xa08], R118 ;  /* 0x000a087601007387 */ /* 0x000fe20000100a00 */
[----:B------:R-:W-:-:S03]  /*301e0*/  LEA.HI.X.SX32 R99, R4, R3, 0x1, P1 ;  /* 0x0000000304637211 */ /* 0x000fc600008f0eff */
[----:B------:R-:W-:Y:S01]  /*301f0*/  STL [R1+0xa20], R116 ;  /* 0x000a207401007387 */ /* 0x000fe20000100800 */
[----:B------:R-:W-:-:S03]  /*30200*/  LEA R96, P1, R5, R2, 0x1 ;  /* 0x0000000205607211 */ /* 0x000fc600078208ff */
[----:B------:R-:W-:Y:S01]  /*30210*/  STL [R1+0x9f0], R117 ;  /* 0x0009f07501007387 */ /* 0x000fe20000100800 */
[----:B------:R-:W-:-:S03]  /*30220*/  IMAD R4, R91, 0x2, R5 ;  /* 0x000000025b047824 */ /* 0x000fc600078e0205 */
[----:B------:R-:W-:Y:S01]  /*30230*/  STL [R1+0xa30], R114 ;  /* 0x000a307201007387 */ /* 0x000fe20000100800 */
[----:B--2---:R-:W-:-:S05]  /*30240*/  PRMT R6, R97, 0x7632, R6 ;  /* 0x0000763261067816 */ /* 0x004fca0000000006 */
[----:B------:R0:W-:Y:S02]  /*30250*/  STG.E.U16 [R42.64], R6 ;  /* 0x000000062a007986 */ /* 0x0001e4000c101504 */
[----:B0-----:R-:W-:-:S05]  /*30260*/  PRMT R6, R27, 0x7632, R6 ;  /* 0x000076321b067816 */ /* 0x001fca0000000006 */
[----:B------:R0:W-:Y:S02]  /*30270*/  STG.E.U16 [R44.64], R6 ;  /* 0x000000062c007986 */ /* 0x0001e4000c101504 */
[----:B0-----:R-:W-:-:S05]  /*30280*/  PRMT R6, R15, 0x7632, R6 ;  /* 0x000076320f067816 */ /* 0x001fca0000000006 */
[----:B------:R0:W-:Y:S02]  /*30290*/  STG.E.U16 [R46.64], R6 ;  /* 0x000000062e007986 */ /* 0x0001e4000c101504 */
[----:B0-----:R-:W-:-:S05]  /*302a0*/  PRMT R6, R90, 0x7632, R6 ;  /* 0x000076325a067816 */ /* 0x001fca0000000006 */
[----:B------:R0:W-:Y:S04]  /*302b0*/  STG.E.U16 [R48.64], R6 ;  /* 0x0000000630007986 */ /* 0x0001e8000c101504 */
[----:B------:R-:W-:Y:S01]  /*302c0*/  STL [R1+0x9e4], R115 ;  /* 0x0009e47301007387 */ /* 0x000fe20000100800 */
[----:B0-----:R-:W-:-:S03]  /*302d0*/  PRMT R6, R0, 0x7632, R6 ;  /* 0x0000763200067816 */ /* 0x001fc60000000006 */
[----:B------:R-:W-:Y:S04]  /*302e0*/  STL [R1+0xa40], R112 ;  /* 0x000a407001007387 */ /* 0x000fe80000100800 */
[----:B------:R-:W-:Y:S04]  /*302f0*/  STG.E.U16 [R50.64], R6 ;  /* 0x0000000632007986 */ /* 0x000fe8000c101504 */
[----:B------:R-:W-:Y:S04]  /*30300*/  STG.E.U16 [R52.64], R14 ;  /* 0x0000000e34007986 */ /* 0x000fe8000c101504 */
[----:B------:R0:W-:Y:S01]  /*30310*/  STG.E.U16 [R54.64], R18 ;  /* 0x0000001236007986 */ /* 0x0001e2000c101504 */
[----:B------:R-:W-:-:S03]  /*30320*/  LEA.HI.X.SX32 R97, R5, R3, 0x1, P1 ;  /* 0x0000000305617211 */ /* 0x000fc600008f0eff */
[----:B------:R-:W-:Y:S01]  /*30330*/  STL [R1+0x9e0], R113 ;  /* 0x0009e07101007387 */ /* 0x000fe20000100800 */
[----:B------:R-:W-:-:S03]  /*30340*/  LEA R92, P1, R4, R2, 0x1 ;  /* 0x00000002045c7211 */ /* 0x000fc600078208ff */
[----:B------:R-:W-:Y:S01]  /*30350*/  STL [R1+0xaa8], R110 ;  /* 0x000aa86e01007387 */ /* 0x000fe20000100800 */
[----:B0-----:R-:W-:-:S03]  /*30360*/  MOV R18, c[0x0][0x1c8] ;  /* 0x0000720000127a02 */ /* 0x001fc60000000f00 */
[----:B------:R-:W-:Y:S04]  /*30370*/  STL [R1+0x9dc], R111 ;  /* 0x0009dc6f01007387 */ /* 0x000fe80000100800 */
[----:B------:R-:W2:Y:S01]  /*30380*/  LDL.LU R0, [R1+0xaec] ;  /* 0x000aec0001007983 */ /* 0x000ea20000300800 */
[----:B------:R-:W-:-:S03]  /*30390*/  IMAD R5, R18, 0x2, R4 ;  /* 0x0000000212057824 */ /* 0x000fc600078e0204 */
[----:B------:R-:W-:Y:S01]  /*303a0*/  STL [R1+0x9d8], R109 ;  /* 0x0009d86d01007387 */ /* 0x000fe20000100800 */
[----:B------:R-:W-:-:S03]  /*303b0*/  LEA.HI.X.SX32 R93, R4, R3, 0x1, P1 ;  /* 0x00000003045d7211 */ /* 0x000fc600008f0eff */
[----:B------:R-:W-:Y:S01]  /*303c0*/  STL [R1+0xab8], R106 ;  /* 0x000ab86a01007387 */ /* 0x000fe20000100800 */
[----:B------:R-:W-:-:S03]  /*303d0*/  LEA R90, P1, R5, R2, 0x1 ;  /* 0x00000002055a7211 */ /* 0x000fc600078208ff */
[----:B------:R-:W-:Y:S01]  /*303e0*/  STL [R1+0x9d4], R107 ;  /* 0x0009d46b01007387 */ /* 0x000fe20000100800 */
[----:B------:R-:W-:-:S03]  /*303f0*/  LEA R4, R18, R5, 0x1 ;  /* 0x0000000512047211 */ /* 0x000fc600078e08ff */
[----:B------:R-:W-:Y:S04]  /*30400*/  STL [R1+0xac8], R104 ;  /* 0x000ac86801007387 */ /* 0x000fe80000100800 */
[----:B------:R-:W-:Y:S04]  /*30410*/  STL [R1+0xacc], R104 ;  /* 0x000acc6801007387 */ /* 0x000fe80000100800 */
[----:B------:R-:W-:Y:S01]  /*30420*/  STL [R1+0x9d0], R105 ;  /* 0x0009d06901007387 */ /* 0x000fe20000100800 */
[----:B------:R-:W-:-:S03]  /*30430*/  LEA.HI.X.SX32 R91, R5, R3, 0x1, P1 ;  /* 0x00000003055b7211 */ /* 0x000fc600008f0eff */
[----:B------:R-:W-:Y:S01]  /*30440*/  STL [R1+0x9cc], R103 ;  /* 0x0009cc6701007387 */ /* 0x000fe20000100800 */
[----:B------:R-:W-:-:S03]  /*30450*/  LEA R88, P1, R4, R2, 0x1 ;  /* 0x0000000204587211 */ /* 0x000fc600078208ff */
[----:B------:R-:W-:Y:S01]  /*30460*/  STL [R1+0xad8], R100 ;  /* 0x000ad86401007387 */ /* 0x000fe20000100800 */
[----:B------:R-:W-:-:S03]  /*30470*/  IMAD R5, R18, 0x2, R4 ;  /* 0x0000000212057824 */ /* 0x000fc600078e0204 */
[----:B------:R-:W-:Y:S04]  /*30480*/  STL [R1+0x9c8], R101 ;  /* 0x0009c86501007387 */ /* 0x000fe80000100800 */
[----:B------:R-:W-:Y:S04]  /*30490*/  STL [R1+0x9c4], R99 ;  /* 0x0009c46301007387 */ /* 0x000fe80000100800 */
[----:B------:R-:W3:Y:S01]  /*304a0*/  LDL.LU.64 R74, [R1+0x180] ;  /* 0x00018000014a7983 */ /* 0x000ee20000300a00 */
[----:B------:R-:W-:Y:S02]  /*304b0*/  LEA.HI.X.SX32 R89, R4, R3, 0x1, P1 ;  /* 0x0000000304597211 */ /* 0x000fe400008f0eff */
[----:B------:R-:W-:Y:S01]  /*304c0*/  LEA R86, P1, R5, R2, 0x1 ;  /* 0x0000000205567211 */ /* 0x000fe200078208ff */
[----:B------:R-:W4:Y:S01]  /*304d0*/  LDL.LU.64 R68, [R1+0x1b8] ;  /* 0x0001b80001447983 */ /* 0x000f220000300a00 */
[----:B------:R-:W-:-:S02]  /*304e0*/  LEA R4, R18, R5, 0x1 ;  /* 0x0000000512047211 */ /* 0x000fc400078e08ff */
[-C--:B------:R-:W-:Y:S01]  /*304f0*/  LEA.HI.X.SX32 R87, R5, R3.reuse, 0x1, P1 ;  /* 0x0000000305577211 */ /* 0x080fe200008f0eff */
[----:B------:R-:W4:Y:S01]  /*30500*/  LDL R31, [R1+0x4a4] ;  /* 0x0004a400011f7983 */ /* 0x000f220000100800 */
[-C--:B------:R-:W-:Y:S01]  /*30510*/  LEA R84, P1, R4, R2.reuse, 0x1 ;  /* 0x0000000204547211 */ /* 0x080fe200078208ff */
[----:B------:R-:W-:Y:S02]  /*30520*/  IMAD R5, R18, 0x2, R4 ;  /* 0x0000000212057824 */ /* 0x000fe400078e0204 */
[----:B------:R-:W2:Y:S01]  /*30530*/  LDL.LU.64 R64, [R1+0x1f8] ;  /* 0x0001f80001407983 */ /* 0x000ea20000300a00 */
[----:B------:R-:W-:Y:S02]  /*30540*/  LEA.HI.X.SX32 R85, R4, R3, 0x1, P1 ;  /* 0x0000000304557211 */ /* 0x000fe400008f0eff */
[----:B------:R-:W-:Y:S01]  /*30550*/  LEA R82, P1, R5, R2, 0x1 ;  /* 0x0000000205527211 */ /* 0x000fe200078208ff */
[----:B------:R-:W2:Y:S01]  /*30560*/  LDL R27, [R1+0x494] ;  /* 0x00049400011b7983 */ /* 0x000ea20000100800 */
[----:B------:R-:W-:-:S02]  /*30570*/  LEA R4, R18, R5, 0x1 ;  /* 0x0000000512047211 */ /* 0x000fc400078e08ff */
[-C--:B------:R-:W-:Y:S01]  /*30580*/  LEA.HI.X.SX32 R83, R5, R3.reuse, 0x1, P1 ;  /* 0x0000000305537211 */ /* 0x080fe200008f0eff */
[----:B------:R-:W2:Y:S01]  /*30590*/  LDL.LU.64 R62, [R1+0x1f0] ;  /* 0x0001f000013e7983 */ /* 0x000ea20000300a00 */
[-C--:B------:R-:W-:Y:S01]  /*305a0*/  LEA R80, P1, R4, R2.reuse, 0x1 ;  /* 0x0000000204507211 */ /* 0x080fe200078208ff */
[----:B------:R-:W-:Y:S01]  /*305b0*/  IMAD R5, R18, 0x2, R4 ;  /* 0x0000000212057824 */ /* 0x000fe200078e0204 */
[----:B------:R-:W-:Y:S01]  /*305c0*/  PRMT R22, R22, 0x7632, R22 ;  /* 0x0000763216167816 */ /* 0x000fe20000000016 */
[----:B------:R-:W2:Y:S01]  /*305d0*/  LDL R15, [R1+0x3f4] ;  /* 0x0003f400010f7983 */ /* 0x000ea20000100800 */
[-C--:B------:R-:W-:Y:S02]  /*305e0*/  LEA.HI.X.SX32 R81, R4, R3.reuse, 0x1, P1 ;  /* 0x0000000304517211 */ /* 0x080fe400008f0eff */
[C---:B------:R-:W-:Y:S01]  /*305f0*/  LEA R78, P1, R5.reuse, R2, 0x1 ;  /* 0x00000002054e7211 */ /* 0x040fe200078208ff */
[----:B------:R-:W-:Y:S04]  /*30600*/  STL [R1+0x9c0], R97 ;  /* 0x0009c06101007387 */ /* 0x000fe80000100800 */
[----:B------:R-:W-:Y:S01]  /*30610*/  STL [R1+0x9bc], R93 ;  /* 0x0009bc5d01007387 */ /* 0x000fe20000100800 */
[----:B------:R-:W-:-:S03]  /*30620*/  LEA.HI.X.SX32 R79, R5, R3, 0x1, P1 ;  /* 0x00000003054f7211 */ /* 0x000fc600008f0eff */
[----:B------:R-:W-:Y:S04]  /*30630*/  STL [R1+0x9b8], R91 ;  /* 0x0009b85b01007387 */ /* 0x000fe80000100800 */
[----:B------:R-:W-:Y:S04]  /*30640*/  STL.64 [R1+0xa80], R22 ;  /* 0x000a801601007387 */ /* 0x000fe80000100a00 */
[----:B------:R-:W-:Y:S04]  /*30650*/  STL [R1+0x9b4], R89 ;  /* 0x0009b45901007387 */ /* 0x000fe80000100800 */
[----:B------:R-:W-:Y:S04]  /*30660*/  STL [R1+0x9b0], R87 ;  /* 0x0009b05701007387 */ /* 0x000fe80000100800 */
[----:B------:R-:W-:Y:S04]  /*30670*/  STL [R1+0x9ac], R85 ;  /* 0x0009ac5501007387 */ /* 0x000fe80000100800 */
[----:B------:R-:W-:Y:S04]  /*30680*/  STL [R1+0x9a8], R83 ;  /* 0x0009a85301007387 */ /* 0x000fe80000100800 */
[----:B------:R-:W-:Y:S04]  /*30690*/  STL [R1+0x9a4], R81 ;  /* 0x0009a45101007387 */ /* 0x000fe80000100800 */
[----:B------:R-:W-:Y:S04]  /*306a0*/  STL [R1+0x9a0], R79 ;  /* 0x0009a04f01007387 */ /* 0x000fe80000100800 */
[----:B------:R-:W2:Y:S01]  /*306b0*/  LDL.LU.64 R60, [R1+0x1e8] ;  /* 0x0001e800013c7983 */ /* 0x000ea20000300a00 */
[----:B------:R-:W-:-:S02]  /*306c0*/  LEA R4, R18, R5, 0x1 ;  /* 0x0000000512047211 */ /* 0x000fc400078e08ff */
[----:B------:R-:W-:Y:S02]  /*306d0*/  PRMT R26, R26, 0x7632, R26 ;  /* 0x000076321a1a7816 */ /* 0x000fe4000000001a */
[----:B------:R-:W-:Y:S01]  /*306e0*/  PRMT R30, R30, 0x7632, R30 ;  /* 0x000076321e1e7816 */ /* 0x000fe2000000001e */
[----:B------:R-:W-:Y:S01]  /*306f0*/  IMAD R5, R18, 0x2, R4 ;  /* 0x0000000212057824 */ /* 0x000fe200078e0204 */
[C---:B------:R-:W-:Y:S01]  /*30700*/  LEA R76, P1, R4.reuse, R2, 0x1 ;  /* 0x00000002044c7211 */ /* 0x040fe200078208ff */
[----:B------:R-:W-:Y:S03]  /*30710*/  STG.E.U16 [R56.64], R22 ;  /* 0x0000001638007986 */ /* 0x000fe6000c101504 */
[----:B------:R-:W-:Y:S01]  /*30720*/  LEA.HI.X.SX32 R77, R4, R3, 0x1, P1 ;  /* 0x00000003044d7211 */ /* 0x000fe200008f0eff */
[----:B------:R-:W-:Y:S01]  /*30730*/  STG.E.U16 [R94.64], R26 ;  /* 0x0000001a5e007986 */ /* 0x000fe2000c101504 */
[----:B------:R-:W-:-:S03]  /*30740*/  LEA R4, R18, R5, 0x1 ;  /* 0x0000000512047211 */ /* 0x000fc600078e08ff */
[----:B------:R-:W-:Y:S04]  /*30750*/  STL [R1+0x99c], R77 ;  /* 0x00099c4d01007387 */ /* 0x000fe80000100800 */
[----:B---3--:R0:W-:Y:S02]  /*30760*/  STG.E.U16 [R74.64], R30 ;  /* 0x0000001e4a007986 */ /* 0x0081e4000c101504 */
[----:B0-----:R-:W-:-:S04]  /*30770*/  LEA R74, P1, R5, R2, 0x1 ;  /* 0x00000002054a7211 */ /* 0x001fc800078208ff */
[----:B------:R-:W-:Y:S01]  /*30780*/  LEA.HI.X.SX32 R75, R5, R3, 0x1, P1 ;  /* 0x00000003054b7211 */ /* 0x000fe200008f0eff */
[----:B------:R-:W-:Y:S01]  /*30790*/  IMAD R5, R18, 0x2, R4 ;  /* 0x0000000212057824 */ /* 0x000fe200078e0204 */
[----:B------:R-:W-:-:S04]  /*307a0*/  LEA R72, P1, R4, R2, 0x1 ;  /* 0x0000000204487211 */ /* 0x000fc800078208ff */
[----:B------:R-:W-:Y:S02]  /*307b0*/  LEA.HI.X.SX32 R73, R4, R3, 0x1, P1 ;  /* 0x0000000304497211 */ /* 0x000fe400008f0eff */
[C---:B------:R-:W-:Y:S02]  /*307c0*/  LEA R70, P1, R5.reuse, R2, 0x1 ;  /* 0x0000000205467211 */ /* 0x040fe400078208ff */
[----:B------:R-:W-:Y:S01]  /*307d0*/  LEA R4, R18, R5, 0x1 ;  /* 0x0000000512047211 */ /* 0x000fe200078e08ff */
[----:B----4-:R0:W-:Y:S01]  /*307e0*/  STG.E.U16 [R68.64], R31 ;  /* 0x0000001f44007986 */ /* 0x0101e2000c101504 */
[----:B------:R-:W-:-:S03]  /*307f0*/  LEA.HI.X.SX32 R71, R5, R3, 0x1, P1 ;  /* 0x0000000305477211 */ /* 0x000fc600008f0eff */
[----:B------:R-:W-:Y:S01]  /*30800*/  IMAD R5, R18, 0x2, R4 ;  /* 0x0000000212057824 */ /* 0x000fe200078e0204 */
[----:B0-----:R-:W-:-:S04]  /*30810*/  LEA R68, P1, R4, R2, 0x1 ;  /* 0x0000000204447211 */ /* 0x001fc800078208ff */
[----:B------:R-:W-:Y:S02]  /*30820*/  LEA.HI.X.SX32 R69, R4, R3, 0x1, P1 ;  /* 0x0000000304457211 */ /* 0x000fe400008f0eff */
[C---:B------:R-:W-:Y:S02]  /*30830*/  LEA R66, P1, R5.reuse, R2, 0x1 ;  /* 0x0000000205427211 */ /* 0x040fe400078208ff */
[----:B------:R-:W-:Y:S01]  /*30840*/  LEA R4, R18, R5, 0x1 ;  /* 0x0000000512047211 */ /* 0x000fe200078e08ff */
[----:B--2---:R0:W-:Y:S01]  /*30850*/  STG.E.U16 [R64.64], R27 ;  /* 0x0000001b40007986 */ /* 0x0041e2000c101504 */
[----:B------:R-:W-:-:S03]  /*30860*/  LEA.HI.X.SX32 R67, R5, R3, 0x1, P1 ;  /* 0x0000000305437211 */ /* 0x000fc600008f0eff */
[----:B------:R-:W-:Y:S01]  /*30870*/  IMAD R5, R18, 0x2, R4 ;  /* 0x0000000212057824 */ /* 0x000fe200078e0204 */
[----:B------:R-:W-:Y:S01]  /*30880*/  STL [R1+0x998], R75 ;  /* 0x0009984b01007387 */ /* 0x000fe20000100800 */
[----:B0-----:R-:W-:-:S03]  /*30890*/  LEA R64, P1, R4, R2, 0x1 ;  /* 0x0000000204407211 */ /* 0x001fc600078208ff */
[----:B------:R0:W-:Y:S01]  /*308a0*/  STG.E.U16 [R62.64], R15 ;  /* 0x0000000f3e007986 */ /* 0x0001e2000c101504 */
[----:B------:R-:W-:-:S03]  /*308b0*/  LEA.HI.X.SX32 R65, R4, R3, 0x1, P1 ;  /* 0x0000000304417211 */ /* 0x000fc600008f0eff */
[----:B------:R-:W-:Y:S01]  /*308c0*/  STL [R1+0x994], R73 ;  /* 0x0009944901007387 */ /* 0x000fe20000100800 */
[----:B------:R-:W-:-:S03]  /*308d0*/  LEA R4, R18, R5, 0x1 ;  /* 0x0000000512047211 */ /* 0x000fc600078e08ff */
[----:B------:R-:W-:Y:S01]  /*308e0*/  STL [R1+0x990], R71 ;  /* 0x0009904701007387 */ /* 0x000fe20000100800 */
[----:B0-----:R-:W-:-:S03]  /*308f0*/  LEA R62, P1, R5, R2, 0x1 ;  /* 0x00000002053e7211 */ /* 0x001fc600078208ff */
[----:B------:R-:W-:Y:S01]  /*30900*/  STL [R1+0x98c], R69 ;  /* 0x00098c4501007387 */ /* 0x000fe20000100800 */
[----:B------:R-:W-:-:S03]  /*30910*/  LEA.HI.X.SX32 R63, R5, R3, 0x1, P1 ;  /* 0x00000003053f7211 */ /* 0x000fc600008f0eff */
[----:B------:R-:W-:Y:S04]  /*30920*/  STL [R1+0x988], R67 ;  /* 0x0009884301007387 */ /* 0x000fe80000100800 */
[----:B------:R-:W2:Y:S04]  /*30930*/  LDL.LU R22, [R1+0x49c] ;  /* 0x00049c0001167983 */ /* 0x000ea80000300800 */
[----:B------:R0:W-:Y:S04]  /*30940*/  STG.E.U16 [R60.64], R0 ;  /* 0x000000003c007986 */ /* 0x0001e8000c101504 */
[----:B------:R-:W-:Y:S01]  /*30950*/  STL [R1+0x984], R65 ;  /* 0x0009844101007387 */ /* 0x000fe20000100800 */
[----:B0-----:R-:W-:-:S03]  /*30960*/  LEA R60, P1, R4, R2, 0x1 ;  /* 0x00000002043c7211 */ /* 0x001fc600078208ff */
[----:B------:R-:W3:Y:S04]  /*30970*/  LDL.LU R0, [R1+0xae8] ;  /* 0x000ae80001007983 */ /* 0x000ee80000300800 */
[----:B------:R-:W2:Y:S01]  /*30980*/  LDL.LU.64 R24, [R1+0x270] ;  /* 0x0002700001187983 */ /* 0x000ea20000300a00 */
[----:B------:R-:W-:-:S03]  /*30990*/  LEA.HI.X.SX32 R61, R4, R3, 0x1, P1 ;  /* 0x00000003043d7211 */ /* 0x000fc600008f0eff */
[----:B------:R-:W4:Y:S04]  /*309a0*/  LDL.LU.64 R16, [R1+0x260] ;  /* 0x0002600001107983 */ /* 0x000f280000300a00 */
[----:B------:R-:W4:Y:S04]  /*309b0*/  LDL.LU R23, [R1+0x3fc] ;  /* 0x0003fc0001177983 */ /* 0x000f280000300800 */
[----:B------:R-:W-:Y:S04]  /*309c0*/  STL [R1+0x980], R63 ;  /* 0x0009803f01007387 */ /* 0x000fe80000100800 */
[----:B------:R-:W3:Y:S04]  /*309d0*/  LDL.LU.64 R12, [R1+0x250] ;  /* 0x00025000010c7983 */ /* 0x000ee80000300a00 */
[----:B------:R-:W3:Y:S04]  /*309e0*/  LDL.LU R100, [R1+0x3e4] ;  /* 0x0003e40001647983 */ /* 0x000ee80000300800 */
[----:B------:R-:W3:Y:S04]  /*309f0*/  LDL.LU R104, [R1+0x3dc] ;  /* 0x0003dc0001687983 */ /* 0x000ee80000300800 */
[----:B------:R-:W-:Y:S04]  /*30a00*/  STL [R1+0x97c], R61 ;  /* 0x00097c3d01007387 */ /* 0x000fe80000100800 */
[----:B------:R-:W3:Y:S04]  /*30a10*/  LDL.LU.64 R10, [R1+0x2a0] ;  /* 0x0002a000010a7983 */ /* 0x000ee80000300a00 */
[----:B------:R-:W0:Y:S01]  /*30a20*/  S2R R15, SR_TID.X ;  /* 0x00000000000f7919 */ /* 0x000e220000002100 */
[----:B------:R-:W-:-:S03]  /*30a30*/  LEA R5, R18, R4, 0x1 ;  /* 0x0000000412057211 */ /* 0x000fc600078e08ff */
[----:B------:R-:W3:Y:S01]  /*30a40*/  LDL.LU R119, [R1+0x3cc] ;  /* 0x0003cc0001777983 */ /* 0x000ee20000300800 */
[CC--:B------:R-:W-:Y:S02]  /*30a50*/  LEA R58, P1, R5.reuse, R2.reuse, 0x1 ;  /* 0x00000002053a7211 */ /* 0x0c0fe400078208ff */
[----:B------:R-:W-:Y:S02]  /*30a60*/  LEA R4, R18, R5, 0x1 ;  /* 0x0000000512047211 */ /* 0x000fe400078e08ff */
[----:B------:R-:W-:Y:S02]  /*30a70*/  LEA.HI.X.SX32 R59, R5, R3, 0x1, P1 ;  /* 0x00000003053b7211 */ /* 0x000fe400008f0eff */
[----:B------:R-:W-:Y:S01]  /*30a80*/  LEA R56, P1, R4, R2, 0x1 ;  /* 0x0000000204387211 */ /* 0x000fe200078208ff */
[----:B------:R-:W-:-:S03]  /*30a90*/  IMAD R5, R18, 0x2, R4 ;  /* 0x0000000212057824 */ /* 0x000fc600078e0204 */
[----:B------:R-:W-:Y:S02]  /*30aa0*/  LEA.HI.X.SX32 R57, R4, R3, 0x1, P1 ;  /* 0x0000000304397211 */ /* 0x000fe400008f0eff */
[----:B------:R-:W-:Y:S02]  /*30ab0*/  LEA R54, P1, R5, R2, 0x1 ;  /* 0x0000000205367211 */ /* 0x000fe400078208ff */
[----:B------:R-:W-:Y:S01]  /*30ac0*/  LEA R4, R18, R5, 0x1 ;  /* 0x0000000512047211 */ /* 0x000fe200078e08ff */
[C---:B0-----:R-:W-:Y:S01]  /*30ad0*/  IMAD.SHL.U32 R8, R15.reuse, 0x10, RZ ;  /* 0x000000100f087824 */ /* 0x041fe200078e00ff */
[----:B------:R-:W-:Y:S01]  /*30ae0*/  SHF.R.U32.HI R6, RZ, 0x1, R15 ;  /* 0x00000001ff067819 */ /* 0x000fe2000001160f */
[----:B------:R-:W-:-:S03]  /*30af0*/  IMAD.SHL.U32 R7, R15, 0x4, RZ ;  /* 0x000000040f077824 */ /* 0x000fc600078e00ff */
[----:B------:R-:W-:Y:S02]  /*30b00*/  LOP3.LUT R8, R8, 0x70, RZ, 0xc0, !PT ;  /* 0x0000007008087812 */ /* 0x000fe400078ec0ff */
[----:B------:R-:W-:Y:S02]  /*30b10*/  LOP3.LUT R6, R6, 0xc, RZ, 0xc0, !PT ;  /* 0x0000000c06067812 */ /* 0x000fe400078ec0ff */
[----:B------:R-:W-:Y:S02]  /*30b20*/  LOP3.LUT R7, R7, 0x380, RZ, 0xc0, !PT ;  /* 0x0000038007077812 */ /* 0x000fe400078ec0ff */
[-C--:B------:R-:W-:Y:S01]  /*30b30*/  LEA.HI.X.SX32 R55, R5, R3.reuse, 0x1, P1 ;  /* 0x0000000305377211 */ /* 0x080fe200008f0eff */
[----:B------:R-:W-:Y:S01]  /*30b40*/  IMAD R5, R18, 0x2, R4 ;  /* 0x0000000212057824 */ /* 0x000fe200078e0204 */
[----:B------:R-:W-:Y:S02]  /*30b50*/  IADD3 R6, R6, R8, R7 ;  /* 0x0000000806067210 */ /* 0x000fe40007ffe007 */
[CC--:B------:R-:W-:Y:S01]  /*30b60*/  LEA R52, P1, R4.reuse, R2.reuse, 0x1 ;  /* 0x0000000204347211 */ /* 0x0c0fe200078208ff */
[----:B------:R-:W-:Y:S03]  /*30b70*/  STL [R1+0x978], R59 ;  /* 0x0009783b01007387 */ /* 0x000fe60000100800 */
[----:B------:R-:W-:Y:S01]  /*30b80*/  LEA.HI.X.SX32 R53, R4, R3, 0x1, P1 ;  /* 0x0000000304357211 */ /* 0x000fe200008f0eff */
[----:B------:R-:W3:Y:S01]  /*30b90*/  LDL.LU.64 R20, [R1+0x290] ;  /* 0x0002900001147983 */ /* 0x000ee20000300a00 */
[----:B------:R-:W-:-:S03]  /*30ba0*/  LEA R50, P1, R5, R2, 0x1 ;  /* 0x0000000205327211 */ /* 0x000fc600078208ff */
[----:B------:R-:W-:Y:S01]  /*30bb0*/  STL [R1+0x1d8], R6 ;  /* 0x0001d80601007387 */ /* 0x000fe20000100800 */
[----:B------:R-:W-:-:S03]  /*30bc0*/  LEA.HI.X.SX32 R51, R5, R3, 0x1, P1 ;  /* 0x0000000305337211 */ /* 0x000fc600008f0eff */
[----:B------:R-:W-:Y:S04]  /*30bd0*/  STL [R1+0x974], R57 ;  /* 0x0009743901007387 */ /* 0x000fe80000100800 */
[----:B------:R-:W3:Y:S04]  /*30be0*/  LDL.LU R106, [R1+0x3bc] ;  /* 0x0003bc00016a7983 */ /* 0x000ee80000300800 */
[----:B------:R-:W-:Y:S01]  /*30bf0*/  STL [R1+0x970], R55 ;  /* 0x0009703701007387 */ /* 0x000fe20000100800 */
[----:B------:R-:W-:-:S04]  /*30c00*/  LEA R4, R18, R5, 0x1 ;  /* 0x0000000512047211 */ /* 0x000fc800078e08ff */
[----:B------:R-:W-:Y:S01]  /*30c10*/  LEA R48, P1, R4, R2, 0x1 ;  /* 0x0000000204307211 */ /* 0x000fe200078208ff */
[----:B------:R-:W-:-:S03]  /*30c20*/  IMAD R5, R18, 0x2, R4 ;  /* 0x0000000212057824 */ /* 0x000fc600078e0204 */
[----:B------:R-:W-:Y:S02]  /*30c30*/  LEA.HI.X.SX32 R49, R4, R3, 0x1, P1 ;  /* 0x0000000304317211 */ /* 0x000fe400008f0eff */
[----:B------:R-:W-:-:S04]  /*30c40*/  LEA R46, P1, R5, R2, 0x1 ;  /* 0x00000002052e7211 */ /* 0x000fc800078208ff */
[----:B------:R-:W-:Y:S01]  /*30c50*/  LEA.HI.X.SX32 R47, R5, R3, 0x1, P1 ;  /* 0x00000003052f7211 */ /* 0x000fe200008f0eff */
[----:B--2---:R-:W-:Y:S04]  /*30c60*/  STG.E.U16 [R24.64], R22 ;  /* 0x0000001618007986 */ /* 0x004fe8000c101504 */
[----:B----4-:R0:W-:Y:S04]  /*30c70*/  STG.E.U16 [R16.64], R23 ;  /* 0x0000001710007986 */ /* 0x0101e8000c101504 */
[----:B0-----:R-:W2:Y:S04]  /*30c80*/  LDL.LU.64 R16, [R1+0x288] ;  /* 0x0002880001107983 */ /* 0x001ea80000300a00 */
[----:B------:R-:W4:Y:S04]  /*30c90*/  LDL.LU R110, [R1+0x3b4] ;  /* 0x0003b400016e7983 */ /* 0x000f280000300800 */
[----:B------:R-:W-:Y:S04]  /*30ca0*/  STL [R1+0x96c], R53 ;  /* 0x00096c3501007387 */ /* 0x000fe80000100800 */
[----:B---3--:R0:W-:Y:S04]  /*30cb0*/  STG.E.U16 [R12.64], R100 ;  /* 0x000000640c007986 */ /* 0x0081e8000c101504 */
[----:B------:R1:W-:Y:S04]  /*30cc0*/  STG.E.U16 [R10.64], R104 ;  /* 0x000000680a007986 */ /* 0x0003e8000c101504 */
[----:B0-----:R-:W4:Y:S04]  /*30cd0*/  LDL.LU.64 R12, [R1+0x2c8] ;  /* 0x0002c800010c7983 */ /* 0x001f280000300a00 */
[----:B------:R-:W3:Y:S04]  /*30ce0*/  LDL.LU R118, [R1+0x3a4] ;  /* 0x0003a40001767983 */ /* 0x000ee80000300800 */
[----:B------:R-:W-:Y:S04]  /*30cf0*/  STL [R1+0x968], R51 ;  /* 0x0009683301007387 */ /* 0x000fe80000100800 */
[----:B-1----:R-:W3:Y:S04]  /*30d00*/  LDL.LU.64 R10, [R1+0x2c0] ;  /* 0x0002c000010a7983 */ /* 0x002ee80000300a00 */
[----:B------:R-:W3:Y:S04]  /*30d10*/  LDL.LU R122, [R1+0x39c] ;  /* 0x00039c00017a7983 */ /* 0x000ee80000300800 */
[----:B------:R-:W-:Y:S04]  /*30d20*/  STL [R1+0x954], R48 ;  /* 0x0009543001007387 */ /* 0x000fe80000100800 */
[----:B------:R-:W-:Y:S04]  /*30d30*/  STL [R1+0x950], R49 ;  /* 0x0009503101007387 */ /* 0x000fe80000100800 */
[----:B------:R-:W3:Y:S04]  /*30d40*/  LDL.LU.64 R32, [R1+0x2b8] ;  /* 0x0002b80001207983 */ /* 0x000ee80000300a00 */
[----:B------:R-:W3:Y:S04]  /*30d50*/  LDL.LU.64 R28, [R1+0x2f8] ;  /* 0x0002f800011c7983 */ /* 0x000ee80000300a00 */
[----:B------:R-:W3:Y:S04]  /*30d60*/  LDL.LU R124, [R1+0x38c] ;  /* 0x00038c00017c7983 */ /* 0x000ee80000300800 */
[----:B------:R-:W3:Y:S04]  /*30d70*/  LDL.LU R31, [R1+0x384] ;  /* 0x00038400011f7983 */ /* 0x000ee80000300800 */
[----:B------:R-:W-:Y:S04]  /*30d80*/  STL [R1+0x95c], R46 ;  /* 0x00095c2e01007387 */ /* 0x000fe80000100800 */
[----:B------:R-:W-:Y:S04]  /*30d90*/  STL [R1+0x958], R47 ;  /* 0x0009582f01007387 */ /* 0x000fe80000100800 */
[----:B------:R-:W3:Y:S01]  /*30da0*/  LDL.LU.64 R24, [R1+0x2f0] ;  /* 0x0002f00001187983 */ /* 0x000ee20000300a00 */
[----:B------:R-:W-:-:S03]  /*30db0*/  LEA R4, R18, R5, 0x1 ;  /* 0x0000000512047211 */ /* 0x000fc600078e08ff */
[----:B------:R-:W3:Y:S01]  /*30dc0*/  LDL.LU R125, [R1+0x37c] ;  /* 0x00037c00017d7983 */ /* 0x000ee20000300800 */
[----:B------:R-:W-:Y:S01]  /*30dd0*/  LEA R44, P1, R4, R2, 0x1 ;  /* 0x00000002042c7211 */ /* 0x000fe200078208ff */
[----:B------:R-:W-:-:S03]  /*30de0*/  IMAD R5, R18, 0x2, R4 ;  /* 0x0000000212057824 */ /* 0x000fc600078e0204 */
[----:B------:R-:W-:Y:S01]  /*30df0*/  LEA.HI.X.SX32 R45, R4, R3, 0x1, P1 ;  /* 0x00000003042d7211 */ /* 0x000fe200008f0eff */
[----:B------:R-:W-:Y:S01]  /*30e00*/  STL [R1+0x964], R44 ;  /* 0x0009642c01007387 */ /* 0x000fe20000100800 */
[C---:B------:R-:W-:Y:S02]  /*30e10*/  LEA R42, P1, R5.reuse, R2, 0x1 ;  /* 0x00000002052a7211 */ /* 0x040fe400078208ff */
[----:B------:R-:W-:Y:S01]  /*30e20*/  LEA R4, R18, R5, 0x1 ;  /* 0x0000000512047211 */ /* 0x000fe200078e08ff */
[----:B------:R0:W-:Y:S01]  /*30e30*/  STG.E.U16 [R20.64], R119 ;  /* 0x0000007714007986 */ /* 0x0001e2000c101504 */
[----:B------:R-:W-:-:S03]  /*30e40*/  LEA.HI.X.SX32 R43, R5, R3, 0x1, P1 ;  /* 0x00000003052b7211 */ /* 0x000fc600008f0eff */
[----:B------:R-:W-:Y:S01]  /*30e50*/  STL [R1+0x960], R45 ;  /* 0x0009602d01007387 */ /* 0x000fe20000100800 */
[-C--:B------:R-:W-:Y:S01]  /*30e60*/  LEA R40, P1, R4, R2.reuse, 0x1 ;  /* 0x0000000204287211 */ /* 0x080fe200078208ff */
[----:B------:R-:W-:Y:S02]  /*30e70*/  IMAD R5, R18, 0x2, R4 ;  /* 0x0000000212057824 */ /* 0x000fe400078e0204 */
[----:B0-----:R-:W3:Y:S01]  /*30e80*/  LDL.LU.64 R20, [R1+0x2e0] ;  /* 0x0002e00001147983 */ /* 0x001ee20000300a00 */
[----:B------:R-:W-:Y:S02]  /*30e90*/  LEA.HI.X.SX32 R41, R4, R3, 0x1, P1 ;  /* 0x0000000304297211 */ /* 0x000fe400008f0eff */
[C---:B------:R-:W-:Y:S02]  /*30ea0*/  LEA R38, P1, R5.reuse, R2, 0x1 ;  /* 0x0000000205267211 */ /* 0x040fe400078208ff */
[----:B------:R-:W-:Y:S02]  /*30eb0*/  LEA R4, R18, R5, 0x1 ;  /* 0x0000000512047211 */ /* 0x000fe400078e08ff */
[----:B------:R-:W-:-:S02]  /*30ec0*/  LEA.HI.X.SX32 R39, R5, R3, 0x1, P1 ;  /* 0x0000000305277211 */ /* 0x000fc400008f0eff */
[----:B------:R-:W-:Y:S01]  /*30ed0*/  LEA R36, P1, R4, R2, 0x1 ;  /* 0x0000000204247211 */ /* 0x000fe200078208ff */
[----:B------:R-:W-:-:S03]  /*30ee0*/  IMAD R5, R18, 0x2, R4 ;  /* 0x0000000212057824 */ /* 0x000fc600078e0204 */
[----:B------:R-:W-:Y:S02]  /*30ef0*/  LEA.HI.X.SX32 R37, R4, R3, 0x1, P1 ;  /* 0x0000000304257211 */ /* 0x000fe400008f0eff */
[C---:B------:R-:W-:Y:S02]  /*30f00*/  LEA R34, P1, R5.reuse, R2, 0x1 ;  /* 0x0000000205227211 */ /* 0x040fe400078208ff */
[----:B------:R-:W-:Y:S02]  /*30f10*/  LEA R4, R18, R5, 0x1 ;  /* 0x0000000512047211 */ /* 0x000fe400078e08ff */
[----:B------:R-:W-:-:S03]  /*30f20*/  LEA.HI.X.SX32 R35, R5, R3, 0x1, P1 ;  /* 0x0000000305237211 */ /* 0x000fc600008f0eff */
[----:B------:R-:W-:Y:S01]  /*30f30*/  IMAD R5, R18, 0x2, R4 ;  /* 0x0000000212057824 */ /* 0x000fe200078e0204 */
[----:B--2---:R0:W-:Y:S04]  /*30f40*/  STG.E.U16 [R16.64], R106 ;  /* 0x0000006a10007986 */ /* 0x0041e8000c101504 */
[----:B0-----:R-:W2:Y:S04]  /*30f50*/  LDL.LU.64 R16, [R1+0x330] ;  /* 0x0003300001107983 */ /* 0x001ea80000300a00 */
[----:B------:R-:W2:Y:S04]  /*30f60*/  LDL.LU R27, [R1+0x36c] ;  /* 0x00036c00011b7983 */ /* 0x000ea80000300800 */
[----:B------:R-:W-:Y:S04]  /*30f70*/  STL.64 [R1+0xa18], R42 ;  /* 0x000a182a01007387 */ /* 0x000fe80000100a00 */
[----:B----4-:R0:W-:Y:S04]  /*30f80*/  STG.E.U16 [R12.64], R110 ;  /* 0x0000006e0c007986 */ /* 0x0101e8000c101504 */
[----:B---3--:R1:W-:Y:S04]  /*30f90*/  STG.E.U16 [R10.64], R118 ;  /* 0x000000760a007986 */ /* 0x0083e8000c101504 */
[----:B0-----:R-:W3:Y:S04]  /*30fa0*/  LDL.LU.64 R12, [R1+0x320] ;  /* 0x00032000010c7983 */ /* 0x001ee80000300a00 */
[----:B-1----:R-:W4:Y:S04]  /*30fb0*/  LDL.LU.64 R10, [R1+0x310] ;  /* 0x00031000010a7983 */ /* 0x002f280000300a00 */
[----:B------:R-:W3:Y:S04]  /*30fc0*/  LDL.LU R123, [R1+0x35c] ;  /* 0x00035c00017b7983 */ /* 0x000ee80000300800 */
[----:B------:R-:W4:Y:S04]  /*30fd0*/  LDL.LU R15, [R1+0x354] ;  /* 0x00035400010f7983 */ /* 0x000f280000300800 */
[----:B------:R0:W-:Y:S04]  /*30fe0*/  STG.E.U16 [R32.64], R122 ;  /* 0x0000007a20007986 */ /* 0x0001e8000c101504 */
[----:B------:R1:W-:Y:S01]  /*30ff0*/  STG.E.U16 [R28.64], R124 ;  /* 0x0000007c1c007986 */ /* 0x0003e2000c101504 */
[----:B0-----:R-:W-:-:S04]  /*31000*/  LEA R32, P1, R4, R2, 0x1 ;  /* 0x0000000204207211 */ /* 0x001fc800078208ff */
[----:B------:R-:W-:Y:S02]  /*31010*/  LEA.HI.X.SX32 R33, R4, R3, 0x1, P1 ;  /* 0x0000000304217211 */ /* 0x000fe400008f0eff */
[C---:B-1----:R-:W-:Y:S02]  /*31020*/  LEA R28, P1, R5.reuse, R2, 0x1 ;  /* 0x00000002051c7211 */ /* 0x042fe400078208ff */
[----:B------:R-:W-:Y:S01]  /*31030*/  LEA R4, R18, R5, 0x1 ;  /* 0x0000000512047211 */ /* 0x000fe200078e08ff */
[----:B------:R0:W-:Y:S01]  /*31040*/  STG.E.U16 [R24.64], R31 ;  /* 0x0000001f18007986 */ /* 0x0001e2000c101504 */
[----:B------:R-:W-:-:S03]  /*31050*/  LEA.HI.X.SX32 R29, R5, R3, 0x1, P1 ;  /* 0x00000003051d7211 */ /* 0x000fc600008f0eff */
[----:B------:R-:W-:Y:S04]  /*31060*/  STL.64 [R1+0xa28], R40 ;  /* 0x000a282801007387 */ /* 0x000fe80000100a00 */
[----:B------:R1:W-:Y:S01]  /*31070*/  STL.64 [R1+0xa38], R38 ;  /* 0x000a382601007387 */ /* 0x0003e20000100a00 */
[----:B0-----:R-:W-:-:S03]  /*31080*/  LEA R24, P1, R4, R2, 0x1 ;  /* 0x0000000204187211 */ /* 0x001fc600078208ff */
[----:B------:R-:W-:Y:S01]  /*31090*/  STL [R1+0x94c], R37 ;  /* 0x00094c2501007387 */ /* 0x000fe20000100800 */
[----:B------:R-:W-:-:S03]  /*310a0*/  LEA.HI.X.SX32 R25, R4, R3, 0x1, P1 ;  /* 0x0000000304197211 */ /* 0x000fc600008f0eff */
[----:B------:R-:W-:Y:S04]  /*310b0*/  STL [R1+0x948], R35 ;  /* 0x0009482301007387 */ /* 0x000fe80000100800 */
[----:B------:R-:W-:Y:S04]  /*310c0*/  STL [R1+0x944], R33 ;  /* 0x0009442101007387 */ /* 0x000fe80000100800 */
[----:B------:R-:W-:Y:S04]  /*310d0*/  STL [R1+0x940], R29 ;  /* 0x0009401d01007387 */ /* 0x000fe80000100800 */
[----:B------:R-:W-:Y:S04]  /*310e0*/  STL [R1+0x93c], R25 ;  /* 0x00093c1901007387 */ /* 0x000fe80000100800 */
[----:B------:R-:W4:Y:S04]  /*310f0*/  LDL.LU R95, [R1+0x620] ;  /* 0x00062000015f7983 */ /* 0x000f280000300800 */
[----:B-1----:R-:W4:Y:S04]  /*31100*/  LDL.LU R38, [R1+0x618] ;  /* 0x0006180001267983 */ /* 0x002f280000300800 */
[----:B------:R-:W4:Y:S04]  /*31110*/  LDL.LU R39, [R1+0x5cc] ;  /* 0x0005cc0001277983 */ /* 0x000f280000300800 */
[----:B------:R-:W4:Y:S04]  /*31120*/  LDL.LU R40, [R1+0x4a4] ;  /* 0x0004a40001287983 */ /* 0x000f280000300800 */
[----:B------:R-:W4:Y:S04]  /*31130*/  LDL.LU R41, [R1+0x494] ;  /* 0x0004940001297983 */ /* 0x000f280000300800 */
[----:B------:R-:W4:Y:S04]  /*31140*/  LDL.LU R42, [R1+0x3f4] ;  /* 0x0003f400012a7983 */ /* 0x000f280000300800 */
[----:B------:R-:W4:Y:S01]  /*31150*/  LDL.LU R43, [R1+0x3ec] ;  /* 0x0003ec00012b7983 */ /* 0x000f220000300800 */
[----:B------:R-:W-:-:S03]  /*31160*/  IMAD R5, R18, 0x2, R4 ;  /* 0x0000000212057824 */ /* 0x000fc600078e0204 */
[----:B------:R0:W-:Y:S02]  /*31170*/  STG.E.U16 [R20.64], R125 ;  /* 0x0000007d14007986 */ /* 0x0001e4000c101504 */
[----:B------:R-:W-:Y:S02]  /*31180*/  LEA R4, R18, R5, 0x1 ;  /* 0x0000000512047211 */ /* 0x000fe400078e08ff */
[----:B0-----:R-:W-:-:S04]  /*31190*/  LEA R20, P1, R5, R2, 0x1 ;  /* 0x0000000205147211 */ /* 0x001fc800078208ff */
[----:B------:R-:W-:Y:S01]  /*311a0*/  LEA.HI.X.SX32 R21, R5, R3, 0x1, P1 ;  /* 0x0000000305157211 */ /* 0x000fe200008f0eff */
[----:B------:R-:W-:-:S04]  /*311b0*/  IMAD R5, R18, 0x2, R4 ;  /* 0x0000000212057824 */ /* 0x000fc800078e0204 */
[----:B------:R-:W-:Y:S01]  /*311c0*/  STL.64 [R1+0xa48], R20 ;  /* 0x000a481401007387 */ /* 0x000fe20000100a00 */
[----:B------:R-:W-:Y:S02]  /*311d0*/  PRMT R121, R22, 0x7632, R121 ;  /* 0x0000763216797816 */ /* 0x000fe40000000079 */
[----:B------:R-:W-:Y:S02]  /*311e0*/  PRMT R117, R23, 0x7632, R117 ;  /* 0x0000763217757816 */ /* 0x000fe40000000075 */
[----:B------:R-:W-:Y:S02]  /*311f0*/  PRMT R115, R100, 0x7632, R115 ;  /* 0x0000763264737816 */ /* 0x000fe40000000073 */
[----:B------:R-:W-:Y:S02]  /*31200*/  PRMT R113, R104, 0x7632, R113 ;  /* 0x0000763268717816 */ /* 0x000fe40000000071 */
[----:B------:R-:W-:Y:S02]  /*31210*/  PRMT R109, R106, 0x7632, R109 ;  /* 0x000076326a6d7816 */ /* 0x000fe4000000006d */
[----:B------:R-:W-:-:S02]  /*31220*/  PRMT R103, R122, 0x7632, R103 ;  /* 0x000076327a677816 */ /* 0x000fc40000000067 */
[----:B------:R-:W-:Y:S02]  /*31230*/  PRMT R111, R119, 0x7632, R111 ;  /* 0x00007632776f7816 */ /* 0x000fe4000000006f */
[----:B------:R-:W-:Y:S02]  /*31240*/  PRMT R99, R31, 0x7632, R99 ;  /* 0x000076321f637816 */ /* 0x000fe40000000063 */
[----:B------:R-:W-:Y:S02]  /*31250*/  PRMT R101, R124, 0x7632, R101 ;  /* 0x000076327c657816 */ /* 0x000fe40000000065 */
[----:B------:R-:W-:Y:S01]  /*31260*/  PRMT R97, R125, 0x7632, R97 ;  /* 0x000076327d617816 */ /* 0x000fe20000000061 */
[----:B--2---:R0:W-:Y:S02]  /*31270*/  STG.E.U16 [R16.64], R27 ;  /* 0x0000001b10007986 */ /* 0x0041e4000c101504 */
[----:B0-----:R-:W-:-:S04]  /*31280*/  LEA R16, P1, R4, R2, 0x1 ;  /* 0x0000000204107211 */ /* 0x001fc800078208ff */
[----:B------:R-:W-:Y:S02]  /*31290*/  LEA.HI.X.SX32 R17, R4, R3, 0x1, P1 ;  /* 0x0000000304117211 */ /* 0x000fe400008f0eff */
[----:B------:R-:W-:Y:S01]  /*312a0*/  LEA R4, R18, R5, 0x1 ;  /* 0x0000000512047211 */ /* 0x000fe200078e08ff */
[----:B---3--:R0:W-:Y:S04]  /*312b0*/  STG.E.U16 [R12.64], R123 ;  /* 0x0000007b0c007986 */ /* 0x0081e8000c101504 */
[----:B----4-:R1:W-:Y:S01]  /*312c0*/  STG.E.U16 [R10.64], R15 ;  /* 0x0000000f0a007986 */ /* 0x0103e2000c101504 */
[----:B0-----:R-:W-:-:S04]  /*312d0*/  LEA R12, P1, R5, R2, 0x1 ;  /* 0x00000002050c7211 */ /* 0x001fc800078208ff */
[----:B------:R-:W-:Y:S01]  /*312e0*/  LEA.HI.X.SX32 R13, R5, R3, 0x1, P1 ;  /* 0x00000003050d7211 */ /* 0x000fe200008f0eff */
[----:B------:R-:W-:Y:S01]  /*312f0*/  IMAD R5, R18, 0x2, R4 ;  /* 0x0000000212057824 */ /* 0x000fe200078e0204 */
[----:B-1----:R-:W-:-:S04]  /*31300*/  LEA R10, P1, R4, R2, 0x1 ;  /* 0x00000002040a7211 */ /* 0x002fc800078208ff */
[----:B------:R-:W-:Y:S02]  /*31310*/  LEA.HI.X.SX32 R11, R4, R3, 0x1, P1 ;  /* 0x00000003040b7211 */ /* 0x000fe400008f0eff */
[CC--:B------:R-:W-:Y:S02]  /*31320*/  LEA R8, P1, R5.reuse, R2.reuse, 0x1 ;  /* 0x0000000205087211 */ /* 0x0c0fe400078208ff */
[----:B------:R-:W-:Y:S02]  /*31330*/  LEA R4, R18, R5, 0x1 ;  /* 0x0000000512047211 */ /* 0x000fe400078e08ff */
[----:B------:R-:W-:Y:S02]  /*31340*/  LEA.HI.X.SX32 R9, R5, R3, 0x1, P1 ;  /* 0x0000000305097211 */ /* 0x000fe400008f0eff */
[----:B------:R-:W-:Y:S01]  /*31350*/  LEA R6, P1, R4, R2, 0x1 ;  /* 0x0000000204067211 */ /* 0x000fe200078208ff */
[----:B------:R-:W-:-:S03]  /*31360*/  IMAD R5, R18, 0x2, R4 ;  /* 0x0000000212057824 */ /* 0x000fc600078e0204 */
[----:B------:R-:W-:Y:S02]  /*31370*/  LEA.HI.X.SX32 R7, R4, R3, 0x1, P1 ;  /* 0x0000000304077211 */ /* 0x000fe400008f0eff */
[C---:B------:R-:W-:Y:S02]  /*31380*/  LEA R14, R18.reuse, R5, 0x1 ;  /* 0x00000005120e7211 */ /* 0x040fe400078e08ff */
[CC--:B------:R-:W-:Y:S01]  /*31390*/  LEA R4, P1, R5.reuse, R2.reuse, 0x1 ;  /* 0x0000000205047211 */ /* 0x0c0fe200078208ff */
[----:B------:R-:W-:Y:S02]  /*313a0*/  STL [R1+0x938], R17 ;  /* 0x0009381101007387 */ /* 0x000fe40000100800 */
[----:B------:R-:W-:Y:S01]  /*313b0*/  IMAD R18, R18, 0x2, R14 ;  /* 0x0000000212127824 */ /* 0x000fe200078e020e */
[----:B------:R-:W-:Y:S01]  /*313c0*/  LEA.HI.X.SX32 R5, R5, R3, 0x1, P1 ;  /* 0x0000000305057211 */ /* 0x000fe200008f0eff */
[----:B------:R-:W-:Y:S04]  /*313d0*/  STL [R1+0x934], R13 ;  /* 0x0009340d01007387 */ /* 0x000fe80000100800 */
[----:B------:R-:W-:Y:S01]  /*313e0*/  STL [R1+0x930], R11 ;  /* 0x0009300b01007387 */ /* 0x000fe20000100800 */
[----:B------:R-:W-:-:S03]  /*313f0*/  LEA R94, P1, R18, R2, 0x1 ;  /* 0x00000002125e7211 */ /* 0x000fc600078208ff */
[----:B------:R-:W-:Y:S04]  /*31400*/  STL.64 [R1+0xa50], R8 ;  /* 0x000a500801007387 */ /* 0x000fe80000100a00 */
[----:B------:R-:W-:Y:S04]  /*31410*/  STL [R1+0x92c], R7 ;  /* 0x00092c0701007387 */ /* 0x000fe80000100800 */
[----:B------:R0:W-:Y:S02]  /*31420*/  STL.64 [R1+0xa58], R4 ;  /* 0x000a580401007387 */ /* 0x0001e40000100a00 */
[----:B0-----:R-:W-:-:S02]  /*31430*/  FSEL R4, R95, -INF , P2 ;  /* 0xff8000005f047808 */ /* 0x001fc40001000000 */
[----:B------:R-:W-:Y:S02]  /*31440*/  LEA R2, P2, R14, R2, 0x1 ;  /* 0x000000020e027211 */ /* 0x000fe400078408ff */
[-C--:B------:R-:W-:Y:S01]  /*31450*/  LEA.HI.X.SX32 R95, R18, R3.reuse, 0x1, P1 ;  /* 0x00000003125f7211 */ /* 0x080fe200008f0eff */
[----:B------:R-:W-:Y:S01]  /*31460*/  STL [R1+0x148], R4 ;  /* 0x0001480401007387 */ /* 0x000fe20000100800 */
[----:B------:R-:W-:-:S03]  /*31470*/  LEA.HI.X.SX32 R3, R14, R3, 0x1, P2 ;  /* 0x000000030e037211 */ /* 0x000fc600010f0eff */
[----:B------:R-:W-:Y:S04]  /*31480*/  STL.64 [R1+0xa70], R18 ;  /* 0x000a701201007387 */ /* 0x000fe80000100a00 */
[----:B------:R-:W-:Y:S04]  /*31490*/  STL [R1+0x924], R94 ;  /* 0x0009245e01007387 */ /* 0x000fe80000100800 */
[----:B------:R-:W-:Y:S04]  /*314a0*/  STL [R1+0x920], R95 ;  /* 0x0009205f01007387 */ /* 0x000fe80000100800 */
[----:B------:R-:W-:Y:S01]  /*314b0*/  STL.64 [R1+0xac0], R94 ;  /* 0x000ac05e01007387 */ /* 0x000fe20000100a00 */
[----:B------:R-:W-:-:S03]  /*314c0*/  PRMT R120, R43, 0x7632, R120 ;  /* 0x000076322b787816 */ /* 0x000fc60000000078 */
[----:B------:R-:W-:Y:S01]  /*314d0*/  STL [R1+0x928], R3 ;  /* 0x0009280301007387 */ /* 0x000fe20000100800 */
[----:B------:R-:W-:-:S03]  /*314e0*/  PRMT R116, R42, 0x7632, R116 ;  /* 0x000076322a747816 */ /* 0x000fc60000000074 */
[----:B------:R0:W-:Y:S01]  /*314f0*/  STL.64 [R1+0xae0], R2 ;  /* 0x000ae00201007387 */ /* 0x0001e20000100a00 */
[----:B------:R-:W-:Y:S02]  /*31500*/  PRMT R114, R41, 0x7632, R114 ;  /* 0x0000763229727816 */ /* 0x000fe40000000072 */
[----:B------:R-:W-:Y:S02]  /*31510*/  PRMT R112, R40, 0x7632, R112 ;  /* 0x0000763228707816 */ /* 0x000fe40000000070 */
[----:B0-----:R-:W-:-:S05]  /*31520*/  FSEL R2, R38, -INF , P3 ;  /* 0xff80000026027808 */ /* 0x001fca0001800000 */
[----:B------:R-:W-:Y:S04]  /*31530*/  STL [R1+0x138], R2 ;  /* 0x0001380201007387 */ /* 0x000fe80000100800 */
[----:B------:R-:W-:Y:S04]  /*31540*/  STL.64 [R1+0xa60], R120 ;  /* 0x000a607801007387 */ /* 0x000fe80000100a00 */
[----:B------:R-:W-:Y:S04]  /*31550*/  STL.64 [R1+0xa68], R116 ;  /* 0x000a687401007387 */ /* 0x000fe80000100a00 */
[----:B------:R0:W-:Y:S04]  /*31560*/  STL.64 [R1+0xa90], R114 ;  /* 0x000a907201007387 */ /* 0x0001e80000100a00 */
[----:B------:R-:W-:Y:S04]  /*31570*/  STL.64 [R1+0xaa0], R112 ;  /* 0x000aa07001007387 */ /* 0x000fe80000100a00 */
[----:B------:R-:W2:Y:S04]  /*31580*/  LDL.LU R119, [R1+0x34c] ;  /* 0x00034c0001777983 */ /* 0x000ea80000300800 */
[----:B------:R-:W2:Y:S04]  /*31590*/  LDL.LU.64 R42, [R1+0x488] ;  /* 0x00048800012a7983 */ /* 0x000ea80000300a00 */
[----:B------:R-:W-:Y:S04]  /*315a0*/  STL.64 [R1+0xab0], R108 ;  /* 0x000ab06c01007387 */ /* 0x000fe80000100a00 */
[----:B------:R-:W-:Y:S04]  /*315b0*/  STL.64 [R1+0xad0], R102 ;  /* 0x000ad06601007387 */ /* 0x000fe80000100a00 */
[----:B0-----:R-:W3:Y:S04]  /*315c0*/  LDL.LU.64 R114, [R1+0x3d0] ;  /* 0x0003d00001727983 */ /* 0x001ee80000300a00 */
[----:B------:R-:W3:Y:S04]  /*315d0*/  LDL.LU R120, [R1+0x33c] ;  /* 0x00033c0001787983 */ /* 0x000ee80000300800 */
[----:B------:R-:W4:Y:S04]  /*315e0*/  LDL.LU.64 R116, [R1+0x3c0] ;  /* 0x0003c00001747983 */ /* 0x000f280000300a00 */
[----:B------:R-:W4:Y:S04]  /*315f0*/  LDL.LU R121, [R1+0x32c] ;  /* 0x00032c0001797983 */ /* 0x000f280000300800 */
[----:B------:R-:W4:Y:S04]  /*31600*/  LDL.LU.64 R2, [R1+0x3a8] ;  /* 0x0003a80001027983 */ /* 0x000f280000300a00 */
[----:B------:R-:W4:Y:S04]  /*31610*/  LDL.LU R18, [R1+0x31c] ;  /* 0x00031c0001127983 */ /* 0x000f280000300800 */
[----:B------:R-:W4:Y:S04]  /*31620*/  LDL.LU.64 R94, [R1+0x390] ;  /* 0x00039000015e7983 */ /* 0x000f280000300a00 */
[----:B------:R-:W4:Y:S04]  /*31630*/  LDL.LU R19, [R1+0x304] ;  /* 0x0003040001137983 */ /* 0x000f280000300800 */
[----:B------:R-:W4:Y:S04]  /*31640*/  LDL.LU.64 R4, [R1+0x370] ;  /* 0x0003700001047983 */ /* 0x000f280000300a00 */
[----:B------:R-:W4:Y:S01]  /*31650*/  LDL.LU R100, [R1+0x2ec] ;  /* 0x0002ec0001647983 */ /* 0x000f220000300800 */
[----:B------:R-:W-:-:S03]  /*31660*/  PRMT R93, R27, 0x7632, R93 ;  /* 0x000076321b5d7816 */ /* 0x000fc6000000005d */
[----:B------:R-:W4:Y:S01]  /*31670*/  LDL.LU.64 R8, [R1+0x360] ;  /* 0x0003600001087983 */ /* 0x000f220000300a00 */
[----:B------:R-:W-:-:S03]  /*31680*/  PRMT R91, R123, 0x7632, R91 ;  /* 0x000076327b5b7816 */ /* 0x000fc6000000005b */
[----:B------:R-:W4:Y:S04]  /*31690*/  LDL.LU R104, [R1+0x2d4] ;  /* 0x0002d40001687983 */ /* 0x000f280000300800 */
[----:B------:R-:W4:Y:S04]  /*316a0*/  LDL.LU R31, [R1+0x2b4] ;  /* 0x0002b400011f7983 */ /* 0x000f280000300800 */
[----:B------:R-:W4:Y:S04]  /*316b0*/  LDL.LU.64 R124, [R1+0x340] ;  /* 0x00034000017c7983 */ /* 0x000f280000300a00 */
[----:B------:R-:W4:Y:S04]  /*316c0*/  LDL.LU R27, [R1+0x2ac] ;  /* 0x0002ac00011b7983 */ /* 0x000f280000300800 */
[----:B------:R-:W4:Y:S04]  /*316d0*/  LDL.LU.64 R122, [R1+0x308] ;  /* 0x00030800017a7983 */ /* 0x000f280000300a00 */
[----:B------:R-:W0:Y:S01]  /*316e0*/  S2R R21, SR_TID.X ;  /* 0x0000000000157919 */ /* 0x000e220000002100 */
[----:B------:R-:W-:-:S03]  /*316f0*/  PRMT R89, R15, 0x7632, R89 ;  /* 0x000076320f597816 */ /* 0x000fc60000000059 */
[----:B------:R-:W4:Y:S04]  /*31700*/  LDL.LU.64 R22, [R1+0x2d8] ;  /* 0x0002d80001167983 */ /* 0x000f280000300a00 */
[----:B------:R-:W4:Y:S01]  /*31710*/  LDL.LU R15, [R1+0x29c] ;  /* 0x00029c00010f7983 */ /* 0x000f220000300800 */
[----:B------:R-:W-:Y:S02]  /*31720*/  FSETP.NEU.AND P2, PT, R39, RZ, PT ;  /* 0x000000ff2700720b */ /* 0x000fe40003f4d000 */
[----:B------:R-:W-:Y:S02]  /*31730*/  PRMT R107, R110, 0x7632, R107 ;  /* 0x000076326e6b7816 */ /* 0x000fe4000000006b */
[----:B------:R-:W-:Y:S02]  /*31740*/  PRMT R105, R118, 0x7632, R105 ;  /* 0x0000763276697816 */ /* 0x000fe40000000069 */
[----:B0-----:R-:W-:-:S04]  /*31750*/  LOP3.LUT R21, R21, 0x1ff, RZ, 0xc0, !PT ;  /* 0x000001ff15157812 */ /* 0x001fc800078ec0ff */
[----:B------:R-:W-:Y:S02]  /*31760*/  ISETP.GE.U32.AND P1, PT, R21, 0x100, PT ;  /* 0x000001001500780c */ /* 0x000fe40003f26070 */
[----:B------:R-:W4:Y:S04]  /*31770*/  LDL.LU.64 R20, [R1+0x280] ;  /* 0x0002800001147983 */ /* 0x000f280000300a00 */
[----:B------:R-:W4:Y:S04]  /*31780*/  LDL.LU R106, [R1+0x27c] ;  /* 0x00027c00016a7983 */ /* 0x000f280000300800 */
[----:B------:R-:W4:Y:S04]  /*31790*/  LDL.LU.64 R38, [R1+0x248] ;  /* 0x0002480001267983 */ /* 0x000f280000300a00 */
[----:B------:R-:W4:Y:S04]  /*317a0*/  LDL.LU R110, [R1+0x26c] ;  /* 0x00026c00016e7983 */ /* 0x000f280000300800 */
[----:B------:R-:W4:Y:S04]  /*317b0*/  LDL.LU.64 R40, [R1+0x238] ;  /* 0x0002380001287983 */ /* 0x000f280000300a00 */
[----:B------:R-:W4:Y:S04]  /*317c0*/  LDL.LU R118, [R1+0x25c] ;  /* 0x00025c0001767983 */ /* 0x000f280000300800 */
[----:B--2---:R0:W-:Y:S01]  /*317d0*/  STG.E.U16 [R42.64], R119 ;  /* 0x000000772a007986 */ /* 0x0041e2000c101504 */
[----:B------:R-:W-:-:S03]  /*317e0*/  PRMT R87, R119, 0x7632, R87 ;  /* 0x0000763277577816 */ /* 0x000fc60000000057 */
[----:B0-----:R-:W2:Y:S04]  /*317f0*/  LDL.LU.64 R42, [R1+0x220] ;  /* 0x00022000012a7983 */ /* 0x001ea80000300a00 */
[----:B---3--:R-:W-:Y:S04]  /*31800*/  STG.E.U16 [R114.64], R120 ;  /* 0x0000007872007986 */ /* 0x008fe8000c101504 */
[----:B------:R-:W2:Y:S04]  /*31810*/  LDL.LU R119, [R1+0x244] ;  /* 0x0002440001777983 */ /* 0x000ea80000300800 */
[----:B----4-:R-:W-:Y:S04]  /*31820*/  STG.E.U16 [R116.64], R121 ;  /* 0x0000007974007986 */ /* 0x010fe8000c101504 */
[----:B------:R-:W-:Y:S04]  /*31830*/  STG.E.U16 [R2.64], R18 ;  /* 0x0000001202007986 */ /* 0x000fe8000c101504 */
[----:B------:R-:W-:Y:S04]  /*31840*/  STG.E.U16 [R94.64], R19 ;  /* 0x000000135e007986 */ /* 0x000fe8000c101504 */
[----:B------:R-:W-:Y:S04]  /*31850*/  STG.E.U16 [R4.64], R100 ;  /* 0x0000006404007986 */ /* 0x000fe8000c101504 */
[----:B------:R-:W-:Y:S01]  /*31860*/  STG.E.U16 [R8.64], R104 ;  /* 0x0000006808007986 */ /* 0x000fe2000c101504 */
[----:B------:R-:W-:-:S03]  /*31870*/  PRMT R73, R31, 0x7632, R73 ;  /* 0x000076321f497816 */ /* 0x000fc60000000049 */
[----:B------:R0:W-:Y:S01]  /*31880*/  STG.E.U16 [R124.64], R31 ;  /* 0x0000001f7c007986 */ /* 0x0001e2000c101504 */
[----:B------:R-:W-:-:S03]  /*31890*/  PRMT R71, R27, 0x7632, R71 ;  /* 0x000076321b477816 */ /* 0x000fc60000000047 */
[----:B------:R1:W-:Y:S04]  /*318a0*/  STG.E.U16 [R122.64], R27 ;  /* 0x0000001b7a007986 */ /* 0x0003e8000c101504 */
[----:B0-----:R-:W3:Y:S04]  /*318b0*/  LDL.LU.64 R124, [R1+0x208] ;  /* 0x00020800017c7983 */ /* 0x001ee80000300a00 */
[----:B------:R-:W3:Y:S04]  /*318c0*/  LDL.LU R31, [R1+0x234] ;  /* 0x00023400011f7983 */ /* 0x000ee80000300800 */
[----:B-1----:R-:W4:Y:S04]  /*318d0*/  LDL.LU.64 R122, [R1+0x1e0] ;  /* 0x0001e000017a7983 */ /* 0x002f280000300a00 */
[----:B------:R-:W4:Y:S01]  /*318e0*/  LDL.LU R27, [R1+0x22c] ;  /* 0x00022c00011b7983 */ /* 0x000f220000300800 */
[----:B------:R-:W-:-:S03]  /*318f0*/  PRMT R69, R15, 0x7632, R69 ;  /* 0x000076320f457816 */ /* 0x000fc60000000045 */
[----:B------:R0:W-:Y:S01]  /*31900*/  STG.E.U16 [R22.64], R15 ;  /* 0x0000000f16007986 */ /* 0x0001e2000c101504 */
[----:B------:R-:W-:Y:S02]  /*31910*/  PRMT R85, R120, 0x7632, R85 ;  /* 0x0000763278557816 */ /* 0x000fe40000000055 */
[----:B------:R-:W-:Y:S02]  /*31920*/  PRMT R83, R121, 0x7632, R83 ;  /* 0x0000763279537816 */ /* 0x000fe40000000053 */
[----:B------:R-:W-:Y:S01]  /*31930*/  PRMT R81, R18, 0x7632, R81 ;  /* 0x0000763212517816 */ /* 0x000fe20000000051 */
[----:B0-----:R-:W4:Y:S04]  /*31940*/  LDL.LU.64 R22, [R1+0x1c8] ;  /* 0x0001c80001167983 */ /* 0x001f280000300a00 */
[----:B------:R-:W4:Y:S04]  /*31950*/  LDL.LU R15, [R1+0x21c] ;  /* 0x00021c00010f7983 */ /* 0x000f280000300800 */
[----:B------:R-:W4:Y:S04]  /*31960*/  LDL.LU.64 R114, [R1+0x1a8] ;  /* 0x0001a80001727983 */ /* 0x000f280000300a00 */
[----:B------:R-:W4:Y:S04]  /*31970*/  LDL.LU R120, [R1+0x214] ;  /* 0x0002140001787983 */ /* 0x000f280000300800 */
[----:B------:R-:W4:Y:S01]  /*31980*/  LDL.LU.64 R116, [R1+0x190] ;  /* 0x0001900001747983 */ /* 0x000f220000300a00 */
[----:B------:R-:W-:-:S03]  /*31990*/  PRMT R79, R19, 0x7632, R79 ;  /* 0x00007632134f7816 */ /* 0x000fc6000000004f */
[----:B------:R-:W4:Y:S04]  /*319a0*/  LDL.LU R121, [R1+0x204] ;  /* 0x0002040001797983 */ /* 0x000f280000300800 */
[----:B------:R-:W4:Y:S01]  /*319b0*/  LDL.LU.64 R2, [R1+0x178] ;  /* 0x0001780001027983 */ /* 0x000f220000300a00 */
[----:B------:R-:W-:-:S03]  /*319c0*/  PRMT R77, R100, 0x7632, R77 ;  /* 0x00007632644d7816 */ /* 0x000fc6000000004d */
[----:B------:R-:W4:Y:S04]  /*319d0*/  LDL.LU R18, [R1+0x1dc] ;  /* 0x0001dc0001127983 */ /* 0x000f280000300800 */
[----:B------:R-:W4:Y:S01]  /*319e0*/  LDL.LU.64 R94, [R1+0x160] ;  /* 0x00016000015e7983 */ /* 0x000f220000300a00 */
[----:B------:R-:W-:-:S03]  /*319f0*/  PRMT R75, R104, 0x7632, R75 ;  /* 0x00007632684b7816 */ /* 0x000fc6000000004b */
[----:B------:R-:W-:Y:S04]  /*31a00*/  STG.E.U16 [R20.64], R106 ;  /* 0x0000006a14007986 */ /* 0x000fe8000c101504 */
[----:B------:R-:W4:Y:S04]  /*31a10*/  LDL.LU R19, [R1+0x1d4] ;  /* 0x0001d40001137983 */ /* 0x000f280000300800 */
[----:B------:R-:W-:Y:S04]  /*31a20*/  STG.E.U16 [R38.64], R110 ;  /* 0x0000006e26007986 */ /* 0x000fe8000c101504 */
[----:B------:R-:W4:Y:S01]  /*31a30*/  LDL.LU.64 R4, [R1+0x150] ;  /* 0x0001500001047983 */ /* 0x000f220000300a00 */
[----:B------:R-:W-:-:S03]  /*31a40*/  PRMT R67, R106, 0x7632, R67 ;  /* 0x000076326a437816 */ /* 0x000fc60000000043 */
[----:B------:R0:W-:Y:S04]  /*31a50*/  STG.E.U16 [R40.64], R118 ;  /* 0x0000007628007986 */ /* 0x0001e8000c101504 */
[----:B------:R-:W4:Y:S01]  /*31a60*/  LDL.LU R100, [R1+0x1c4] ;  /* 0x0001c40001647983 */ /* 0x000f220000300800 */
[----:B------:R-:W-:-:S03]  /*31a70*/  PRMT R63, R118, 0x7632, R63 ;  /* 0x00007632763f7816 */ /* 0x000fc6000000003f */
[----:B0-----:R-:W4:Y:S04]  /*31a80*/  LDL.LU.64 R40, [R1+0x130] ;  /* 0x0001300001287983 */ /* 0x001f280000300a00 */
[----:B------:R-:W4:Y:S04]  /*31a90*/  LDL.LU R104, [R1+0x1b4] ;  /* 0x0001b40001687983 */ /* 0x000f280000300800 */
[----:B--2---:R0:W-:Y:S01]  /*31aa0*/  STG.E.U16 [R42.64], R119 ;  /* 0x000000772a007986 */ /* 0x0041e2000c101504 */
[----:B------:R-:W-:-:S03]  /*31ab0*/  PRMT R61, R119, 0x7632, R61 ;  /* 0x00007632773d7816 */ /* 0x000fc6000000003d */
[----:B0-----:R-:W2:Y:S04]  /*31ac0*/  LDL.LU.64 R42, [R1+0x120] ;  /* 0x00012000012a7983 */ /* 0x001ea80000300a00 */
[----:B------:R-:W2:Y:S04]  /*31ad0*/  LDL.LU R106, [R1+0x1a4] ;  /* 0x0001a400016a7983 */ /* 0x000ea80000300800 */
[----:B------:R-:W2:Y:S04]  /*31ae0*/  LDL.LU.64 R118, [R1+0x110] ;  /* 0x0001100001767983 */ /* 0x000ea80000300a00 */
[----:B---3--:R0:W-:Y:S04]  /*31af0*/  STG.E.U16 [R124.64], R31 ;  /* 0x0000001f7c007986 */ /* 0x0081e8000c101504 */
[----:B----4-:R1:W-:Y:S04]  /*31b00*/  STG.E.U16 [R122.64], R27 ;  /* 0x0000001b7a007986 */ /* 0x0103e8000c101504 */
[----:B0-----:R-:W3:Y:S04]  /*31b10*/  LDL.LU R124, [R1+0x19c] ;  /* 0x00019c00017c7983 */ /* 0x001ee80000300800 */
[----:B-1----:R-:W4:Y:S04]  /*31b20*/  LDL.LU.64 R122, [R1+0x100] ;  /* 0x00010000017a7983 */ /* 0x002f280000300a00 */
[----:B------:R-:W4:Y:S01]  /*31b30*/  LDL.LU R125, [R1+0x18c] ;  /* 0x00018c00017d7983 */ /* 0x000f220000300800 */
[----:B------:R-:W-:-:S03]  /*31b40*/  PRMT R65, R110, 0x7632, R65 ;  /* 0x000076326e417816 */ /* 0x000fc60000000041 */
[----:B------:R-:W4:Y:S01]  /*31b50*/  LDL.LU.64 R8, [R1+0xe8] ;  /* 0x0000e80001087983 */ /* 0x000f220000300a00 */
[----:B------:R-:W-:-:S03]  /*31b60*/  PRMT R59, R31, 0x7632, R59 ;  /* 0x000076321f3b7816 */ /* 0x000fc6000000003b */
[----:B------:R-:W4:Y:S01]  /*31b70*/  LDL.LU R110, [R1+0x174] ;  /* 0x00017400016e7983 */ /* 0x000f220000300800 */
[----:B------:R-:W-:-:S03]  /*31b80*/  PRMT R57, R27, 0x7632, R57 ;  /* 0x000076321b397816 */ /* 0x000fc60000000039 */
[----:B------:R-:W4:Y:S01]  /*31b90*/  LDL.LU.64 R20, [R1+0xd8] ;  /* 0x0000d80001147983 */ /* 0x000f220000300a00 */
[----:B------:R-:W-:-:S03]  /*31ba0*/  PRMT R55, R15, 0x7632, R55 ;  /* 0x000076320f377816 */ /* 0x000fc60000000037 */
[----:B------:R-:W4:Y:S04]  /*31bb0*/  LDL.LU R31, [R1+0x16c] ;  /* 0x00016c00011f7983 */ /* 0x000f280000300800 */
[----:B------:R-:W4:Y:S04]  /*31bc0*/  LDL.LU.64 R38, [R1+0xc0] ;  /* 0x0000c00001267983 */ /* 0x000f280000300a00 */
[----:B------:R0:W-:Y:S04]  /*31bd0*/  STG.E.U16 [R22.64], R15 ;  /* 0x0000000f16007986 */ /* 0x0001e8000c101504 */
[----:B------:R-:W4:Y:S04]  /*31be0*/  LDL.LU R27, [R1+0x15c] ;  /* 0x00015c00011b7983 */ /* 0x000f280000300800 */
[----:B------:R-:W-:Y:S04]  /*31bf0*/  STG.E.U16 [R114.64], R120 ;  /* 0x0000007872007986 */ /* 0x000fe8000c101504 */
[----:B0-----:R-:W4:Y:S04]  /*31c00*/  LDL.LU.64 R22, [R1+0xb8] ;  /* 0x0000b80001167983 */ /* 0x001f280000300a00 */
[----:B------:R-:W4:Y:S04]  /*31c10*/  LDL.LU R15, [R1+0x14c] ;  /* 0x00014c00010f7983 */ /* 0x000f280000300800 */
[----:B------:R-:W-:Y:S04]  /*31c20*/  STG.E.U16 [R116.64], R121 ;  /* 0x0000007974007986 */ /* 0x000fe8000c101504 */
[----:B------:R-:W-:Y:S04]  /*31c30*/  STG.E.U16 [R2.64], R18 ;  /* 0x0000001202007986 */ /* 0x000fe8000c101504 */
[----:B------:R-:W-:Y:S04]  /*31c40*/  STG.E.U16 [R94.64], R19 ;  /* 0x000000135e007986 */ /* 0x000fe8000c101504 */
[----:B------:R-:W-:Y:S01]  /*31c50*/  STG.E.U16 [R4.64], R100 ;  /* 0x0000006404007986 */ /* 0x000fe2000c101504 */
[----:B------:R-:W-:-:S03]  /*31c60*/  PRMT R46, R100, 0x7632, R46 ;  /* 0x00007632642e7816 */ /* 0x000fc6000000002e */
[----:B------:R0:W-:Y:S04]  /*31c70*/  STG.E.U16 [R40.64], R104 ;  /* 0x0000006828007986 */ /* 0x0001e8000c101504 */
[----:B0-----:R-:W4:Y:S04]  /*31c80*/  LDL.LU.64 R40, [R1+0xb0] ;  /* 0x0000b00001287983 */ /* 0x001f280000300a00 */
[----:B--2---:R0:W-:Y:S04]  /*31c90*/  STG.E.U16 [R42.64], R106 ;  /* 0x0000006a2a007986 */ /* 0x0041e8000c101504 */
[----:B0-----:R-:W2:Y:S04]  /*31ca0*/  LDL.LU R43, [R1+0x144] ;  /* 0x00014400012b7983 */ /* 0x001ea80000300800 */
[----:B---3--:R0:W-:Y:S01]  /*31cb0*/  STG.E.U16 [R118.64], R124 ;  /* 0x0000007c76007986 */ /* 0x0081e2000c101504 */
[----:B------:R-:W-:-:S03]  /*31cc0*/  PRMT R49, R124, 0x7632, R49 ;  /* 0x000076327c317816 */ /* 0x000fc60000000031 */
[----:B0-----:R-:W3:Y:S01]  /*31cd0*/  LDL.LU.64 R118, [R1+0xa0] ;  /* 0x0000a00001767983 */ /* 0x001ee20000300a00 */
[----:B----4-:R-:W-:-:S03]  /*31ce0*/  PRMT R37, R125, 0x7632, R37 ;  /* 0x000076327d257816 */ /* 0x010fc60000000025 */
[----:B------:R-:W3:Y:S04]  /*31cf0*/  LDL.LU R124, [R1+0x13c] ;  /* 0x00013c00017c7983 */ /* 0x000ee80000300800 */
[----:B------:R0:W-:Y:S04]  /*31d00*/  STG.E.U16 [R122.64], R125 ;  /* 0x0000007d7a007986 */ /* 0x0001e8000c101504 */
[----:B0-----:R-:W4:Y:S04]  /*31d10*/  LDL.LU.64 R122, [R1+0x98] ;  /* 0x00009800017a7983 */ /* 0x001f280000300a00 */
[----:B------:R-:W4:Y:S04]  /*31d20*/  LDL.LU R125, [R1+0x12c] ;  /* 0x00012c00017d7983 */ /* 0x000f280000300800 */
[----:B------:R-:W4:Y:S04]  /*31d30*/  LDL.LU.64 R2, [R1+0x90] ;  /* 0x0000900001027983 */ /* 0x000f280000300a00 */
        /* <DEDUP_REMOVED lines=9> */
[----:B------:R0:W-:Y:S04]  /*31dd0*/  STG.E.U16 [R8.64], R110 ;  /* 0x0000006e08007986 */ /* 0x0001e8000c101504 */
[----:B------:R-:W4:Y:S01]  /*31de0*/  LDL.LU.64 R108, [R1+0x78] ;  /* 0x00007800016c7983 */ /* 0x000f220000300a00 */
[----:B------:R-:W-:-:S03]  /*31df0*/  PRMT R29, R27, 0x7632, R29 ;  /* 0x000076321b1d7816 */ /* 0x000fc6000000001d */
[----:B------:R1:W-:Y:S04]  /*31e00*/  STG.E.U16 [R20.64], R31 ;  /* 0x0000001f14007986 */ /* 0x0003e8000c101504 */
[----:B0-----:R-:W4:Y:S04]  /*31e10*/  LDL.LU R110, [R1+0xe4] ;  /* 0x0000e400016e7983 */ /* 0x001f280000300800 */
[----:B------:R-:W4:Y:S01]  /*31e20*/  LDL.LU.64 R112, [R1+0x70] ;  /* 0x0000700001707983 */ /* 0x000f220000300a00 */
[----:B------:R-:W-:-:S03]  /*31e30*/  PRMT R25, R15, 0x7632, R25 ;  /* 0x000076320f197816 */ /* 0x000fc60000000019 */
[----:B-1----:R-:W4:Y:S01]  /*31e40*/  LDL.LU R31, [R1+0xd4] ;  /* 0x0000d400011f7983 */ /* 0x002f220000300800 */
[----:B------:R-:W-:-:S03]  /*31e50*/  PRMT R44, R18, 0x7632, R44 ;  /* 0x00007632122c7816 */ /* 0x000fc6000000002c */
[----:B------:R0:W-:Y:S01]  /*31e60*/  STG.E.U16 [R38.64], R27 ;  /* 0x0000001b26007986 */ /* 0x0001e2000c101504 */
[----:B------:R-:W-:-:S03]  /*31e70*/  PRMT R45, R19, 0x7632, R45 ;  /* 0x00007632132d7816 */ /* 0x000fc6000000002d */
[----:B------:R-:W4:Y:S04]  /*31e80*/  LDL.LU.64 R114, [R1+0x68] ;  /* 0x0000680001727983 */ /* 0x000f280000300a00 */
[----:B------:R1:W-:Y:S04]  /*31e90*/  STG.E.U16 [R22.64], R15 ;  /* 0x0000000f16007986 */ /* 0x0003e8000c101504 */
[----:B0-----:R-:W4:Y:S01]  /*31ea0*/  LDL.LU R27, [R1+0xcc] ;  /* 0x0000cc00011b7983 */ /* 0x001f220000300800 */
[----:B------:R-:W-:Y:S02]  /*31eb0*/  PRMT R53, R120, 0x7632, R53 ;  /* 0x0000763278357816 */ /* 0x000fe40000000035 */
[----:B------:R-:W-:Y:S01]  /*31ec0*/  PRMT R51, R121, 0x7632, R51 ;  /* 0x0000763279337816 */ /* 0x000fe20000000033 */
[----:B-1----:R-:W4:Y:S04]  /*31ed0*/  LDL.LU.64 R22, [R1+0x60] ;  /* 0x0000600001167983 */ /* 0x002f280000300a00 */
[----:B------:R-:W4:Y:S04]  /*31ee0*/  LDL.LU R15, [R1+0xac] ;  /* 0x0000ac00010f7983 */ /* 0x000f280000300800 */
[----:B------:R-:W4:Y:S04]  /*31ef0*/  LDL.LU.64 R18, [R1+0x58] ;  /* 0x0000580001127983 */ /* 0x000f280000300a00 */
[----:B------:R-:W4:Y:S04]  /*31f00*/  LDL.LU.64 R116, [R1+0x50] ;  /* 0x0000500001747983 */ /* 0x000f280000300a00 */
[----:B------:R-:W4:Y:S04]  /*31f10*/  LDL.LU.64 R120, [R1+0x48] ;  /* 0x0000480001787983 */ /* 0x000f280000300a00 */
[----:B------:R-:W4:Y:S04]  /*31f20*/  LDL.LU.64 R4, [R1+0x40] ;  /* 0x0000400001047983 */ /* 0x000f280000300a00 */
[----:B------:R-:W4:Y:S04]  /*31f30*/  LDL.LU.64 R8, [R1+0x38] ;  /* 0x0000380001087983 */ /* 0x000f280000300a00 */
[----:B------:R-:W4:Y:S04]  /*31f40*/  LDL.LU.64 R20, [R1+0x30] ;  /* 0x0000300001147983 */ /* 0x000f280000300a00 */
[----:B------:R-:W4:Y:S04]  /*31f50*/  LDL.LU.64 R38, [R1+0x28] ;  /* 0x0000280001267983 */ /* 0x000f280000300a00 */
[----:B--2---:R0:W-:Y:S01]  /*31f60*/  STG.E.U16 [R40.64], R43 ;  /* 0x0000002b28007986 */ /* 0x0041e2000c101504 */
[----:B------:R-:W-:-:S03]  /*31f70*/  PRMT R17, R43, 0x7632, R17 ;  /* 0x000076322b117816 */ /* 0x000fc60000000011 */
[----:B0-----:R-:W2:Y:S04]  /*31f80*/  LDL.LU.64 R40, [R1+0x20] ;  /* 0x0000200001287983 */ /* 0x001ea80000300a00 */
[----:B------:R-:W2:Y:S04]  /*31f90*/  LDL.LU.64 R42, [R1+0x18] ;  /* 0x00001800012a7983 */ /* 0x000ea80000300a00 */
[----:B---3--:R0:W-:Y:S01]  /*31fa0*/  STG.E.U16 [R118.64], R124 ;  /* 0x0000007c76007986 */ /* 0x0081e2000c101504 */
[----:B------:R-:W-:-:S03]  /*31fb0*/  PRMT R13, R124, 0x7632, R13 ;  /* 0x000076327c0d7816 */ /* 0x000fc6000000000d */
[----:B0-----:R-:W3:Y:S04]  /*31fc0*/  LDL.LU.64 R118, [R1+0x10] ;  /* 0x0000100001767983 */ /* 0x001ee80000300a00 */
[----:B----4-:R0:W-:Y:S01]  /*31fd0*/  STG.E.U16 [R122.64], R125 ;  /* 0x0000007d7a007986 */ /* 0x0101e2000c101504 */
[----:B------:R-:W-:-:S03]  /*31fe0*/  PRMT R11, R125, 0x7632, R11 ;  /* 0x000076327d0b7816 */ /* 0x000fc6000000000b */
[----:B------:R1:W-:Y:S04]  /*31ff0*/  STG.E.U16 [R2.64], R100 ;  /* 0x0000006402007986 */ /* 0x0003e8000c101504 */
[----:B0-----:R-:W4:Y:S04]  /*32000*/  LDL.LU.64 R122, [R1+0x8] ;  /* 0x00000800017a7983 */ /* 0x001f280000300a00 */
[----:B------:R-:W2:Y:S04]  /*32010*/  LDL.LU.64 R124, [R1] ;  /* 0x00000000017c7983 */ /* 0x000ea80000300a00 */
[----:B-1----:R-:W2:Y:S01]  /*32020*/  LDL.LU.64 R2, [R1+0xae0] ;  /* 0x000ae00001027983 */ /* 0x002ea20000300a00 */
[----:B------:R-:W-:-:S03]  /*32030*/  PRMT R7, R100, 0x7632, R7 ;  /* 0x0000763264077816 */ /* 0x000fc60000000007 */
[----:B------:R-:W3:Y:S04]  /*32040*/  LDL.LU R100, [R1+0xad8] ;  /* 0x000ad80001647983 */ /* 0x000ee80000300800 */
[----:B------:R0:W-:Y:S04]  /*32050*/  STG.E.U16 [R102.64], R104 ;  /* 0x0000006866007986 */ /* 0x0001e8000c101504 */
[----:B0-----:R-:W3:Y:S01]  /*32060*/  LDL.LU.64 R102, [R1+0xad0] ;  /* 0x000ad00001667983 */ /* 0x001ee20000300a00 */
[----:B--2---:R-:W-:-:S03]  /*32070*/  PRMT R3, R104, 0x7632, R3 ;  /* 0x0000763268037816 */ /* 0x004fc60000000003 */
[----:B------:R-:W2:Y:S04]  /*32080*/  LDL.LU R104, [R1+0xacc] ;  /* 0x000acc0001687983 */ /* 0x000ea80000300800 */
[----:B------:R-:W-:Y:S01]  /*32090*/  STG.E.U16 [R94.64], R106 ;  /* 0x0000006a5e007986 */ /* 0x000fe2000c101504 */
[----:B--2---:R-:W-:-:S05]  /*320a0*/  PRMT R104, R106, 0x7632, R104 ;  /* 0x000076326a687816 */ /* 0x004fca0000000068 */
[----:B------:R0:W-:Y:S04]  /*320b0*/  STL.S16 [R1+0x88], R104 ;  /* 0x0000886801007387 */ /* 0x0001e80000100600 */
[----:B0-----:R-:W2:Y:S04]  /*320c0*/  LDL.LU R104, [R1+0xac8] ;  /* 0x000ac80001687983 */ /* 0x001ea80000300800 */
[----:B------:R-:W2:Y:S04]  /*320d0*/  LDL.LU.64 R94, [R1+0xac0] ;  /* 0x000ac000015e7983 */ /* 0x000ea80000300a00 */
[----:B------:R-:W3:Y:S04]  /*320e0*/  LDL.LU R106, [R1+0xab8] ;  /* 0x000ab800016a7983 */ /* 0x000ee80000300800 */
[----:B------:R0:W-:Y:S01]  /*320f0*/  STG.E.U16 [R108.64], R110 ;  /* 0x0000006e6c007986 */ /* 0x0001e2000c101504 */
[----:B------:R-:W-:-:S03]  /*32100*/  PRMT R30, R27, 0x7632, R30 ;  /* 0x000076321b1e7816 */ /* 0x000fc6000000001e */
[----:B------:R1:W-:Y:S01]  /*32110*/  STG.E.U16 [R112.64], R31 ;  /* 0x0000001f70007986 */ /* 0x0003e2000c101504 */
[----:B------:R-:W-:-:S03]  /*32120*/  PRMT R26, R15, 0x7632, R26 ;  /* 0x000076320f1a7816 */ /* 0x000fc6000000001a */
[----:B------:R1:W-:Y:S04]  /*32130*/  STG.E.U16 [R114.64], R27 ;  /* 0x0000001b72007986 */ /* 0x0003e8000c101504 */
[----:B0-----:R-:W3:Y:S04]  /*32140*/  LDL.LU.64 R108, [R1+0xab0] ;  /* 0x000ab000016c7983 */ /* 0x001ee80000300a00 */
[----:B------:R0:W-:Y:S01]  /*32150*/  STG.E.U16 [R22.64], R15 ;  /* 0x0000000f16007986 */ /* 0x0001e2000c101504 */
[----:B--2---:R-:W-:-:S03]  /*32160*/  PRMT R94, R110, 0x7632, R94 ;  /* 0x000076326e5e7816 */ /* 0x004fc6000000005e */
[----:B------:R-:W2:Y:S01]  /*32170*/  LDL.LU R110, [R1+0xaa8] ;  /* 0x000aa800016e7983 */ /* 0x000ea20000300800 */
[----:B------:R-:W-:-:S03]  /*32180*/  PRMT R95, R31, 0x7632, R95 ;  /* 0x000076321f5f7816 */ /* 0x000fc6000000005f */
[----:B-1----:R-:W2:Y:S04]  /*32190*/  LDL.LU.64 R112, [R1+0xaa0] ;  /* 0x000aa00001707983 */ /* 0x002ea80000300a00 */
[----:B------:R-:W2:Y:S04]  /*321a0*/  LDL.LU R31, [R1+0xa98] ;  /* 0x000a9800011f7983 */ /* 0x000ea80000300800 */
[----:B------:R-:W2:Y:S04]  /*321b0*/  LDL.LU.64 R114, [R1+0xa90] ;  /* 0x000a900001727983 */ /* 0x000ea80000300a00 */
[----:B------:R-:W2:Y:S04]  /*321c0*/  LDL.LU R27, [R1+0xa88] ;  /* 0x000a8800011b7983 */ /* 0x000ea80000300800 */
[----:B0-----:R-:W2:Y:S04]  /*321d0*/  LDL.LU.64 R22, [R1+0xa80] ;  /* 0x000a800001167983 */ /* 0x001ea80000300a00 */
[----:B------:R-:W2:Y:S04]  /*321e0*/  LDL.LU R15, [R1+0xa78] ;  /* 0x000a7800010f7983 */ /* 0x000ea80000300800 */
[----:B--2---:R0:W-:Y:S04]  /*321f0*/  STG.E.U16 [R18.64], R15 ;  /* 0x0000000f12007986 */ /* 0x0041e8000c101504 */
[----:B0-----:R-:W2:Y:S04]  /*32200*/  LDL.LU.64 R18, [R1+0xa70] ;  /* 0x000a700001127983 */ /* 0x001ea80000300a00 */
[----:B--2---:R0:W-:Y:S04]  /*32210*/  STG.E.U16 [R116.64], R19 ;  /* 0x0000001374007986 */ /* 0x0041e8000c101504 */
[----:B------:R1:W-:Y:S04]  /*32220*/  STG.E.U16 [R120.64], R23 ;  /* 0x0000001778007986 */ /* 0x0003e8000c101504 */
[----:B0-----:R-:W2:Y:S04]  /*32230*/  LDL.LU.64 R116, [R1+0xa68] ;  /* 0x000a680001747983 */ /* 0x001ea80000300a00 */
[----:B-1----:R-:W3:Y:S04]  /*32240*/  LDL.LU.64 R120, [R1+0xa60] ;  /* 0x000a600001787983 */ /* 0x002ee80000300a00 */
[----:B------:R0:W-:Y:S04]  /*32250*/  STG.E.U16 [R4.64], R27 ;  /* 0x0000001b04007986 */ /* 0x0001e8000c101504 */
[----:B------:R1:W-:Y:S04]  /*32260*/  STG.E.U16 [R8.64], R31 ;  /* 0x0000001f08007986 */ /* 0x0003e8000c101504 */
[----:B------:R4:W-:Y:S04]  /*32270*/  STG.E.U16 [R20.64], R112 ;  /* 0x0000007014007986 */ /* 0x0009e8000c101504 */
[----:B0-----:R-:W3:Y:S04]  /*32280*/  LDL.LU.64 R4, [R1+0xa58] ;  /* 0x000a580001047983 */ /* 0x001ee80000300a00 */
[----:B-1----:R-:W3:Y:S04]  /*32290*/  LDL.LU.64 R8, [R1+0xa50] ;  /* 0x000a500001087983 */ /* 0x002ee80000300a00 */
[----:B----4-:R-:W4:Y:S04]  /*322a0*/  LDL.LU.64 R20, [R1+0xa48] ;  /* 0x000a480001147983 */ /* 0x010f280000300a00 */
[----:B------:R-:W4:Y:S04]  /*322b0*/  LDL.LU R112, [R1+0xa40] ;  /* 0x000a400001707983 */ /* 0x000f280000300800 */
[----:B------:R0:W-:Y:S04]  /*322c0*/  STG.E.U16 [R38.64], R114 ;  /* 0x0000007226007986 */ /* 0x0001e8000c101504 */
[----:B0-----:R-:W4:Y:S04]  /*322d0*/  LDL.LU.64 R38, [R1+0xa38] ;  /* 0x000a380001267983 */ /* 0x001f280000300a00 */
[----:B------:R-:W4:Y:S04]  /*322e0*/  LDL.LU R114, [R1+0xa30] ;  /* 0x000a300001727983 */ /* 0x000f280000300800 */
[----:B--2---:R0:W-:Y:S04]  /*322f0*/  STG.E.U16 [R40.64], R116 ;  /* 0x0000007428007986 */ /* 0x0041e8000c101504 */
[----:B---3--:R1:W-:Y:S04]  /*32300*/  STG.E.U16 [R42.64], R120 ;  /* 0x000000782a007986 */ /* 0x0083e8000c101504 */
[----:B------:R2:W-:Y:S04]  /*32310*/  STG.E.U16 [R118.64], R121 ;  /* 0x0000007976007986 */ /* 0x0005e8000c101504 */
[----:B0-----:R-:W3:Y:S04]  /*32320*/  LDL.LU.64 R40, [R1+0xa28] ;  /* 0x000a280001287983 */ /* 0x001ee80000300a00 */
[----:B------:R-:W3:Y:S04]  /*32330*/  LDL.LU R116, [R1+0xa20] ;  /* 0x000a200001747983 */ /* 0x000ee80000300800 */
[----:B-1----:R-:W3:Y:S04]  /*32340*/  LDL.LU.64 R42, [R1+0xa18] ;  /* 0x000a1800012a7983 */ /* 0x002ee80000300a00 */
[----:B------:R-:W3:Y:S04]  /*32350*/  LDL.LU R120, [R1+0xa10] ;  /* 0x000a100001787983 */ /* 0x000ee80000300800 */
[----:B--2---:R-:W2:Y:S04]  /*32360*/  LDL.LU.64 R118, [R1+0xa08] ;  /* 0x000a080001767983 */ /* 0x004ea80000300a00 */
[----:B------:R-:W3:Y:S04]  /*32370*/  LDL.LU R121, [R1+0xa00] ;  /* 0x000a000001797983 */ /* 0x000ee80000300800 */
[----:B------:R0:W-:Y:S04]  /*32380*/  STG.E.U16 [R122.64], R117 ;  /* 0x000000757a007986 */ /* 0x0001e8000c101504 */
[----:B------:R1:W-:Y:S04]  /*32390*/  STG.E.U16 [R124.64], R115 ;  /* 0x000000737c007986 */ /* 0x0003e8000c101504 */
[----:B0-----:R-:W2:Y:S04]  /*323a0*/  LDL.LU.64 R122, [R1+0x9f8] ;  /* 0x0009f800017a7983 */ /* 0x001ea80000300a00 */
[----:B------:R-:W2:Y:S04]  /*323b0*/  LDL.LU R117, [R1+0x9f0] ;  /* 0x0009f00001757983 */ /* 0x000ea80000300800 */
[----:B-1----:R-:W2:Y:S04]  /*323c0*/  LDL.LU.64 R124, [R1+0x9e8] ;  /* 0x0009e800017c7983 */ /* 0x002ea80000300a00 */
[----:B------:R-:W4:Y:S04]  /*323d0*/  LDL.LU R115, [R1+0x9e4] ;  /* 0x0009e40001737983 */ /* 0x000f280000300800 */
[----:B--2---:R0:W-:Y:S04]  /*323e0*/  STG.E.U16 [R124.64], R113 ;  /* 0x000000717c007986 */ /* 0x0041e8000c101504 */
[----:B0-----:R-:W2:Y:S04]  /*323f0*/  LDL.LU R113, [R1+0x9e0] ;  /* 0x0009e00001717983 */ /* 0x001ea80000300800 */
[----:B------:R0:W-:Y:S04]  /*32400*/  STG.E.U16 [R122.64], R111 ;  /* 0x0000006f7a007986 */ /* 0x0001e8000c101504 */
[----:B---3--:R1:W-:Y:S04]  /*32410*/  STG.E.U16 [R120.64], R109 ;  /* 0x0000006d78007986 */ /* 0x0083e8000c101504 */
[----:B------:R3:W-:Y:S04]  /*32420*/  STG.E.U16 [R118.64], R107 ;  /* 0x0000006b76007986 */ /* 0x0007e8000c101504 */
[----:B0-----:R-:W2:Y:S04]  /*32430*/  LDL.LU R111, [R1+0x9dc] ;  /* 0x0009dc00016f7983 */ /* 0x001ea80000300800 */
[----:B-1----:R-:W2:Y:S04]  /*32440*/  LDL.LU R109, [R1+0x9d8] ;  /* 0x0009d800016d7983 */ /* 0x002ea80000300800 */
[----:B---3--:R-:W3:Y:S04]  /*32450*/  LDL.LU R107, [R1+0x9d4] ;  /* 0x0009d400016b7983 */ /* 0x008ee80000300800 */
[----:B------:R0:W-:Y:S04]  /*32460*/  STG.E.U16 [R116.64], R105 ;  /* 0x0000006974007986 */ /* 0x0001e8000c101504 */
[----:B----4-:R1:W-:Y:S04]  /*32470*/  STG.E.U16 [R114.64], R103 ;  /* 0x0000006772007986 */ /* 0x0103e8000c101504 */
[----:B0-----:R-:W4:Y:S04]  /*32480*/  LDL.LU R105, [R1+0x9d0] ;  /* 0x0009d00001697983 */ /* 0x001f280000300800 */
[----:B-1----:R-:W4:Y:S04]  /*32490*/  LDL.LU R103, [R1+0x9cc] ;  /* 0x0009cc0001677983 */ /* 0x002f280000300800 */
[----:B--2---:R0:W-:Y:S04]  /*324a0*/  STG.E.U16 [R112.64], R101 ;  /* 0x0000006570007986 */ /* 0x0041e8000c101504 */
[----:B0-----:R-:W2:Y:S04]  /*324b0*/  LDL.LU R101, [R1+0x9c8] ;  /* 0x0009c80001657983 */ /* 0x001ea80000300800 */
[----:B------:R0:W-:Y:S04]  /*324c0*/  STG.E.U16 [R110.64], R99 ;  /* 0x000000636e007986 */ /* 0x0001e8000c101504 */
[----:B------:R1:W-:Y:S04]  /*324d0*/  STG.E.U16 [R108.64], R97 ;  /* 0x000000616c007986 */ /* 0x0003e8000c101504 */
[----:B---3--:R3:W-:Y:S04]  /*324e0*/  STG.E.U16 [R106.64], R93 ;  /* 0x0000005d6a007986 */ /* 0x0087e8000c101504 */
[----:B0-----:R-:W2:Y:S04]  /*324f0*/  LDL.LU R99, [R1+0x9c4] ;  /* 0x0009c40001637983 */ /* 0x001ea80000300800 */
[----:B-1----:R-:W2:Y:S04]  /*32500*/  LDL.LU R97, [R1+0x9c0] ;  /* 0x0009c00001617983 */ /* 0x002ea80000300800 */
[----:B---3--:R-:W3:Y:S04]  /*32510*/  LDL.LU R93, [R1+0x9bc] ;  /* 0x0009bc00015d7983 */ /* 0x008ee80000300800 */
[----:B----4-:R0:W-:Y:S04]  /*32520*/  STG.E.U16 [R104.64], R91 ;  /* 0x0000005b68007986 */ /* 0x0101e8000c101504 */
[----:B------:R1:W-:Y:S04]  /*32530*/  STG.E.U16 [R102.64], R89 ;  /* 0x0000005966007986 */ /* 0x0003e8000c101504 */
        /* <DEDUP_REMOVED lines=48> */
[----:B0-----:R-:W3:Y:S04]  /*32840*/  LDL.LU R47, [R1+0x958] ;  /* 0x00095800012f7983 */ /* 0x001ee80000300800 */
[----:B-1----:R-:W4:Y:S04]  /*32850*/  LDL.LU R48, [R1+0x954] ;  /* 0x0009540001307983 */ /* 0x002f280000300800 */
[----:B--2---:R0:W-:Y:S04]  /*32860*/  STG.E.U16 [R50.64], R49 ;  /* 0x0000003132007986 */ /* 0x0041e8000c101504 */
[----:B0-----:R-:W4:Y:S04]  /*32870*/  LDL.LU R49, [R1+0x950] ;  /* 0x0009500001317983 */ /* 0x001f280000300800 */
[----:B------:R-:W2:Y:S04]  /*32880*/  LDL.LU.S16 R107, [R1+0x88] ;  /* 0x00008800016b7983 */ /* 0x000ea80000300600 */
[----:B------:R-:W2:Y:S04]  /*32890*/  LDL.LU R108, [R1+0x480] ;  /* 0x00048000016c7983 */ /* 0x000ea80000300800 */
[----:B------:R-:W2:Y:S04]  /*328a0*/  LDL.LU R109, [R1+0x610] ;  /* 0x00061000016d7983 */ /* 0x000ea80000300800 */
[----:B------:R-:W2:Y:S04]  /*328b0*/  LDL.LU R110, [R1+0x47c] ;  /* 0x00047c00016e7983 */ /* 0x000ea80000300800 */
[----:B------:R-:W2:Y:S04]  /*328c0*/  LDL.LU R111, [R1+0x60c] ;  /* 0x00060c00016f7983 */ /* 0x000ea80000300800 */
[----:B------:R-:W2:Y:S01]  /*328d0*/  LDL.LU R112, [R1+0x478] ;  /* 0x0004780001707983 */ /* 0x000ea20000300800 */
[----:B------:R-:W-:-:S03]  /*328e0*/  PRMT R18, R19, 0x7632, R18 ;  /* 0x0000763213127816 */ /* 0x000fc60000000012 */
        /* <DEDUP_REMOVED lines=9> */
[----:B------:R-:W-:-:S03]  /*32980*/  PRMT R22, R15, 0x7632, R22 ;  /* 0x000076320f167816 */ /* 0x000fc60000000016 */
[----:B------:R-:W2:Y:S01]  /*32990*/  LDL.LU R121, [R1+0x464] ;  /* 0x0004640001797983 */ /* 0x000ea20000300800 */
[----:B------:R-:W-:-:S03]  /*329a0*/  LOP3.LUT P6, RZ, R0, 0x4, RZ, 0xc0, !PT ;  /* 0x0000000400ff7812 */ /* 0x000fc600078cc0ff */
[----:B------:R-:W2:Y:S01]  /*329b0*/  LDL.LU R122, [R1+0x5f4] ;  /* 0x0005f400017a7983 */ /* 0x000ea20000300800 */
[----:B------:R-:W-:-:S03]  /*329c0*/  LOP3.LUT P4, RZ, R0, 0x8, RZ, 0xc0, !PT ;  /* 0x0000000800ff7812 */ /* 0x000fc6000788c0ff */
[----:B------:R-:W2:Y:S01]  /*329d0*/  LDL.LU R123, [R1+0x460] ;  /* 0x00046000017b7983 */ /* 0x000ea20000300800 */
[----:B------:R-:W-:Y:S02]  /*329e0*/  LOP3.LUT P3, RZ, R0, 0x1, RZ, 0xc0, !PT ;  /* 0x0000000100ff7812 */ /* 0x000fe4000786c0ff */
[----:B------:R-:W-:Y:S01]  /*329f0*/  PRMT R15, R31, 0x7632, R15 ;  /* 0x000076321f0f7816 */ /* 0x000fe2000000000f */
[----:B------:R-:W2:Y:S01]  /*32a00*/  LDL.LU R124, [R1+0x5f0] ;  /* 0x0005f000017c7983 */ /* 0x000ea20000300800 */
[----:B------:R-:W-:-:S03]  /*32a10*/  PRMT R0, R27, 0x7632, R0 ;  /* 0x000076321b007816 */ /* 0x000fc60000000000 */
[----:B------:R-:W2:Y:S01]  /*32a20*/  LDL.LU R125, [R1+0x45c] ;  /* 0x00045c00017d7983 */ /* 0x000ea20000300800 */
[----:B------:R-:W-:-:S03]  /*32a30*/  PRMT R14, R23, 0x7632, R14 ;  /* 0x00007632170e7816 */ /* 0x000fc6000000000e */
[----:B------:R-:W2:Y:S04]  /*32a40*/  LDL.LU R31, [R1+0x5ec] ;  /* 0x0005ec00011f7983 */ /* 0x000ea80000300800 */
[----:B------:R-:W2:Y:S04]  /*32a50*/  LDL.LU R27, [R1+0x458] ;  /* 0x00045800011b7983 */ /* 0x000ea80000300800 */
[----:B------:R-:W2:Y:S04]  /*32a60*/  LDL.LU R23, [R1+0x5e8] ;  /* 0x0005e80001177983 */ /* 0x000ea80000300800 */
[----:B----4-:R0:W-:Y:S04]  /*32a70*/  STG.E.U16 [R48.64], R37 ;  /* 0x0000002530007986 */ /* 0x0101e8000c101504 */
[----:B---3--:R1:W-:Y:S04]  /*32a80*/  STG.E.U16 [R46.64], R35 ;  /* 0x000000232e007986 */ /* 0x0083e8000c101504 */
[----:B0-----:R-:W3:Y:S04]  /*32a90*/  LDL.LU R37, [R1+0x94c] ;  /* 0x00094c0001257983 */ /* 0x001ee80000300800 */
[----:B-1----:R-:W4:Y:S04]  /*32aa0*/  LDL.LU R35, [R1+0x948] ;  /* 0x0009480001237983 */ /* 0x002f280000300800 */
[----:B------:R0:W-:Y:S04]  /*32ab0*/  STG.E.U16 [R44.64], R33 ;  /* 0x000000212c007986 */ /* 0x0001e8000c101504 */
[----:B0-----:R-:W2:Y:S04]  /*32ac0*/  LDL.LU R33, [R1+0x944] ;  /* 0x0009440001217983 */ /* 0x001ea80000300800 */
[----:B------:R0:W-:Y:S04]  /*32ad0*/  STG.E.U16 [R42.64], R29 ;  /* 0x0000001d2a007986 */ /* 0x0001e8000c101504 */
[----:B------:R1:W-:Y:S04]  /*32ae0*/  STG.E.U16 [R40.64], R25 ;  /* 0x0000001928007986 */ /* 0x0003e8000c101504 */
[----:B------:R1:W-:Y:S04]  /*32af0*/  STG.E.U16 [R38.64], R17 ;  /* 0x0000001126007986 */ /* 0x0003e8000c101504 */
[----:B0-----:R-:W2:Y:S04]  /*32b00*/  LDL.LU R29, [R1+0x940] ;  /* 0x00094000011d7983 */ /* 0x001ea80000300800 */
[----:B-1----:R-:W2:Y:S04]  /*32b10*/  LDL.LU R25, [R1+0x93c] ;  /* 0x00093c0001197983 */ /* 0x002ea80000300800 */
[----:B------:R-:W2:Y:S04]  /*32b20*/  LDL.LU R17, [R1+0x938] ;  /* 0x0009380001117983 */ /* 0x000ea80000300800 */
[----:B---3--:R0:W-:Y:S04]  /*32b30*/  STG.E.U16 [R36.64], R13 ;  /* 0x0000000d24007986 */ /* 0x0081e8000c101504 */
[----:B----4-:R1:W-:Y:S04]  /*32b40*/  STG.E.U16 [R34.64], R11 ;  /* 0x0000000b22007986 */ /* 0x0103e8000c101504 */
[----:B0-----:R-:W3:Y:S04]  /*32b50*/  LDL.LU R13, [R1+0x934] ;  /* 0x00093400010d7983 */ /* 0x001ee80000300800 */
[----:B-1----:R-:W4:Y:S04]  /*32b60*/  LDL.LU R11, [R1+0x930] ;  /* 0x00093000010b7983 */ /* 0x002f280000300800 */
[----:B--2---:R0:W-:Y:S04]  /*32b70*/  STG.E.U16 [R32.64], R7 ;  /* 0x0000000720007986 */ /* 0x0041e8000c101504 */
[----:B0-----:R-:W2:Y:S04]  /*32b80*/  LDL.LU R7, [R1+0x92c] ;  /* 0x00092c0001077983 */ /* 0x001ea80000300800 */
[----:B------:R0:W-:Y:S04]  /*32b90*/  STG.E.U16 [R28.64], R3 ;  /* 0x000000031c007986 */ /* 0x0001e8000c101504 */
[----:B------:R-:W-:Y:S04]  /*32ba0*/  STG.E.U16 [R24.64], R107 ;  /* 0x0000006b18007986 */ /* 0x000fe8000c101504 */
[----:B------:R1:W-:Y:S04]  /*32bb0*/  STG.E.U16 [R20.64], R94 ;  /* 0x0000005e14007986 */ /* 0x0003e8000c101504 */
[----:B------:R1:W-:Y:S04]  /*32bc0*/  STG.E.U16 [R16.64], R95 ;  /* 0x0000005f10007986 */ /* 0x0003e8000c101504 */
[----:B0-----:R-:W2:Y:S04]  /*32bd0*/  LDL.LU R3, [R1+0x928] ;  /* 0x0009280001037983 */ /* 0x001ea80000300800 */
[----:B-1----:R-:W2:Y:S04]  /*32be0*/  LDL.LU R94, [R1+0x924] ;  /* 0x00092400015e7983 */ /* 0x002ea80000300800 */
[----:B------:R-:W2:Y:S04]  /*32bf0*/  LDL.LU R95, [R1+0x920] ;  /* 0x00092000015f7983 */ /* 0x000ea80000300800 */
[----:B------:R-:W2:Y:S01]  /*32c00*/  LDL.LU R86, [R1+0x454] ;  /* 0x0004540001567983 */ /* 0x000ea20000300800 */
[----:B------:R-:W-:-:S02]  /*32c10*/  FFMA R16, R124, 0.69314718246459960938, R123 ;  /* 0x3f3172187c107823 */ /* 0x000fc4000000007b */
[----:B------:R-:W-:Y:S01]  /*32c20*/  FFMA R17, R31, 0.69314718246459960938, R125 ;  /* 0x3f3172181f117823 */ /* 0x000fe2000000007d */
[----:B---3--:R-:W-:Y:S04]  /*32c30*/  STG.E.U16 [R12.64], R30 ;  /* 0x0000001e0c007986 */ /* 0x008fe8000c101504 */
[----:B----4-:R-:W-:Y:S04]  /*32c40*/  STG.E.U16 [R10.64], R26 ;  /* 0x0000001a0a007986 */ /* 0x010fe8000c101504 */
[----:B------:R0:W-:Y:S02]  /*32c50*/  STG.E.U16 [R8.64], R22 ;  /* 0x0000001608007986 */ /* 0x0001e4000c101504 */
[----:B0-----:R-:W-:-:S02]  /*32c60*/  FFMA R8, R19, 0.69314718246459960938, R116 ;  /* 0x3f31721813087823 */ /* 0x001fc40000000074 */
[----:B------:R-:W0:Y:S02]  /*32c70*/  S2R R19, SR_TID.X ;  /* 0x0000000000137919 */ /* 0x000e240000002100 */
[----:B0-----:R-:W-:-:S04]  /*32c80*/  SHF.L.U32 R19, R19, 0x2, RZ ;  /* 0x0000000213137819 */ /* 0x001fc800000006ff */
[----:B------:R-:W-:Y:S02]  /*32c90*/  LOP3.LUT R28, R19, 0x70, RZ, 0xc0, !PT ;  /* 0x00000070131c7812 */ /* 0x000fe400078ec0ff */
        /* <DEDUP_REMOVED lines=17> */
[----:B--2---:R-:W-:Y:S04]  /*32db0*/  STG.E.U16 [R6.64], R18 ;  /* 0x0000001206007986 */ /* 0x004fe8000c101504 */
[----:B------:R-:W2:Y:S04]  /*32dc0*/  LDL.LU R105, [R1+0x430] ;  /* 0x0004300001697983 */ /* 0x000ea80000300800 */
[----:B------:R0:W-:Y:S04]  /*32dd0*/  STG.E.U16 [R4.64], R14 ;  /* 0x0000000e04007986 */ /* 0x0001e8000c101504 */
[----:B------:R-:W2:Y:S04]  /*32de0*/  LDL.LU R106, [R1+0x5bc] ;  /* 0x0005bc00016a7983 */ /* 0x000ea80000300800 */
[----:B------:R-:W2:Y:S01]  /*32df0*/  LDL.LU R107, [R1+0x42c] ;  /* 0x00042c00016b7983 */ /* 0x000ea20000300800 */
[----:B0-----:R-:W-:-:S03]  /*32e00*/  FFMA R4, R109, 0.69314718246459960938, R108 ;  /* 0x3f3172186d047823 */ /* 0x001fc6000000006c */
[----:B------:R-:W2:Y:S01]  /*32e10*/  LDL.LU R108, [R1+0x5b8] ;  /* 0x0005b800016c7983 */ /* 0x000ea20000300800 */
[----:B------:R-:W-:-:S03]  /*32e20*/  FFMA R5, R111, 0.69314718246459960938, R110 ;  /* 0x3f3172186f057823 */ /* 0x000fc6000000006e */
[----:B------:R-:W2:Y:S01]  /*32e30*/  LDL.LU R109, [R1+0x428] ;  /* 0x00042800016d7983 */ /* 0x000ea20000300800 */
[----:B------:R-:W-:-:S03]  /*32e40*/  FFMA R6, R113, 0.69314718246459960938, R112 ;  /* 0x3f31721871067823 */ /* 0x000fc60000000070 */
[----:B------:R-:W2:Y:S01]  /*32e50*/  LDL.LU R110, [R1+0x5b4] ;  /* 0x0005b400016e7983 */ /* 0x000ea20000300800 */
[----:B------:R-:W-:-:S03]  /*32e60*/  FFMA R7, R115, 0.69314718246459960938, R114 ;  /* 0x3f31721873077823 */ /* 0x000fc60000000072 */
[----:B------:R-:W2:Y:S04]  /*32e70*/  LDL.LU R111, [R1+0x424] ;  /* 0x00042400016f7983 */ /* 0x000ea80000300800 */
        /* <DEDUP_REMOVED lines=9> */
[----:B------:R-:W2:Y:S04]  /*32f10*/  LDL.LU R118, [R1+0x138] ;  /* 0x0001380001767983 */ /* 0x000ea80000300800 */
[----:B------:R-:W2:Y:S01]  /*32f20*/  LDL.LU R119, [R1+0x628] ;  /* 0x0006280001777983 */ /* 0x000ea20000300800 */
[----:B------:R-:W-:-:S03]  /*32f30*/  FFMA R18, R23, 0.69314718246459960938, R27 ;  /* 0x3f31721817127823 */ /* 0x000fc6000000001b */
        /* <DEDUP_REMOVED lines=9> */
[----:B------:R-:W-:Y:S04]  /*32fd0*/  STG.E.U16 [R2.64], R0 ;  /* 0x0000000002007986 */ /* 0x000fe8000c101504 */
[----:B------:R-:W-:Y:S04]  /*32fe0*/  STG.E.U16 [R94.64], R15 ;  /* 0x0000000f5e007986 */ /* 0x000fe8000c101504 */
[----:B------:R-:W-:Y:S06]  /*32ff0*/  BAR.SYNC.DEFER_BLOCKING 0x0 ;  /* 0x0000000000007b1d */ /* 0x000fec0000010000 */
[----:B------:R4:W-:Y:S04]  /*33000*/  STS.128 [R28], R4 ;  /* 0x000000041c007388 */ /* 0x0009e80000000c00 */
[----:B------:R0:W-:Y:S01]  /*33010*/  STS.128 [R28+0x80], R8 ;  /* 0x000080081c007388 */ /* 0x0001e20000000c00 */
[----:B---3--:R-:W-:-:S05]  /*33020*/  FFMA R19, R19, 0.69314718246459960938, R86 ;  /* 0x3f31721813137823 */ /* 0x008fca0000000056 */
[----:B------:R1:W-:Y:S01]  /*33030*/  STS.128 [R28+0x100], R16 ;  /* 0x000100101c007388 */ /* 0x0003e20000000c00 */
[----:B----4-:R-:W-:Y:S02]  /*33040*/  FFMA R4, R88, 0.69314718246459960938, R87 ;  /* 0x3f31721858047823 */ /* 0x010fe40000000057 */
[----:B------:R-:W-:Y:S02]  /*33050*/  FFMA R5, R90, 0.69314718246459960938, R89 ;  /* 0x3f3172185a057823 */ /* 0x000fe40000000059 */
[----:B------:R-:W-:Y:S02]  /*33060*/  FFMA R6, R92, 0.69314718246459960938, R91 ;  /* 0x3f3172185c067823 */ /* 0x000fe4000000005b */
[----:B------:R-:W-:Y:S02]  /*33070*/  FFMA R7, R96, 0.69314718246459960938, R93 ;  /* 0x3f31721860077823 */ /* 0x000fe4000000005d */
[----:B0-----:R-:W-:-:S03]  /*33080*/  FFMA R8, R98, 0.69314718246459960938, R97 ;  /* 0x3f31721862087823 */ /* 0x001fc60000000061 */
[----:B------:R0:W-:Y:S01]  /*33090*/  STS.128 [R28+0x180], R4 ;  /* 0x000180041c007388 */ /* 0x0001e20000000c00 */
[----:B------:R-:W-:Y:S02]  /*330a0*/  FFMA R9, R100, 0.69314718246459960938, R99 ;  /* 0x3f31721864097823 */ /* 0x000fe40000000063 */
[----:B------:R-:W-:Y:S02]  /*330b0*/  FFMA R10, R102, 0.69314718246459960938, R101 ;  /* 0x3f317218660a7823 */ /* 0x000fe40000000065 */
[----:B------:R-:W-:-:S05]  /*330c0*/  FFMA R11, R104, 0.69314718246459960938, R103 ;  /* 0x3f317218680b7823 */ /* 0x000fca0000000067 */
[----:B------:R0:W-:Y:S01]  /*330d0*/  STS.128 [R28+0x200], R8 ;  /* 0x000200081c007388 */ /* 0x0001e20000000c00 */
[----:B--2---:R-:W-:Y:S02]  /*330e0*/  FFMA R12, R106, 0.69314718246459960938, R105 ;  /* 0x3f3172186a0c7823 */ /* 0x004fe40000000069 */
[----:B------:R-:W-:Y:S02]  /*330f0*/  FFMA R13, R108, 0.69314718246459960938, R107 ;  /* 0x3f3172186c0d7823 */ /* 0x000fe4000000006b */
[----:B------:R-:W-:Y:S02]  /*33100*/  FFMA R14, R110, 0.69314718246459960938, R109 ;  /* 0x3f3172186e0e7823 */ /* 0x000fe4000000006d */
[----:B------:R-:W-:Y:S02]  /*33110*/  FFMA R15, R112, 0.69314718246459960938, R111 ;  /* 0x3f317218700f7823 */ /* 0x000fe4000000006f */
[----:B------:R-:W-:-:S03]  /*33120*/  FFMA R20, R114, 0.69314718246459960938, R113 ;  /* 0x3f31721872147823 */ /* 0x000fc60000000071 */
[----:B------:R0:W-:Y:S01]  /*33130*/  STS.128 [R28+0x280], R12 ;  /* 0x0002800c1c007388 */ /* 0x0001e20000000c00 */
[----:B------:R-:W-:Y:S01]  /*33140*/  FFMA R21, R116, 0.69314718246459960938, R115 ;  /* 0x3f31721874157823 */ /* 0x000fe20000000073 */
[----:B-1----:R-:W-:Y:S02]  /*33150*/  FSEL R16, R119, -INF , P6 ;  /* 0xff80000077107808 */ /* 0x002fe40003000000 */
[----:B------:R-:W-:Y:S02]  /*33160*/  FSEL R3, R120, -INF , P4 ;  /* 0xff80000078037808 */ /* 0x000fe40002000000 */
[----:B------:R-:W-:Y:S02]  /*33170*/  FSEL R2, R121, -INF , P3 ;  /* 0xff80000079027808 */ /* 0x000fe40001800000 */
[----:B------:R-:W-:Y:S02]  /*33180*/  FSEL R0, R122, -INF , P0 ;  /* 0xff8000007a007808 */ /* 0x000fe40000000000 */
[----:B------:R-:W-:Y:S01]  /*33190*/  FSEL R17, R123, -INF , P2 ;  /* 0xff8000007b117808 */ /* 0x000fe20001000000 */
[----:B------:R-:W-:-:S02]  /*331a0*/  FFMA R22, R118, 0.69314718246459960938, R117 ;  /* 0x3f31721876167823 */ /* 0x000fc40000000075 */
[----:B------:R-:W-:Y:S02]  /*331b0*/  FFMA R23, R16, 0.69314718246459960938, R23 ;  /* 0x3f31721810177823 */ /* 0x000fe40000000017 */
[----:B------:R-:W-:Y:S02]  /*331c0*/  FFMA R24, R3, 0.69314718246459960938, R124 ;  /* 0x3f31721803187823 */ /* 0x000fe4000000007c */
[----:B------:R-:W-:Y:S02]  /*331d0*/  FFMA R25, R2, 0.69314718246459960938, R125 ;  /* 0x3f31721802197823 */ /* 0x000fe4000000007d */
[----:B------:R-:W-:Y:S02]  /*331e0*/  FFMA R26, R0, 0.69314718246459960938, R31 ;  /* 0x3f317218001a7823 */ /* 0x000fe4000000001f */
[----:B------:R-:W-:Y:S01]  /*331f0*/  FFMA R27, R17, 0.69314718246459960938, R27 ;  /* 0x3f317218111b7823 */ /* 0x000fe2000000001b */
[----:B------:R0:W-:Y:S04]  /*33200*/  STS.128 [R28+0x300], R20 ;  /* 0x000300141c007388 */ /* 0x0001e80000000c00 */
[----:B------:R0:W-:Y:S04]  /*33210*/  STS.128 [R28+0x380], R24 ;  /* 0x000380181c007388 */ /* 0x0001e80000000c00 */
[----:B------:R-:W-:Y:S06]  /*33220*/  BAR.SYNC.DEFER_BLOCKING 0x0 ;  /* 0x0000000000007b1d */ /* 0x000fec0000010000 */
[----:B------:R-:W-:Y:S05]  /*33230*/  @P1 EXIT ;  /* 0x000000000000194d */ /* 0x000fea0003800000 */
[----:B0-----:R-:W2:Y:S04]  /*33240*/  LDL.LU R124, [R1+0x1d8] ;  /* 0x0001d800017c7983 */ /* 0x001ea80000300800 */
[----:B------:R-:W3:Y:S04]  /*33250*/  LDL.LU R31, [R1+0x91c] ;  /* 0x00091c00011f7983 */ /* 0x000ee80000300800 */
[----:B------:R-:W0:Y:S02]  /*33260*/  S2R R125, SR_CTAID.Y ;  /* 0x00000000007d7919 */ /* 0x000e240000002600 */
[----:B0-----:R-:W-:-:S04]  /*33270*/  IMAD R0, R125, c[0x0][0x1cc], RZ ;  /* 0x000073007d007a24 */ /* 0x001fc800078e02ff */
[C---:B------:R-:W-:Y:S02]  /*33280*/  IMAD.SHL.U32 R2, R0.reuse, 0x4, RZ ;  /* 0x0000000400027824 */ /* 0x040fe400078e00ff */
[----:B------:R-:W-:Y:S01]  /*33290*/  IMAD.HI R0, R0, 0x4, RZ ;  /* 0x0000000400007827 */ /* 0x000fe200078e02ff */
[----:B--2---:R-:W0:Y:S01]  /*332a0*/  LDS R7, [R124] ;  /* 0x000000007c077984 */ /* 0x004e220000000800 */
[C---:B---3--:R-:W-:Y:S02]  /*332b0*/  SHF.L.U32 R3, R31.reuse, 0x2, RZ ;  /* 0x000000021f037819 */ /* 0x048fe400000006ff */
[----:B------:R-:W-:Y:S02]  /*332c0*/  IMAD.HI R5, R31, 0x4, RZ ;  /* 0x000000041f057827 */ /* 0x000fe400078e02ff */
[----:B------:R-:W-:-:S04]  /*332d0*/  IADD3 R2, P0, P1, R3, c[0x0][0x180], R2 ;  /* 0x0000600003027a10 */ /* 0x000fc8000791e002 */
[----:B------:R-:W-:-:S05]  /*332e0*/  IADD3.X R3, R5, c[0x0][0x184], R0, P0, P1 ;  /* 0x0000610005037a10 */ /* 0x000fca00007e2400 */
[----:B0-----:R-:W-:Y:S01]  /*332f0*/  STG.E [R2.64], R7 ;  /* 0x0000000702007986 */ /* 0x001fe2000c101904 */
[----:B------:R-:W-:Y:S05]  /*33300*/  EXIT ;  /* 0x000000000000794d */ /* 0x000fea0003800000 */
.L_x_2:
[----:B------:R-:W-:-:S00]  /*33310*/  BRA `(.L_x_2) ;  /* 0xfffffff000007947 */ /* 0x000fc0000383ffff */
[----:B------:R-:W-:-:S00]  /*33320*/  NOP ;  /* 0x0000000000007918 */ /* 0x000fc00000000000 */
        /* <DEDUP_REMOVED lines=13> */
.L_x_3:


//--------------------- .nv.global.init           --------------------------
	.section	.nv.global.init,"aw",@progbits
.nv.global.init:
	.type		_$_str,@object
	.size		_$_str,(.L_0 - _$_str)
_$_str:
        /*0000*/ 	.byte	0x5f, 0x5f, 0x43, 0x55, 0x44, 0x41, 0x5f, 0x46, 0x54, 0x5a, 0x00
.L_0:


//--------------------- .nv.shared.attn_fwd       --------------------------
	.section	.nv.shared.attn_fwd,"aw",@nobits
	.sectionflags	@""
	.align	16
